//
// Generated by NVIDIA NVVM Compiler
//
// Compiler Build ID: CL-36424714
// Cuda compilation tools, release 13.0, V13.0.88
// Based on NVVM 20.0.0
//

.version 9.0
.target sm_100
.address_size 64

	// .globl	_Z16initRandomStatesP17curandStateXORWOWmi
.extern .func  (.param .b32 func_retval0) vprintf
(
	.param .b64 vprintf_param_0,
	.param .b64 vprintf_param_1
)
;
.global .align 4 .b8 precalc_xorwow_matrix[102400];
.global .align 4 .b8 precalc_xorwow_offset_matrix[102400];
.global .align 4 .b8 mrg32k3aM1[2304];
.global .align 4 .b8 mrg32k3aM2[2304];
.global .align 4 .b8 mrg32k3aM1SubSeq[2016];
.global .align 4 .b8 mrg32k3aM2SubSeq[2016];
.global .align 4 .b8 mrg32k3aM1Seq[2304];
.global .align 4 .b8 mrg32k3aM2Seq[2304];
.const .align 8 .b8 __cr_lgamma_table[72];
.global .align 1 .b8 $str[55] = {37, 115, 91, 37, 100, 93, 58, 32, 97, 99, 116, 61, 37, 46, 54, 102, 44, 32, 112, 111, 116, 61, 37, 46, 54, 102, 44, 32, 116, 101, 109, 112, 61, 37, 46, 50, 102, 44, 32, 102, 105, 101, 108, 100, 95, 109, 97, 103, 61, 37, 46, 54, 102, 10};
.global .align 1 .b8 $str$1[56] = {37, 115, 32, 83, 117, 109, 109, 97, 114, 121, 58, 32, 109, 105, 110, 61, 37, 46, 54, 102, 44, 32, 109, 97, 120, 61, 37, 46, 54, 102, 44, 32, 109, 101, 97, 110, 61, 37, 46, 54, 102, 44, 32, 122, 101, 114, 111, 115, 61, 37, 100, 47, 37, 100, 10};
.global .align 1 .b8 $str$2[68] = {37, 115, 32, 83, 121, 110, 97, 112, 115, 101, 115, 58, 32, 109, 105, 110, 95, 119, 101, 105, 103, 104, 116, 61, 37, 46, 54, 102, 44, 32, 109, 97, 120, 95, 119, 101, 105, 103, 104, 116, 61, 37, 46, 54, 102, 44, 32, 109, 101, 97, 110, 61, 37, 46, 54, 102, 44, 32, 122, 101, 114, 111, 115, 61, 37, 100, 10};
.global .align 1 .b8 $str$3[42] = {73, 78, 80, 85, 84, 32, 66, 85, 70, 70, 69, 82, 58, 32, 115, 117, 109, 61, 37, 46, 50, 102, 44, 32, 110, 111, 110, 95, 122, 101, 114, 111, 61, 37, 100, 47, 49, 48, 48, 48, 10};
.global .align 4 .b8 __cudart_i2opi_f[24] = {65, 144, 67, 60, 153, 149, 98, 219, 192, 221, 52, 245, 209, 87, 39, 252, 41, 21, 68, 78, 110, 131, 249, 162};

.visible .entry _Z16initRandomStatesP17curandStateXORWOWmi(
	.param .u64 .ptr .align 1 _Z16initRandomStatesP17curandStateXORWOWmi_param_0,
	.param .u64 _Z16initRandomStatesP17curandStateXORWOWmi_param_1,
	.param .u32 _Z16initRandomStatesP17curandStateXORWOWmi_param_2
)
{
	.reg .pred 	%p<25>;
	.reg .b32 	%r<414>;
	.reg .b64 	%rd<19>;

	ld.param.u64 	%rd8, [_Z16initRandomStatesP17curandStateXORWOWmi_param_0];
	ld.param.u64 	%rd9, [_Z16initRandomStatesP17curandStateXORWOWmi_param_1];
	ld.param.u32 	%r183, [_Z16initRandomStatesP17curandStateXORWOWmi_param_2];
	mov.u32 	%r184, %ctaid.x;
	mov.u32 	%r185, %ntid.x;
	mov.u32 	%r186, %tid.x;
	mad.lo.s32 	%r1, %r184, %r185, %r186;
	setp.ge.s32 	%p1, %r1, %r183;
	@%p1 bra 	$L__BB0_44;
	cvta.to.global.u64 	%rd10, %rd8;
	cvt.s64.s32 	%rd18, %r1;
	mul.wide.s32 	%rd11, %r1, 48;
	add.s64 	%rd2, %rd10, %rd11;
	cvt.u32.u64 	%r187, %rd9;
	xor.b32  	%r188, %r187, -1429050551;
	mul.lo.s32 	%r189, %r188, 1099087573;
	{ .reg .b32 tmp; mov.b64 {tmp, %r190}, %rd9; }
	xor.b32  	%r191, %r190, -136515619;
	mul.lo.s32 	%r192, %r191, -1703105765;
	add.s32 	%r193, %r189, %r192;
	add.s32 	%r194, %r193, 6615241;
	add.s32 	%r195, %r189, 123456789;
	st.global.v2.u32 	[%rd2], {%r194, %r195};
	xor.b32  	%r196, %r189, 362436069;
	add.s32 	%r197, %r192, 521288629;
	st.global.v2.u32 	[%rd2+8], {%r196, %r197};
	xor.b32  	%r198, %r192, 88675123;
	add.s32 	%r199, %r189, 5783321;
	st.global.v2.u32 	[%rd2+16], {%r198, %r199};
	setp.eq.s32 	%p2, %r1, 0;
	@%p2 bra 	$L__BB0_43;
	mov.b32 	%r320, 0;
$L__BB0_3:
	and.b64  	%rd4, %rd18, 3;
	setp.eq.s64 	%p3, %rd4, 0;
	@%p3 bra 	$L__BB0_42;
	mul.wide.u32 	%rd12, %r320, 3200;
	mov.u64 	%rd13, precalc_xorwow_matrix;
	add.s64 	%rd5, %rd13, %rd12;
	cvt.u32.u64 	%r3, %rd4;
	mov.b32 	%r321, 0;
$L__BB0_5:
	mov.b32 	%r334, 0;
	mov.u32 	%r335, %r334;
	mov.u32 	%r336, %r334;
	mov.u32 	%r337, %r334;
	mov.u32 	%r338, %r334;
	mov.u32 	%r327, %r334;
$L__BB0_6:
	mul.wide.u32 	%rd14, %r327, 4;
	add.s64 	%rd15, %rd2, %rd14;
	ld.global.u32 	%r11, [%rd15+4];
	shl.b32 	%r12, %r327, 5;
	mov.b32 	%r333, 0;
$L__BB0_7:
	.pragma "nounroll";
	shr.u32 	%r204, %r11, %r333;
	and.b32  	%r205, %r204, 1;
	setp.eq.b32 	%p4, %r205, 1;
	not.pred 	%p5, %p4;
	add.s32 	%r206, %r12, %r333;
	mul.lo.s32 	%r207, %r206, 5;
	mul.wide.u32 	%rd16, %r207, 4;
	add.s64 	%rd6, %rd5, %rd16;
	@%p5 bra 	$L__BB0_9;
	ld.global.u32 	%r208, [%rd6];
	xor.b32  	%r338, %r338, %r208;
	ld.global.u32 	%r209, [%rd6+4];
	xor.b32  	%r337, %r337, %r209;
	ld.global.u32 	%r210, [%rd6+8];
	xor.b32  	%r336, %r336, %r210;
	ld.global.u32 	%r211, [%rd6+12];
	xor.b32  	%r335, %r335, %r211;
	ld.global.u32 	%r212, [%rd6+16];
	xor.b32  	%r334, %r334, %r212;
$L__BB0_9:
	and.b32  	%r214, %r204, 2;
	setp.eq.s32 	%p6, %r214, 0;
	@%p6 bra 	$L__BB0_11;
	ld.global.u32 	%r215, [%rd6+20];
	xor.b32  	%r338, %r338, %r215;
	ld.global.u32 	%r216, [%rd6+24];
	xor.b32  	%r337, %r337, %r216;
	ld.global.u32 	%r217, [%rd6+28];
	xor.b32  	%r336, %r336, %r217;
	ld.global.u32 	%r218, [%rd6+32];
	xor.b32  	%r335, %r335, %r218;
	ld.global.u32 	%r219, [%rd6+36];
	xor.b32  	%r334, %r334, %r219;
$L__BB0_11:
	and.b32  	%r221, %r204, 4;
	setp.eq.s32 	%p7, %r221, 0;
	@%p7 bra 	$L__BB0_13;
	ld.global.u32 	%r222, [%rd6+40];
	xor.b32  	%r338, %r338, %r222;
	ld.global.u32 	%r223, [%rd6+44];
	xor.b32  	%r337, %r337, %r223;
	ld.global.u32 	%r224, [%rd6+48];
	xor.b32  	%r336, %r336, %r224;
	ld.global.u32 	%r225, [%rd6+52];
	xor.b32  	%r335, %r335, %r225;
	ld.global.u32 	%r226, [%rd6+56];
	xor.b32  	%r334, %r334, %r226;
$L__BB0_13:
	and.b32  	%r228, %r204, 8;
	setp.eq.s32 	%p8, %r228, 0;
	@%p8 bra 	$L__BB0_15;
	ld.global.u32 	%r229, [%rd6+60];
	xor.b32  	%r338, %r338, %r229;
	ld.global.u32 	%r230, [%rd6+64];
	xor.b32  	%r337, %r337, %r230;
	ld.global.u32 	%r231, [%rd6+68];
	xor.b32  	%r336, %r336, %r231;
	ld.global.u32 	%r232, [%rd6+72];
	xor.b32  	%r335, %r335, %r232;
	ld.global.u32 	%r233, [%rd6+76];
	xor.b32  	%r334, %r334, %r233;
$L__BB0_15:
	and.b32  	%r235, %r204, 16;
	setp.eq.s32 	%p9, %r235, 0;
	@%p9 bra 	$L__BB0_17;
	ld.global.u32 	%r236, [%rd6+80];
	xor.b32  	%r338, %r338, %r236;
	ld.global.u32 	%r237, [%rd6+84];
	xor.b32  	%r337, %r337, %r237;
	ld.global.u32 	%r238, [%rd6+88];
	xor.b32  	%r336, %r336, %r238;
	ld.global.u32 	%r239, [%rd6+92];
	xor.b32  	%r335, %r335, %r239;
	ld.global.u32 	%r240, [%rd6+96];
	xor.b32  	%r334, %r334, %r240;
$L__BB0_17:
	and.b32  	%r242, %r204, 32;
	setp.eq.s32 	%p10, %r242, 0;
	@%p10 bra 	$L__BB0_19;
	ld.global.u32 	%r243, [%rd6+100];
	xor.b32  	%r338, %r338, %r243;
	ld.global.u32 	%r244, [%rd6+104];
	xor.b32  	%r337, %r337, %r244;
	ld.global.u32 	%r245, [%rd6+108];
	xor.b32  	%r336, %r336, %r245;
	ld.global.u32 	%r246, [%rd6+112];
	xor.b32  	%r335, %r335, %r246;
	ld.global.u32 	%r247, [%rd6+116];
	xor.b32  	%r334, %r334, %r247;
$L__BB0_19:
	and.b32  	%r249, %r204, 64;
	setp.eq.s32 	%p11, %r249, 0;
	@%p11 bra 	$L__BB0_21;
	ld.global.u32 	%r250, [%rd6+120];
	xor.b32  	%r338, %r338, %r250;
	ld.global.u32 	%r251, [%rd6+124];
	xor.b32  	%r337, %r337, %r251;
	ld.global.u32 	%r252, [%rd6+128];
	xor.b32  	%r336, %r336, %r252;
	ld.global.u32 	%r253, [%rd6+132];
	xor.b32  	%r335, %r335, %r253;
	ld.global.u32 	%r254, [%rd6+136];
	xor.b32  	%r334, %r334, %r254;
$L__BB0_21:
	and.b32  	%r256, %r204, 128;
	setp.eq.s32 	%p12, %r256, 0;
	@%p12 bra 	$L__BB0_23;
	ld.global.u32 	%r257, [%rd6+140];
	xor.b32  	%r338, %r338, %r257;
	ld.global.u32 	%r258, [%rd6+144];
	xor.b32  	%r337, %r337, %r258;
	ld.global.u32 	%r259, [%rd6+148];
	xor.b32  	%r336, %r336, %r259;
	ld.global.u32 	%r260, [%rd6+152];
	xor.b32  	%r335, %r335, %r260;
	ld.global.u32 	%r261, [%rd6+156];
	xor.b32  	%r334, %r334, %r261;
$L__BB0_23:
	and.b32  	%r263, %r204, 256;
	setp.eq.s32 	%p13, %r263, 0;
	@%p13 bra 	$L__BB0_25;
	ld.global.u32 	%r264, [%rd6+160];
	xor.b32  	%r338, %r338, %r264;
	ld.global.u32 	%r265, [%rd6+164];
	xor.b32  	%r337, %r337, %r265;
	ld.global.u32 	%r266, [%rd6+168];
	xor.b32  	%r336, %r336, %r266;
	ld.global.u32 	%r267, [%rd6+172];
	xor.b32  	%r335, %r335, %r267;
	ld.global.u32 	%r268, [%rd6+176];
	xor.b32  	%r334, %r334, %r268;
$L__BB0_25:
	and.b32  	%r270, %r204, 512;
	setp.eq.s32 	%p14, %r270, 0;
	@%p14 bra 	$L__BB0_27;
	ld.global.u32 	%r271, [%rd6+180];
	xor.b32  	%r338, %r338, %r271;
	ld.global.u32 	%r272, [%rd6+184];
	xor.b32  	%r337, %r337, %r272;
	ld.global.u32 	%r273, [%rd6+188];
	xor.b32  	%r336, %r336, %r273;
	ld.global.u32 	%r274, [%rd6+192];
	xor.b32  	%r335, %r335, %r274;
	ld.global.u32 	%r275, [%rd6+196];
	xor.b32  	%r334, %r334, %r275;
$L__BB0_27:
	and.b32  	%r277, %r204, 1024;
	setp.eq.s32 	%p15, %r277, 0;
	@%p15 bra 	$L__BB0_29;
	ld.global.u32 	%r278, [%rd6+200];
	xor.b32  	%r338, %r338, %r278;
	ld.global.u32 	%r279, [%rd6+204];
	xor.b32  	%r337, %r337, %r279;
	ld.global.u32 	%r280, [%rd6+208];
	xor.b32  	%r336, %r336, %r280;
	ld.global.u32 	%r281, [%rd6+212];
	xor.b32  	%r335, %r335, %r281;
	ld.global.u32 	%r282, [%rd6+216];
	xor.b32  	%r334, %r334, %r282;
$L__BB0_29:
	and.b32  	%r284, %r204, 2048;
	setp.eq.s32 	%p16, %r284, 0;
	@%p16 bra 	$L__BB0_31;
	ld.global.u32 	%r285, [%rd6+220];
	xor.b32  	%r338, %r338, %r285;
	ld.global.u32 	%r286, [%rd6+224];
	xor.b32  	%r337, %r337, %r286;
	ld.global.u32 	%r287, [%rd6+228];
	xor.b32  	%r336, %r336, %r287;
	ld.global.u32 	%r288, [%rd6+232];
	xor.b32  	%r335, %r335, %r288;
	ld.global.u32 	%r289, [%rd6+236];
	xor.b32  	%r334, %r334, %r289;
$L__BB0_31:
	and.b32  	%r291, %r204, 4096;
	setp.eq.s32 	%p17, %r291, 0;
	@%p17 bra 	$L__BB0_33;
	ld.global.u32 	%r292, [%rd6+240];
	xor.b32  	%r338, %r338, %r292;
	ld.global.u32 	%r293, [%rd6+244];
	xor.b32  	%r337, %r337, %r293;
	ld.global.u32 	%r294, [%rd6+248];
	xor.b32  	%r336, %r336, %r294;
	ld.global.u32 	%r295, [%rd6+252];
	xor.b32  	%r335, %r335, %r295;
	ld.global.u32 	%r296, [%rd6+256];
	xor.b32  	%r334, %r334, %r296;
$L__BB0_33:
	and.b32  	%r298, %r204, 8192;
	setp.eq.s32 	%p18, %r298, 0;
	@%p18 bra 	$L__BB0_35;
	ld.global.u32 	%r299, [%rd6+260];
	xor.b32  	%r338, %r338, %r299;
	ld.global.u32 	%r300, [%rd6+264];
	xor.b32  	%r337, %r337, %r300;
	ld.global.u32 	%r301, [%rd6+268];
	xor.b32  	%r336, %r336, %r301;
	ld.global.u32 	%r302, [%rd6+272];
	xor.b32  	%r335, %r335, %r302;
	ld.global.u32 	%r303, [%rd6+276];
	xor.b32  	%r334, %r334, %r303;
$L__BB0_35:
	and.b32  	%r305, %r204, 16384;
	setp.eq.s32 	%p19, %r305, 0;
	@%p19 bra 	$L__BB0_37;
	ld.global.u32 	%r306, [%rd6+280];
	xor.b32  	%r338, %r338, %r306;
	ld.global.u32 	%r307, [%rd6+284];
	xor.b32  	%r337, %r337, %r307;
	ld.global.u32 	%r308, [%rd6+288];
	xor.b32  	%r336, %r336, %r308;
	ld.global.u32 	%r309, [%rd6+292];
	xor.b32  	%r335, %r335, %r309;
	ld.global.u32 	%r310, [%rd6+296];
	xor.b32  	%r334, %r334, %r310;
$L__BB0_37:
	and.b32  	%r312, %r204, 32768;
	setp.eq.s32 	%p20, %r312, 0;
	@%p20 bra 	$L__BB0_39;
	ld.global.u32 	%r313, [%rd6+300];
	xor.b32  	%r338, %r338, %r313;
	ld.global.u32 	%r314, [%rd6+304];
	xor.b32  	%r337, %r337, %r314;
	ld.global.u32 	%r315, [%rd6+308];
	xor.b32  	%r336, %r336, %r315;
	ld.global.u32 	%r316, [%rd6+312];
	xor.b32  	%r335, %r335, %r316;
	ld.global.u32 	%r317, [%rd6+316];
	xor.b32  	%r334, %r334, %r317;
$L__BB0_39:
	add.s32 	%r333, %r333, 16;
	setp.ne.s32 	%p21, %r333, 32;
	@%p21 bra 	$L__BB0_7;
	mad.lo.s32 	%r318, %r327, -31, %r12;
	add.s32 	%r327, %r318, 1;
	setp.ne.s32 	%p22, %r327, 5;
	@%p22 bra 	$L__BB0_6;
	st.global.u32 	[%rd2+4], %r338;
	st.global.u32 	[%rd2+8], %r337;
	st.global.u32 	[%rd2+12], %r336;
	st.global.u32 	[%rd2+16], %r335;
	st.global.u32 	[%rd2+20], %r334;
	add.s32 	%r321, %r321, 1;
	setp.lt.u32 	%p23, %r321, %r3;
	@%p23 bra 	$L__BB0_5;
$L__BB0_42:
	shr.u64 	%rd7, %rd18, 2;
	add.s32 	%r320, %r320, 1;
	setp.gt.u64 	%p24, %rd18, 3;
	mov.u64 	%rd18, %rd7;
	@%p24 bra 	$L__BB0_3;
$L__BB0_43:
	mov.b32 	%r319, 0;
	st.global.v2.u32 	[%rd2+24], {%r319, %r319};
	st.global.u32 	[%rd2+32], %r319;
	mov.b64 	%rd17, 0;
	st.global.u64 	[%rd2+40], %rd17;
$L__BB0_44:
	ret;

}
	// .globl	_Z14setInputKernelP13OpticalNeuronPKfiii
.visible .entry _Z14setInputKernelP13OpticalNeuronPKfiii(
	.param .u64 .ptr .align 1 _Z14setInputKernelP13OpticalNeuronPKfiii_param_0,
	.param .u64 .ptr .align 1 _Z14setInputKernelP13OpticalNeuronPKfiii_param_1,
	.param .u32 _Z14setInputKernelP13OpticalNeuronPKfiii_param_2,
	.param .u32 _Z14setInputKernelP13OpticalNeuronPKfiii_param_3,
	.param .u32 _Z14setInputKernelP13OpticalNeuronPKfiii_param_4
)
{
	.reg .pred 	%p<4>;
	.reg .b32 	%r<12>;
	.reg .b32 	%f<5>;
	.reg .b64 	%rd<9>;

	ld.param.u64 	%rd1, [_Z14setInputKernelP13OpticalNeuronPKfiii_param_0];
	ld.param.u64 	%rd2, [_Z14setInputKernelP13OpticalNeuronPKfiii_param_1];
	ld.param.u32 	%r3, [_Z14setInputKernelP13OpticalNeuronPKfiii_param_2];
	ld.param.u32 	%r4, [_Z14setInputKernelP13OpticalNeuronPKfiii_param_3];
	ld.param.u32 	%r5, [_Z14setInputKernelP13OpticalNeuronPKfiii_param_4];
	mov.u32 	%r6, %ctaid.x;
	mov.u32 	%r7, %ntid.x;
	mov.u32 	%r8, %tid.x;
	mad.lo.s32 	%r1, %r6, %r7, %r8;
	div.s32 	%r2, %r1, %r3;
	setp.ge.s32 	%p1, %r2, %r5;
	setp.lt.s32 	%p2, %r3, 0;
	or.pred  	%p3, %p2, %p1;
	@%p3 bra 	$L__BB1_2;
	cvta.to.global.u64 	%rd3, %rd2;
	cvta.to.global.u64 	%rd4, %rd1;
	mul.wide.s32 	%rd5, %r1, 4;
	add.s64 	%rd6, %rd3, %rd5;
	ld.global.f32 	%f1, [%rd6];
	rem.s32 	%r9, %r1, %r3;
	mad.lo.s32 	%r10, %r2, %r4, %r9;
	mul.wide.s32 	%rd7, %r10, 80;
	add.s64 	%rd8, %rd4, %rd7;
	st.global.f32 	[%rd8+48], %f1;
	add.f32 	%f2, %f1, %f1;
	st.global.f32 	[%rd8+56], %f2;
	add.f32 	%f3, %f1, 0f3C23D70A;
	sqrt.rn.f32 	%f4, %f3;
	st.global.f32 	[%rd8+36], %f4;
	mov.b32 	%r11, 0;
	st.global.u32 	[%rd8+40], %r11;
$L__BB1_2:
	ret;

}
	// .globl	_Z17forwardPassKernelP13OpticalNeuronP14OpticalSynapseiiPiiPKiS5_fP17curandStateXORWOWi
.visible .entry _Z17forwardPassKernelP13OpticalNeuronP14OpticalSynapseiiPiiPKiS5_fP17curandStateXORWOWi(
	.param .u64 .ptr .align 1 _Z17forwardPassKernelP13OpticalNeuronP14OpticalSynapseiiPiiPKiS5_fP17curandStateXORWOWi_param_0,
	.param .u64 .ptr .align 1 _Z17forwardPassKernelP13OpticalNeuronP14OpticalSynapseiiPiiPKiS5_fP17curandStateXORWOWi_param_1,
	.param .u32 _Z17forwardPassKernelP13OpticalNeuronP14OpticalSynapseiiPiiPKiS5_fP17curandStateXORWOWi_param_2,
	.param .u32 _Z17forwardPassKernelP13OpticalNeuronP14OpticalSynapseiiPiiPKiS5_fP17curandStateXORWOWi_param_3,
	.param .u64 .ptr .align 1 _Z17forwardPassKernelP13OpticalNeuronP14OpticalSynapseiiPiiPKiS5_fP17curandStateXORWOWi_param_4,
	.param .u32 _Z17forwardPassKernelP13OpticalNeuronP14OpticalSynapseiiPiiPKiS5_fP17curandStateXORWOWi_param_5,
	.param .u64 .ptr .align 1 _Z17forwardPassKernelP13OpticalNeuronP14OpticalSynapseiiPiiPKiS5_fP17curandStateXORWOWi_param_6,
	.param .u64 .ptr .align 1 _Z17forwardPassKernelP13OpticalNeuronP14OpticalSynapseiiPiiPKiS5_fP17curandStateXORWOWi_param_7,
	.param .f32 _Z17forwardPassKernelP13OpticalNeuronP14OpticalSynapseiiPiiPKiS5_fP17curandStateXORWOWi_param_8,
	.param .u64 .ptr .align 1 _Z17forwardPassKernelP13OpticalNeuronP14OpticalSynapseiiPiiPKiS5_fP17curandStateXORWOWi_param_9,
	.param .u32 _Z17forwardPassKernelP13OpticalNeuronP14OpticalSynapseiiPiiPKiS5_fP17curandStateXORWOWi_param_10
)
{
	.reg .pred 	%p<15>;
	.reg .b32 	%r<55>;
	.reg .b32 	%f<94>;
	.reg .b64 	%rd<44>;

	ld.param.u64 	%rd8, [_Z17forwardPassKernelP13OpticalNeuronP14OpticalSynapseiiPiiPKiS5_fP17curandStateXORWOWi_param_0];
	ld.param.u64 	%rd11, [_Z17forwardPassKernelP13OpticalNeuronP14OpticalSynapseiiPiiPKiS5_fP17curandStateXORWOWi_param_1];
	ld.param.u32 	%r23, [_Z17forwardPassKernelP13OpticalNeuronP14OpticalSynapseiiPiiPKiS5_fP17curandStateXORWOWi_param_2];
	ld.param.u64 	%rd9, [_Z17forwardPassKernelP13OpticalNeuronP14OpticalSynapseiiPiiPKiS5_fP17curandStateXORWOWi_param_4];
	ld.param.u32 	%r24, [_Z17forwardPassKernelP13OpticalNeuronP14OpticalSynapseiiPiiPKiS5_fP17curandStateXORWOWi_param_5];
	ld.param.u64 	%rd12, [_Z17forwardPassKernelP13OpticalNeuronP14OpticalSynapseiiPiiPKiS5_fP17curandStateXORWOWi_param_6];
	ld.param.u64 	%rd10, [_Z17forwardPassKernelP13OpticalNeuronP14OpticalSynapseiiPiiPKiS5_fP17curandStateXORWOWi_param_7];
	ld.param.u32 	%r25, [_Z17forwardPassKernelP13OpticalNeuronP14OpticalSynapseiiPiiPKiS5_fP17curandStateXORWOWi_param_10];
	cvta.to.global.u64 	%rd1, %rd11;
	cvta.to.global.u64 	%rd2, %rd12;
	mov.u32 	%r26, %ctaid.x;
	mov.u32 	%r27, %ntid.x;
	mov.u32 	%r28, %tid.x;
	mad.lo.s32 	%r29, %r26, %r27, %r28;
	div.s32 	%r1, %r29, %r23;
	mul.lo.s32 	%r30, %r1, %r23;
	sub.s32 	%r2, %r29, %r30;
	setp.ge.s32 	%p1, %r1, %r25;
	@%p1 bra 	$L__BB2_16;
	cvta.to.global.u64 	%rd13, %rd8;
	mul.wide.s32 	%rd14, %r30, 80;
	add.s64 	%rd3, %rd13, %rd14;
	add.s32 	%r3, %r24, -1;
	setp.lt.s32 	%p2, %r24, 2;
	mov.u32 	%r48, %r3;
	@%p2 bra 	$L__BB2_6;
	cvta.to.global.u64 	%rd4, %rd9;
	mov.b32 	%r47, 0;
$L__BB2_3:
	mul.wide.u32 	%rd15, %r47, 4;
	add.s64 	%rd5, %rd4, %rd15;
	ld.global.u32 	%r33, [%rd5];
	setp.lt.s32 	%p3, %r2, %r33;
	@%p3 bra 	$L__BB2_5;
	ld.global.u32 	%r34, [%rd5+4];
	setp.lt.s32 	%p4, %r2, %r34;
	mov.u32 	%r48, %r47;
	@%p4 bra 	$L__BB2_6;
$L__BB2_5:
	add.s32 	%r47, %r47, 1;
	setp.ne.s32 	%p5, %r47, %r3;
	mov.u32 	%r48, %r3;
	@%p5 bra 	$L__BB2_3;
$L__BB2_6:
	setp.eq.s32 	%p6, %r48, 0;
	@%p6 bra 	$L__BB2_16;
	mul.wide.s32 	%rd16, %r2, 80;
	add.s64 	%rd6, %rd3, %rd16;
	mov.b32 	%r54, 0;
	st.global.u32 	[%rd6+56], %r54;
	cvta.to.global.u64 	%rd17, %rd10;
	mul.wide.s32 	%rd18, %r2, 4;
	add.s64 	%rd19, %rd17, %rd18;
	ld.global.u32 	%r7, [%rd19];
	ld.global.u32 	%r8, [%rd19+4];
	setp.ge.s32 	%p7, %r7, %r8;
	mov.f32 	%f91, 0f00000000;
	mov.f32 	%f92, %f91;
	mov.f32 	%f93, %f91;
	@%p7 bra 	$L__BB2_14;
	sub.s32 	%r54, %r8, %r7;
	and.b32  	%r10, %r54, 3;
	setp.eq.s32 	%p8, %r10, 0;
	mov.f32 	%f91, 0f00000000;
	mov.u32 	%r51, %r7;
	@%p8 bra 	$L__BB2_11;
	neg.s32 	%r49, %r10;
	mov.f32 	%f91, 0f00000000;
	mov.u32 	%r51, %r7;
	mov.f32 	%f93, %f91;
	mov.f32 	%f92, %f91;
$L__BB2_10:
	.pragma "nounroll";
	mul.wide.s32 	%rd20, %r51, 4;
	add.s64 	%rd21, %rd2, %rd20;
	ld.global.u32 	%r36, [%rd21];
	mul.wide.s32 	%rd22, %r36, 44;
	add.s64 	%rd23, %rd1, %rd22;
	ld.global.u32 	%r37, [%rd23];
	mul.wide.s32 	%rd24, %r37, 80;
	add.s64 	%rd25, %rd3, %rd24;
	ld.global.f32 	%f25, [%rd25+48];
	ld.global.f32 	%f26, [%rd23+8];
	fma.rn.f32 	%f91, %f25, %f26, %f91;
	st.global.f32 	[%rd6+56], %f91;
	ld.global.f32 	%f27, [%rd23+8];
	ld.global.f32 	%f28, [%rd25+36];
	ld.global.f32 	%f29, [%rd25+40];
	fma.rn.f32 	%f92, %f27, %f28, %f92;
	fma.rn.f32 	%f93, %f27, %f29, %f93;
	add.s32 	%r51, %r51, 1;
	add.s32 	%r49, %r49, 1;
	setp.ne.s32 	%p9, %r49, 0;
	@%p9 bra 	$L__BB2_10;
$L__BB2_11:
	sub.s32 	%r38, %r7, %r8;
	setp.gt.u32 	%p10, %r38, -4;
	@%p10 bra 	$L__BB2_14;
	sub.s32 	%r52, %r51, %r8;
	add.s64 	%rd7, %rd2, 8;
$L__BB2_13:
	mul.wide.s32 	%rd26, %r51, 4;
	add.s64 	%rd27, %rd7, %rd26;
	ld.global.u32 	%r39, [%rd27+-8];
	mul.wide.s32 	%rd28, %r39, 44;
	add.s64 	%rd29, %rd1, %rd28;
	ld.global.u32 	%r40, [%rd29];
	mul.wide.s32 	%rd30, %r40, 80;
	add.s64 	%rd31, %rd3, %rd30;
	ld.global.f32 	%f30, [%rd31+48];
	ld.global.f32 	%f31, [%rd29+8];
	fma.rn.f32 	%f32, %f30, %f31, %f91;
	st.global.f32 	[%rd6+56], %f32;
	ld.global.f32 	%f33, [%rd29+8];
	ld.global.f32 	%f34, [%rd31+36];
	ld.global.f32 	%f35, [%rd31+40];
	fma.rn.f32 	%f36, %f33, %f34, %f92;
	fma.rn.f32 	%f37, %f33, %f35, %f93;
	ld.global.u32 	%r41, [%rd27+-4];
	mul.wide.s32 	%rd32, %r41, 44;
	add.s64 	%rd33, %rd1, %rd32;
	ld.global.u32 	%r42, [%rd33];
	mul.wide.s32 	%rd34, %r42, 80;
	add.s64 	%rd35, %rd3, %rd34;
	ld.global.f32 	%f38, [%rd35+48];
	ld.global.f32 	%f39, [%rd33+8];
	fma.rn.f32 	%f40, %f38, %f39, %f32;
	st.global.f32 	[%rd6+56], %f40;
	ld.global.f32 	%f41, [%rd33+8];
	ld.global.f32 	%f42, [%rd35+36];
	ld.global.f32 	%f43, [%rd35+40];
	fma.rn.f32 	%f44, %f41, %f42, %f36;
	fma.rn.f32 	%f45, %f41, %f43, %f37;
	ld.global.u32 	%r43, [%rd27];
	mul.wide.s32 	%rd36, %r43, 44;
	add.s64 	%rd37, %rd1, %rd36;
	ld.global.u32 	%r44, [%rd37];
	mul.wide.s32 	%rd38, %r44, 80;
	add.s64 	%rd39, %rd3, %rd38;
	ld.global.f32 	%f46, [%rd39+48];
	ld.global.f32 	%f47, [%rd37+8];
	fma.rn.f32 	%f48, %f46, %f47, %f40;
	st.global.f32 	[%rd6+56], %f48;
	ld.global.f32 	%f49, [%rd37+8];
	ld.global.f32 	%f50, [%rd39+36];
	ld.global.f32 	%f51, [%rd39+40];
	fma.rn.f32 	%f52, %f49, %f50, %f44;
	fma.rn.f32 	%f53, %f49, %f51, %f45;
	ld.global.u32 	%r45, [%rd27+4];
	mul.wide.s32 	%rd40, %r45, 44;
	add.s64 	%rd41, %rd1, %rd40;
	ld.global.u32 	%r46, [%rd41];
	mul.wide.s32 	%rd42, %r46, 80;
	add.s64 	%rd43, %rd3, %rd42;
	ld.global.f32 	%f54, [%rd43+48];
	ld.global.f32 	%f55, [%rd41+8];
	fma.rn.f32 	%f91, %f54, %f55, %f48;
	st.global.f32 	[%rd6+56], %f91;
	ld.global.f32 	%f56, [%rd41+8];
	ld.global.f32 	%f57, [%rd43+36];
	ld.global.f32 	%f58, [%rd43+40];
	fma.rn.f32 	%f92, %f56, %f57, %f52;
	fma.rn.f32 	%f93, %f56, %f58, %f53;
	add.s32 	%r51, %r51, 4;
	add.s32 	%r52, %r52, 4;
	setp.ne.s32 	%p11, %r52, 0;
	@%p11 bra 	$L__BB2_13;
$L__BB2_14:
	setp.eq.s32 	%p12, %r54, 0;
	@%p12 bra 	$L__BB2_16;
	cvt.rn.f32.u32 	%f59, %r54;
	sqrt.rn.f32 	%f60, %f59;
	rcp.rn.f32 	%f61, %f60;
	mul.f32 	%f62, %f91, %f61;
	st.global.f32 	[%rd6+56], %f62;
	abs.f32 	%f63, %f62;
	mul.f32 	%f64, %f63, 0f4038AA3B;
	ex2.approx.ftz.f32 	%f65, %f64;
	add.f32 	%f66, %f65, 0f3F800000;
	rcp.approx.ftz.f32 	%f67, %f66;
	fma.rn.f32 	%f68, %f67, 0fC0000000, 0f3F800000;
	setp.ge.f32 	%p13, %f63, 0f41102CB4;
	selp.f32 	%f69, 0f3F800000, %f68, %p13;
	copysign.f32 	%f70, %f62, %f69;
	mul.f32 	%f71, %f62, %f62;
	fma.rn.f32 	%f72, %f71, 0f3C80F082, 0fBD563CAE;
	fma.rn.f32 	%f73, %f72, %f71, 0f3E085941;
	fma.rn.f32 	%f74, %f73, %f71, 0fBEAAA9ED;
	fma.rn.f32 	%f75, %f74, %f71, 0f00000000;
	fma.rn.f32 	%f76, %f75, %f62, %f62;
	setp.ge.f32 	%p14, %f63, 0f3F19999A;
	selp.f32 	%f77, %f70, %f76, %p14;
	st.global.f32 	[%rd6+48], %f77;
	mul.f32 	%f78, %f92, %f61;
	mul.f32 	%f79, %f93, %f61;
	st.global.f32 	[%rd6+36], %f78;
	st.global.f32 	[%rd6+40], %f79;
$L__BB2_16:
	ret;

}
	// .globl	_Z22forwardPassLayerKernelP13OpticalNeuronPK14OpticalSynapseiPKiS5_iifi
.visible .entry _Z22forwardPassLayerKernelP13OpticalNeuronPK14OpticalSynapseiPKiS5_iifi(
	.param .u64 .ptr .align 1 _Z22forwardPassLayerKernelP13OpticalNeuronPK14OpticalSynapseiPKiS5_iifi_param_0,
	.param .u64 .ptr .align 1 _Z22forwardPassLayerKernelP13OpticalNeuronPK14OpticalSynapseiPKiS5_iifi_param_1,
	.param .u32 _Z22forwardPassLayerKernelP13OpticalNeuronPK14OpticalSynapseiPKiS5_iifi_param_2,
	.param .u64 .ptr .align 1 _Z22forwardPassLayerKernelP13OpticalNeuronPK14OpticalSynapseiPKiS5_iifi_param_3,
	.param .u64 .ptr .align 1 _Z22forwardPassLayerKernelP13OpticalNeuronPK14OpticalSynapseiPKiS5_iifi_param_4,
	.param .u32 _Z22forwardPassLayerKernelP13OpticalNeuronPK14OpticalSynapseiPKiS5_iifi_param_5,
	.param .u32 _Z22forwardPassLayerKernelP13OpticalNeuronPK14OpticalSynapseiPKiS5_iifi_param_6,
	.param .f32 _Z22forwardPassLayerKernelP13OpticalNeuronPK14OpticalSynapseiPKiS5_iifi_param_7,
	.param .u32 _Z22forwardPassLayerKernelP13OpticalNeuronPK14OpticalSynapseiPKiS5_iifi_param_8
)
{
	.reg .pred 	%p<10>;
	.reg .b32 	%r<48>;
	.reg .b32 	%f<94>;
	.reg .b64 	%rd<40>;

	ld.param.u64 	%rd6, [_Z22forwardPassLayerKernelP13OpticalNeuronPK14OpticalSynapseiPKiS5_iifi_param_0];
	ld.param.u64 	%rd8, [_Z22forwardPassLayerKernelP13OpticalNeuronPK14OpticalSynapseiPKiS5_iifi_param_1];
	ld.param.u32 	%r19, [_Z22forwardPassLayerKernelP13OpticalNeuronPK14OpticalSynapseiPKiS5_iifi_param_2];
	ld.param.u64 	%rd9, [_Z22forwardPassLayerKernelP13OpticalNeuronPK14OpticalSynapseiPKiS5_iifi_param_3];
	ld.param.u64 	%rd7, [_Z22forwardPassLayerKernelP13OpticalNeuronPK14OpticalSynapseiPKiS5_iifi_param_4];
	ld.param.u32 	%r20, [_Z22forwardPassLayerKernelP13OpticalNeuronPK14OpticalSynapseiPKiS5_iifi_param_5];
	ld.param.u32 	%r21, [_Z22forwardPassLayerKernelP13OpticalNeuronPK14OpticalSynapseiPKiS5_iifi_param_6];
	ld.param.u32 	%r22, [_Z22forwardPassLayerKernelP13OpticalNeuronPK14OpticalSynapseiPKiS5_iifi_param_8];
	cvta.to.global.u64 	%rd1, %rd8;
	cvta.to.global.u64 	%rd2, %rd9;
	mov.u32 	%r23, %ctaid.x;
	mov.u32 	%r24, %ntid.x;
	mov.u32 	%r25, %tid.x;
	mad.lo.s32 	%r26, %r23, %r24, %r25;
	div.s32 	%r1, %r26, %r21;
	mul.lo.s32 	%r27, %r1, %r21;
	sub.s32 	%r2, %r26, %r27;
	setp.ge.s32 	%p1, %r1, %r22;
	@%p1 bra 	$L__BB3_10;
	cvta.to.global.u64 	%rd10, %rd6;
	cvta.to.global.u64 	%rd11, %rd7;
	add.s32 	%r29, %r2, %r20;
	mul.lo.s32 	%r30, %r1, %r19;
	mul.wide.s32 	%rd12, %r30, 80;
	add.s64 	%rd3, %rd10, %rd12;
	mul.wide.s32 	%rd13, %r29, 80;
	add.s64 	%rd4, %rd3, %rd13;
	mov.b32 	%r47, 0;
	st.global.u32 	[%rd4+56], %r47;
	mul.wide.s32 	%rd14, %r29, 4;
	add.s64 	%rd15, %rd11, %rd14;
	ld.global.u32 	%r3, [%rd15];
	ld.global.u32 	%r4, [%rd15+4];
	setp.ge.s32 	%p2, %r3, %r4;
	mov.f32 	%f91, 0f00000000;
	mov.f32 	%f92, %f91;
	mov.f32 	%f93, %f91;
	@%p2 bra 	$L__BB3_8;
	sub.s32 	%r47, %r4, %r3;
	and.b32  	%r6, %r47, 3;
	setp.eq.s32 	%p3, %r6, 0;
	mov.f32 	%f91, 0f00000000;
	mov.u32 	%r44, %r3;
	@%p3 bra 	$L__BB3_5;
	neg.s32 	%r42, %r6;
	mov.f32 	%f91, 0f00000000;
	mov.u32 	%r44, %r3;
	mov.f32 	%f93, %f91;
	mov.f32 	%f92, %f91;
$L__BB3_4:
	.pragma "nounroll";
	mul.wide.s32 	%rd16, %r44, 4;
	add.s64 	%rd17, %rd2, %rd16;
	ld.global.u32 	%r31, [%rd17];
	mul.wide.s32 	%rd18, %r31, 44;
	add.s64 	%rd19, %rd1, %rd18;
	ld.global.u32 	%r32, [%rd19];
	mul.wide.s32 	%rd20, %r32, 80;
	add.s64 	%rd21, %rd3, %rd20;
	ld.global.f32 	%f25, [%rd21+48];
	ld.global.f32 	%f26, [%rd19+8];
	fma.rn.f32 	%f91, %f25, %f26, %f91;
	st.global.f32 	[%rd4+56], %f91;
	ld.global.f32 	%f27, [%rd19+8];
	ld.global.f32 	%f28, [%rd21+36];
	ld.global.f32 	%f29, [%rd21+40];
	fma.rn.f32 	%f92, %f27, %f28, %f92;
	fma.rn.f32 	%f93, %f27, %f29, %f93;
	add.s32 	%r44, %r44, 1;
	add.s32 	%r42, %r42, 1;
	setp.ne.s32 	%p4, %r42, 0;
	@%p4 bra 	$L__BB3_4;
$L__BB3_5:
	sub.s32 	%r33, %r3, %r4;
	setp.gt.u32 	%p5, %r33, -4;
	@%p5 bra 	$L__BB3_8;
	sub.s32 	%r45, %r44, %r4;
	add.s64 	%rd5, %rd2, 8;
$L__BB3_7:
	mul.wide.s32 	%rd22, %r44, 4;
	add.s64 	%rd23, %rd5, %rd22;
	ld.global.u32 	%r34, [%rd23+-8];
	mul.wide.s32 	%rd24, %r34, 44;
	add.s64 	%rd25, %rd1, %rd24;
	ld.global.u32 	%r35, [%rd25];
	mul.wide.s32 	%rd26, %r35, 80;
	add.s64 	%rd27, %rd3, %rd26;
	ld.global.f32 	%f30, [%rd27+48];
	ld.global.f32 	%f31, [%rd25+8];
	fma.rn.f32 	%f32, %f30, %f31, %f91;
	st.global.f32 	[%rd4+56], %f32;
	ld.global.f32 	%f33, [%rd25+8];
	ld.global.f32 	%f34, [%rd27+36];
	ld.global.f32 	%f35, [%rd27+40];
	fma.rn.f32 	%f36, %f33, %f34, %f92;
	fma.rn.f32 	%f37, %f33, %f35, %f93;
	ld.global.u32 	%r36, [%rd23+-4];
	mul.wide.s32 	%rd28, %r36, 44;
	add.s64 	%rd29, %rd1, %rd28;
	ld.global.u32 	%r37, [%rd29];
	mul.wide.s32 	%rd30, %r37, 80;
	add.s64 	%rd31, %rd3, %rd30;
	ld.global.f32 	%f38, [%rd31+48];
	ld.global.f32 	%f39, [%rd29+8];
	fma.rn.f32 	%f40, %f38, %f39, %f32;
	st.global.f32 	[%rd4+56], %f40;
	ld.global.f32 	%f41, [%rd29+8];
	ld.global.f32 	%f42, [%rd31+36];
	ld.global.f32 	%f43, [%rd31+40];
	fma.rn.f32 	%f44, %f41, %f42, %f36;
	fma.rn.f32 	%f45, %f41, %f43, %f37;
	ld.global.u32 	%r38, [%rd23];
	mul.wide.s32 	%rd32, %r38, 44;
	add.s64 	%rd33, %rd1, %rd32;
	ld.global.u32 	%r39, [%rd33];
	mul.wide.s32 	%rd34, %r39, 80;
	add.s64 	%rd35, %rd3, %rd34;
	ld.global.f32 	%f46, [%rd35+48];
	ld.global.f32 	%f47, [%rd33+8];
	fma.rn.f32 	%f48, %f46, %f47, %f40;
	st.global.f32 	[%rd4+56], %f48;
	ld.global.f32 	%f49, [%rd33+8];
	ld.global.f32 	%f50, [%rd35+36];
	ld.global.f32 	%f51, [%rd35+40];
	fma.rn.f32 	%f52, %f49, %f50, %f44;
	fma.rn.f32 	%f53, %f49, %f51, %f45;
	ld.global.u32 	%r40, [%rd23+4];
	mul.wide.s32 	%rd36, %r40, 44;
	add.s64 	%rd37, %rd1, %rd36;
	ld.global.u32 	%r41, [%rd37];
	mul.wide.s32 	%rd38, %r41, 80;
	add.s64 	%rd39, %rd3, %rd38;
	ld.global.f32 	%f54, [%rd39+48];
	ld.global.f32 	%f55, [%rd37+8];
	fma.rn.f32 	%f91, %f54, %f55, %f48;
	st.global.f32 	[%rd4+56], %f91;
	ld.global.f32 	%f56, [%rd37+8];
	ld.global.f32 	%f57, [%rd39+36];
	ld.global.f32 	%f58, [%rd39+40];
	fma.rn.f32 	%f92, %f56, %f57, %f52;
	fma.rn.f32 	%f93, %f56, %f58, %f53;
	add.s32 	%r44, %r44, 4;
	add.s32 	%r45, %r45, 4;
	setp.ne.s32 	%p6, %r45, 0;
	@%p6 bra 	$L__BB3_7;
$L__BB3_8:
	setp.eq.s32 	%p7, %r47, 0;
	@%p7 bra 	$L__BB3_10;
	cvt.rn.f32.u32 	%f59, %r47;
	add.f32 	%f60, %f59, 0f3A83126F;
	rsqrt.approx.f32 	%f61, %f60;
	mul.f32 	%f62, %f61, %f91;
	st.global.f32 	[%rd4+56], %f62;
	abs.f32 	%f63, %f62;
	mul.f32 	%f64, %f63, 0f4038AA3B;
	ex2.approx.ftz.f32 	%f65, %f64;
	add.f32 	%f66, %f65, 0f3F800000;
	rcp.approx.ftz.f32 	%f67, %f66;
	fma.rn.f32 	%f68, %f67, 0fC0000000, 0f3F800000;
	setp.ge.f32 	%p8, %f63, 0f41102CB4;
	selp.f32 	%f69, 0f3F800000, %f68, %p8;
	copysign.f32 	%f70, %f62, %f69;
	mul.f32 	%f71, %f62, %f62;
	fma.rn.f32 	%f72, %f71, 0f3C80F082, 0fBD563CAE;
	fma.rn.f32 	%f73, %f72, %f71, 0f3E085941;
	fma.rn.f32 	%f74, %f73, %f71, 0fBEAAA9ED;
	fma.rn.f32 	%f75, %f74, %f71, 0f00000000;
	fma.rn.f32 	%f76, %f75, %f62, %f62;
	setp.ge.f32 	%p9, %f63, 0f3F19999A;
	selp.f32 	%f77, %f70, %f76, %p9;
	st.global.f32 	[%rd4+48], %f77;
	mul.f32 	%f78, %f92, %f61;
	mul.f32 	%f79, %f93, %f61;
	st.global.f32 	[%rd4+36], %f78;
	st.global.f32 	[%rd4+40], %f79;
$L__BB3_10:
	ret;

}
	// .globl	_Z27calculateWeightDeltasKernelPK14OpticalSynapsePK13OpticalNeuroniiffPfi
.visible .entry _Z27calculateWeightDeltasKernelPK14OpticalSynapsePK13OpticalNeuroniiffPfi(
	.param .u64 .ptr .align 1 _Z27calculateWeightDeltasKernelPK14OpticalSynapsePK13OpticalNeuroniiffPfi_param_0,
	.param .u64 .ptr .align 1 _Z27calculateWeightDeltasKernelPK14OpticalSynapsePK13OpticalNeuroniiffPfi_param_1,
	.param .u32 _Z27calculateWeightDeltasKernelPK14OpticalSynapsePK13OpticalNeuroniiffPfi_param_2,
	.param .u32 _Z27calculateWeightDeltasKernelPK14OpticalSynapsePK13OpticalNeuroniiffPfi_param_3,
	.param .f32 _Z27calculateWeightDeltasKernelPK14OpticalSynapsePK13OpticalNeuroniiffPfi_param_4,
	.param .f32 _Z27calculateWeightDeltasKernelPK14OpticalSynapsePK13OpticalNeuroniiffPfi_param_5,
	.param .u64 .ptr .align 1 _Z27calculateWeightDeltasKernelPK14OpticalSynapsePK13OpticalNeuroniiffPfi_param_6,
	.param .u32 _Z27calculateWeightDeltasKernelPK14OpticalSynapsePK13OpticalNeuroniiffPfi_param_7
)
{
	.reg .pred 	%p<11>;
	.reg .b32 	%r<36>;
	.reg .b32 	%f<194>;
	.reg .b64 	%rd<72>;

	ld.param.u64 	%rd3, [_Z27calculateWeightDeltasKernelPK14OpticalSynapsePK13OpticalNeuroniiffPfi_param_0];
	ld.param.u64 	%rd5, [_Z27calculateWeightDeltasKernelPK14OpticalSynapsePK13OpticalNeuroniiffPfi_param_1];
	ld.param.u32 	%r20, [_Z27calculateWeightDeltasKernelPK14OpticalSynapsePK13OpticalNeuroniiffPfi_param_2];
	ld.param.u32 	%r18, [_Z27calculateWeightDeltasKernelPK14OpticalSynapsePK13OpticalNeuroniiffPfi_param_3];
	ld.param.f32 	%f13, [_Z27calculateWeightDeltasKernelPK14OpticalSynapsePK13OpticalNeuroniiffPfi_param_4];
	ld.param.f32 	%f14, [_Z27calculateWeightDeltasKernelPK14OpticalSynapsePK13OpticalNeuroniiffPfi_param_5];
	ld.param.u32 	%r19, [_Z27calculateWeightDeltasKernelPK14OpticalSynapsePK13OpticalNeuroniiffPfi_param_7];
	cvta.to.global.u64 	%rd1, %rd5;
	mov.u32 	%r21, %ctaid.x;
	mov.u32 	%r22, %ntid.x;
	mov.u32 	%r23, %tid.x;
	mad.lo.s32 	%r1, %r21, %r22, %r23;
	setp.ge.s32 	%p1, %r1, %r20;
	@%p1 bra 	$L__BB4_14;
	cvta.to.global.u64 	%rd2, %rd3;
	setp.lt.s32 	%p2, %r19, 1;
	mov.f32 	%f193, 0f00000000;
	@%p2 bra 	$L__BB4_13;
	mul.wide.s32 	%rd6, %r1, 44;
	add.s64 	%rd7, %rd2, %rd6;
	ld.global.u32 	%r2, [%rd7];
	ld.global.u32 	%r3, [%rd7+4];
	and.b32  	%r4, %r19, 7;
	setp.lt.u32 	%p3, %r19, 8;
	mov.f32 	%f193, 0f00000000;
	mov.b32 	%r34, 0;
	@%p3 bra 	$L__BB4_5;
	and.b32  	%r34, %r19, 2147483640;
	neg.s32 	%r32, %r34;
	shl.b32 	%r7, %r18, 3;
	mov.f32 	%f193, 0f00000000;
	mov.b32 	%r31, 0;
	mul.wide.s32 	%rd10, %r2, 80;
	mul.wide.s32 	%rd12, %r3, 80;
	mul.wide.s32 	%rd14, %r18, 80;
$L__BB4_4:
	.pragma "nounroll";
	mul.wide.s32 	%rd8, %r31, 80;
	add.s64 	%rd9, %rd1, %rd8;
	add.s64 	%rd11, %rd9, %rd10;
	ld.global.f32 	%f19, [%rd11+48];
	add.s64 	%rd13, %rd9, %rd12;
	ld.global.f32 	%f20, [%rd13+48];
	ld.global.f32 	%f21, [%rd11+68];
	ld.global.f32 	%f22, [%rd13+68];
	ld.global.f32 	%f23, [%rd13+64];
	mul.f32 	%f24, %f20, %f21;
	mul.f32 	%f25, %f19, %f22;
	sub.f32 	%f26, %f24, %f25;
	mul.f32 	%f27, %f26, 0f3DCCCCCD;
	fma.rn.f32 	%f28, %f19, %f20, %f27;
	fma.rn.f32 	%f29, %f23, %f28, %f193;
	add.s64 	%rd15, %rd9, %rd14;
	add.s64 	%rd16, %rd15, %rd10;
	ld.global.f32 	%f30, [%rd16+48];
	add.s64 	%rd17, %rd15, %rd12;
	ld.global.f32 	%f31, [%rd17+48];
	ld.global.f32 	%f32, [%rd16+68];
	ld.global.f32 	%f33, [%rd17+68];
	ld.global.f32 	%f34, [%rd17+64];
	mul.f32 	%f35, %f31, %f32;
	mul.f32 	%f36, %f30, %f33;
	sub.f32 	%f37, %f35, %f36;
	mul.f32 	%f38, %f37, 0f3DCCCCCD;
	fma.rn.f32 	%f39, %f30, %f31, %f38;
	fma.rn.f32 	%f40, %f34, %f39, %f29;
	add.s64 	%rd18, %rd15, %rd14;
	add.s64 	%rd19, %rd18, %rd10;
	ld.global.f32 	%f41, [%rd19+48];
	add.s64 	%rd20, %rd18, %rd12;
	ld.global.f32 	%f42, [%rd20+48];
	ld.global.f32 	%f43, [%rd19+68];
	ld.global.f32 	%f44, [%rd20+68];
	ld.global.f32 	%f45, [%rd20+64];
	mul.f32 	%f46, %f42, %f43;
	mul.f32 	%f47, %f41, %f44;
	sub.f32 	%f48, %f46, %f47;
	mul.f32 	%f49, %f48, 0f3DCCCCCD;
	fma.rn.f32 	%f50, %f41, %f42, %f49;
	fma.rn.f32 	%f51, %f45, %f50, %f40;
	add.s64 	%rd21, %rd18, %rd14;
	add.s64 	%rd22, %rd21, %rd10;
	ld.global.f32 	%f52, [%rd22+48];
	add.s64 	%rd23, %rd21, %rd12;
	ld.global.f32 	%f53, [%rd23+48];
	ld.global.f32 	%f54, [%rd22+68];
	ld.global.f32 	%f55, [%rd23+68];
	ld.global.f32 	%f56, [%rd23+64];
	mul.f32 	%f57, %f53, %f54;
	mul.f32 	%f58, %f52, %f55;
	sub.f32 	%f59, %f57, %f58;
	mul.f32 	%f60, %f59, 0f3DCCCCCD;
	fma.rn.f32 	%f61, %f52, %f53, %f60;
	fma.rn.f32 	%f62, %f56, %f61, %f51;
	add.s64 	%rd24, %rd21, %rd14;
	add.s64 	%rd25, %rd24, %rd10;
	ld.global.f32 	%f63, [%rd25+48];
	add.s64 	%rd26, %rd24, %rd12;
	ld.global.f32 	%f64, [%rd26+48];
	ld.global.f32 	%f65, [%rd25+68];
	ld.global.f32 	%f66, [%rd26+68];
	ld.global.f32 	%f67, [%rd26+64];
	mul.f32 	%f68, %f64, %f65;
	mul.f32 	%f69, %f63, %f66;
	sub.f32 	%f70, %f68, %f69;
	mul.f32 	%f71, %f70, 0f3DCCCCCD;
	fma.rn.f32 	%f72, %f63, %f64, %f71;
	fma.rn.f32 	%f73, %f67, %f72, %f62;
	add.s64 	%rd27, %rd24, %rd14;
	add.s64 	%rd28, %rd27, %rd10;
	ld.global.f32 	%f74, [%rd28+48];
	add.s64 	%rd29, %rd27, %rd12;
	ld.global.f32 	%f75, [%rd29+48];
	ld.global.f32 	%f76, [%rd28+68];
	ld.global.f32 	%f77, [%rd29+68];
	ld.global.f32 	%f78, [%rd29+64];
	mul.f32 	%f79, %f75, %f76;
	mul.f32 	%f80, %f74, %f77;
	sub.f32 	%f81, %f79, %f80;
	mul.f32 	%f82, %f81, 0f3DCCCCCD;
	fma.rn.f32 	%f83, %f74, %f75, %f82;
	fma.rn.f32 	%f84, %f78, %f83, %f73;
	add.s64 	%rd30, %rd27, %rd14;
	add.s64 	%rd31, %rd30, %rd10;
	ld.global.f32 	%f85, [%rd31+48];
	add.s64 	%rd32, %rd30, %rd12;
	ld.global.f32 	%f86, [%rd32+48];
	ld.global.f32 	%f87, [%rd31+68];
	ld.global.f32 	%f88, [%rd32+68];
	ld.global.f32 	%f89, [%rd32+64];
	mul.f32 	%f90, %f86, %f87;
	mul.f32 	%f91, %f85, %f88;
	sub.f32 	%f92, %f90, %f91;
	mul.f32 	%f93, %f92, 0f3DCCCCCD;
	fma.rn.f32 	%f94, %f85, %f86, %f93;
	fma.rn.f32 	%f95, %f89, %f94, %f84;
	add.s64 	%rd33, %rd30, %rd14;
	add.s64 	%rd34, %rd33, %rd10;
	ld.global.f32 	%f96, [%rd34+48];
	add.s64 	%rd35, %rd33, %rd12;
	ld.global.f32 	%f97, [%rd35+48];
	ld.global.f32 	%f98, [%rd34+68];
	ld.global.f32 	%f99, [%rd35+68];
	ld.global.f32 	%f100, [%rd35+64];
	mul.f32 	%f101, %f97, %f98;
	mul.f32 	%f102, %f96, %f99;
	sub.f32 	%f103, %f101, %f102;
	mul.f32 	%f104, %f103, 0f3DCCCCCD;
	fma.rn.f32 	%f105, %f96, %f97, %f104;
	fma.rn.f32 	%f193, %f100, %f105, %f95;
	add.s32 	%r32, %r32, 8;
	add.s32 	%r31, %r31, %r7;
	setp.ne.s32 	%p4, %r32, 0;
	@%p4 bra 	$L__BB4_4;
$L__BB4_5:
	setp.eq.s32 	%p5, %r4, 0;
	@%p5 bra 	$L__BB4_13;
	and.b32  	%r13, %r19, 3;
	setp.lt.u32 	%p6, %r4, 4;
	@%p6 bra 	$L__BB4_8;
	mul.lo.s32 	%r26, %r34, %r18;
	mul.wide.s32 	%rd36, %r26, 80;
	add.s64 	%rd37, %rd1, %rd36;
	mul.wide.s32 	%rd38, %r2, 80;
	add.s64 	%rd39, %rd37, %rd38;
	ld.global.f32 	%f107, [%rd39+48];
	mul.wide.s32 	%rd40, %r3, 80;
	add.s64 	%rd41, %rd37, %rd40;
	ld.global.f32 	%f108, [%rd41+48];
	ld.global.f32 	%f109, [%rd39+68];
	ld.global.f32 	%f110, [%rd41+68];
	ld.global.f32 	%f111, [%rd41+64];
	mul.f32 	%f112, %f108, %f109;
	mul.f32 	%f113, %f107, %f110;
	sub.f32 	%f114, %f112, %f113;
	mul.f32 	%f115, %f114, 0f3DCCCCCD;
	fma.rn.f32 	%f116, %f107, %f108, %f115;
	fma.rn.f32 	%f117, %f111, %f116, %f193;
	mul.wide.s32 	%rd42, %r18, 80;
	add.s64 	%rd43, %rd37, %rd42;
	add.s64 	%rd44, %rd43, %rd38;
	ld.global.f32 	%f118, [%rd44+48];
	add.s64 	%rd45, %rd43, %rd40;
	ld.global.f32 	%f119, [%rd45+48];
	ld.global.f32 	%f120, [%rd44+68];
	ld.global.f32 	%f121, [%rd45+68];
	ld.global.f32 	%f122, [%rd45+64];
	mul.f32 	%f123, %f119, %f120;
	mul.f32 	%f124, %f118, %f121;
	sub.f32 	%f125, %f123, %f124;
	mul.f32 	%f126, %f125, 0f3DCCCCCD;
	fma.rn.f32 	%f127, %f118, %f119, %f126;
	fma.rn.f32 	%f128, %f122, %f127, %f117;
	add.s64 	%rd46, %rd43, %rd42;
	add.s64 	%rd47, %rd46, %rd38;
	ld.global.f32 	%f129, [%rd47+48];
	add.s64 	%rd48, %rd46, %rd40;
	ld.global.f32 	%f130, [%rd48+48];
	ld.global.f32 	%f131, [%rd47+68];
	ld.global.f32 	%f132, [%rd48+68];
	ld.global.f32 	%f133, [%rd48+64];
	mul.f32 	%f134, %f130, %f131;
	mul.f32 	%f135, %f129, %f132;
	sub.f32 	%f136, %f134, %f135;
	mul.f32 	%f137, %f136, 0f3DCCCCCD;
	fma.rn.f32 	%f138, %f129, %f130, %f137;
	fma.rn.f32 	%f139, %f133, %f138, %f128;
	add.s64 	%rd49, %rd46, %rd42;
	add.s64 	%rd50, %rd49, %rd38;
	ld.global.f32 	%f140, [%rd50+48];
	add.s64 	%rd51, %rd49, %rd40;
	ld.global.f32 	%f141, [%rd51+48];
	ld.global.f32 	%f142, [%rd50+68];
	ld.global.f32 	%f143, [%rd51+68];
	ld.global.f32 	%f144, [%rd51+64];
	mul.f32 	%f145, %f141, %f142;
	mul.f32 	%f146, %f140, %f143;
	sub.f32 	%f147, %f145, %f146;
	mul.f32 	%f148, %f147, 0f3DCCCCCD;
	fma.rn.f32 	%f149, %f140, %f141, %f148;
	fma.rn.f32 	%f193, %f144, %f149, %f139;
	add.s32 	%r34, %r34, 4;
$L__BB4_8:
	setp.eq.s32 	%p7, %r13, 0;
	@%p7 bra 	$L__BB4_13;
	setp.eq.s32 	%p8, %r13, 1;
	@%p8 bra 	$L__BB4_11;
	mul.lo.s32 	%r27, %r34, %r18;
	mul.wide.s32 	%rd52, %r27, 80;
	add.s64 	%rd53, %rd1, %rd52;
	mul.wide.s32 	%rd54, %r2, 80;
	add.s64 	%rd55, %rd53, %rd54;
	ld.global.f32 	%f151, [%rd55+48];
	mul.wide.s32 	%rd56, %r3, 80;
	add.s64 	%rd57, %rd53, %rd56;
	ld.global.f32 	%f152, [%rd57+48];
	ld.global.f32 	%f153, [%rd55+68];
	ld.global.f32 	%f154, [%rd57+68];
	ld.global.f32 	%f155, [%rd57+64];
	mul.f32 	%f156, %f152, %f153;
	mul.f32 	%f157, %f151, %f154;
	sub.f32 	%f158, %f156, %f157;
	mul.f32 	%f159, %f158, 0f3DCCCCCD;
	fma.rn.f32 	%f160, %f151, %f152, %f159;
	fma.rn.f32 	%f161, %f155, %f160, %f193;
	mul.wide.s32 	%rd58, %r18, 80;
	add.s64 	%rd59, %rd53, %rd58;
	add.s64 	%rd60, %rd59, %rd54;
	ld.global.f32 	%f162, [%rd60+48];
	add.s64 	%rd61, %rd59, %rd56;
	ld.global.f32 	%f163, [%rd61+48];
	ld.global.f32 	%f164, [%rd60+68];
	ld.global.f32 	%f165, [%rd61+68];
	ld.global.f32 	%f166, [%rd61+64];
	mul.f32 	%f167, %f163, %f164;
	mul.f32 	%f168, %f162, %f165;
	sub.f32 	%f169, %f167, %f168;
	mul.f32 	%f170, %f169, 0f3DCCCCCD;
	fma.rn.f32 	%f171, %f162, %f163, %f170;
	fma.rn.f32 	%f193, %f166, %f171, %f161;
	add.s32 	%r34, %r34, 2;
$L__BB4_11:
	and.b32  	%r28, %r19, 1;
	setp.eq.b32 	%p9, %r28, 1;
	not.pred 	%p10, %p9;
	@%p10 bra 	$L__BB4_13;
	mul.lo.s32 	%r29, %r34, %r18;
	mul.wide.s32 	%rd62, %r29, 80;
	add.s64 	%rd63, %rd1, %rd62;
	mul.wide.s32 	%rd64, %r2, 80;
	add.s64 	%rd65, %rd63, %rd64;
	ld.global.f32 	%f172, [%rd65+48];
	mul.wide.s32 	%rd66, %r3, 80;
	add.s64 	%rd67, %rd63, %rd66;
	ld.global.f32 	%f173, [%rd67+48];
	ld.global.f32 	%f174, [%rd65+68];
	ld.global.f32 	%f175, [%rd67+68];
	ld.global.f32 	%f176, [%rd67+64];
	mul.f32 	%f177, %f173, %f174;
	mul.f32 	%f178, %f172, %f175;
	sub.f32 	%f179, %f177, %f178;
	mul.f32 	%f180, %f179, 0f3DCCCCCD;
	fma.rn.f32 	%f181, %f172, %f173, %f180;
	fma.rn.f32 	%f193, %f176, %f181, %f193;
$L__BB4_13:
	ld.param.u64 	%rd71, [_Z27calculateWeightDeltasKernelPK14OpticalSynapsePK13OpticalNeuroniiffPfi_param_6];
	max.s32 	%r30, %r19, 1;
	cvt.rn.f32.u32 	%f182, %r30;
	div.rn.f32 	%f183, %f193, %f182;
	mul.f32 	%f184, %f13, %f183;
	mul.f32 	%f185, %f14, %f184;
	cvta.to.global.u64 	%rd68, %rd71;
	mul.wide.s32 	%rd69, %r1, 4;
	add.s64 	%rd70, %rd68, %rd69;
	st.global.f32 	[%rd70], %f185;
$L__BB4_14:
	ret;

}
	// .globl	_Z24applyWeightUpdatesKernelP14OpticalSynapsePfS1_if
.visible .entry _Z24applyWeightUpdatesKernelP14OpticalSynapsePfS1_if(
	.param .u64 .ptr .align 1 _Z24applyWeightUpdatesKernelP14OpticalSynapsePfS1_if_param_0,
	.param .u64 .ptr .align 1 _Z24applyWeightUpdatesKernelP14OpticalSynapsePfS1_if_param_1,
	.param .u64 .ptr .align 1 _Z24applyWeightUpdatesKernelP14OpticalSynapsePfS1_if_param_2,
	.param .u32 _Z24applyWeightUpdatesKernelP14OpticalSynapsePfS1_if_param_3,
	.param .f32 _Z24applyWeightUpdatesKernelP14OpticalSynapsePfS1_if_param_4
)
{
	.reg .pred 	%p<28>;
	.reg .b32 	%r<35>;
	.reg .b32 	%f<94>;
	.reg .b64 	%rd<12>;

	ld.param.u64 	%rd3, [_Z24applyWeightUpdatesKernelP14OpticalSynapsePfS1_if_param_0];
	ld.param.u64 	%rd4, [_Z24applyWeightUpdatesKernelP14OpticalSynapsePfS1_if_param_1];
	ld.param.u64 	%rd5, [_Z24applyWeightUpdatesKernelP14OpticalSynapsePfS1_if_param_2];
	ld.param.u32 	%r18, [_Z24applyWeightUpdatesKernelP14OpticalSynapsePfS1_if_param_3];
	ld.param.f32 	%f29, [_Z24applyWeightUpdatesKernelP14OpticalSynapsePfS1_if_param_4];
	mov.u32 	%r19, %ctaid.x;
	mov.u32 	%r20, %ntid.x;
	mov.u32 	%r21, %tid.x;
	mad.lo.s32 	%r1, %r19, %r20, %r21;
	setp.ge.s32 	%p1, %r1, %r18;
	@%p1 bra 	$L__BB5_24;
	cvta.to.global.u64 	%rd6, %rd4;
	cvta.to.global.u64 	%rd7, %rd5;
	cvta.to.global.u64 	%rd8, %rd3;
	mul.wide.s32 	%rd9, %r1, 4;
	add.s64 	%rd1, %rd6, %rd9;
	ld.global.f32 	%f30, [%rd1];
	add.s64 	%rd10, %rd7, %rd9;
	ld.global.f32 	%f31, [%rd10];
	mul.f32 	%f32, %f29, %f31;
	mov.f32 	%f33, 0f3F800000;
	sub.f32 	%f34, %f33, %f29;
	fma.rn.f32 	%f35, %f34, %f30, %f32;
	st.global.f32 	[%rd10], %f35;
	mul.wide.s32 	%rd11, %r1, 44;
	add.s64 	%rd2, %rd8, %rd11;
	ld.global.f32 	%f36, [%rd2+8];
	add.f32 	%f37, %f36, %f35;
	min.f32 	%f38, %f37, 0f3F800000;
	max.f32 	%f39, %f38, 0fBF800000;
	st.global.f32 	[%rd2+8], %f39;
	mul.f32 	%f40, %f39, 0f40490FDB;
	ld.global.f32 	%f41, [%rd2+16];
	sub.f32 	%f42, %f40, %f41;
	add.f32 	%f43, %f41, %f42;
	add.f32 	%f1, %f43, 0f40C90FDB;
	abs.f32 	%f90, %f1;
	setp.lt.f32 	%p2, %f90, 0f40C90FDB;
	@%p2 bra 	$L__BB5_12;
	setp.gtu.f32 	%p3, %f90, 0f4C490FDB;
	@%p3 bra 	$L__BB5_9;
	mov.f32 	%f44, 0f40C90FDB;
	div.approx.f32 	%f45, %f90, %f44;
	cvt.rzi.f32.f32 	%f88, %f45;
	fma.rn.f32 	%f4, %f88, 0fC0C90FDB, %f90;
	mov.b32 	%r2, %f4;
	setp.lt.u32 	%p4, %r2, 1086918619;
	@%p4 bra 	$L__BB5_8;
	setp.lt.u32 	%p5, %r2, -2147483647;
	@%p5 bra 	$L__BB5_6;
	add.f32 	%f49, %f88, 0fBF800000;
	setp.lt.f32 	%p8, %f4, 0fC0C90FDB;
	add.f32 	%f50, %f49, 0fBF800000;
	selp.f32 	%f88, %f50, %f49, %p8;
	bra.uni 	$L__BB5_8;
$L__BB5_6:
	add.f32 	%f88, %f88, 0f3F800000;
	setp.ltu.f32 	%p6, %f4, 0f41490FDB;
	@%p6 bra 	$L__BB5_8;
	add.f32 	%f46, %f88, 0f3F800000;
	fma.rn.f32 	%f47, 0f40C90FDB, 0fC0400000, %f4;
	setp.ge.f32 	%p7, %f47, 0f00000000;
	add.f32 	%f48, %f46, 0f3F800000;
	selp.f32 	%f88, %f48, %f46, %p7;
$L__BB5_8:
	fma.rn.f32 	%f90, %f88, 0fC0C90FDB, %f90;
	bra.uni 	$L__BB5_12;
$L__BB5_9:
	mov.b32 	%r3, %f90;
	and.b32  	%r22, %r3, 8388607;
	or.b32  	%r31, %r22, 1065353216;
	mov.b32 	%f89, %r31;
	and.b32  	%r23, %r3, -8388608;
	add.s32 	%r32, %r23, -1082130432;
	setp.eq.s32 	%p9, %r32, 0;
	@%p9 bra 	$L__BB5_11;
$L__BB5_10:
	min.u32 	%r24, %r32, 192937984;
	add.s32 	%r25, %r31, %r24;
	mov.b32 	%f51, %r25;
	mul.f32 	%f52, %f51, 0f3F22F983;
	fma.rn.f32 	%f53, %f52, 0fBFC90FDB, %f51;
	fma.rn.f32 	%f54, %f53, 0f3F22F983, %f52;
	fma.rn.f32 	%f55, %f54, 0fBFC90FDB, %f51;
	mov.f32 	%f56, 0f3F22F983;
	fma.rz.f32 	%f57, %f55, %f56, %f54;
	cvt.rzi.f32.f32 	%f58, %f57;
	fma.rn.f32 	%f89, %f58, 0fBFC90FDB, %f51;
	sub.s32 	%r32, %r32, %r24;
	mov.b32 	%r31, %f89;
	setp.ne.s32 	%p10, %r32, 0;
	setp.ne.s32 	%p11, %r31, 0;
	and.pred  	%p12, %p10, %p11;
	@%p12 bra 	$L__BB5_10;
$L__BB5_11:
	setp.gt.u32 	%p13, %r3, 2139095039;
	selp.f32 	%f60, 0f7FFFFFFF, 0f4C000000, %p13;
	mul.f32 	%f61, %f89, 0f34000000;
	mul.f32 	%f90, %f60, %f61;
$L__BB5_12:
	abs.f32 	%f62, %f90;
	setp.nan.f32 	%p14, %f62, %f62;
	copysign.f32 	%f63, %f1, %f90;
	selp.f32 	%f64, %f90, %f63, %p14;
	st.global.f32 	[%rd2+16], %f64;
	ld.global.f32 	%f65, [%rd2+20];
	add.f32 	%f66, %f65, 0f00000000;
	add.f32 	%f15, %f66, 0f40C90FDB;
	abs.f32 	%f93, %f15;
	setp.lt.f32 	%p15, %f93, 0f40C90FDB;
	@%p15 bra 	$L__BB5_23;
	setp.gtu.f32 	%p16, %f93, 0f4C490FDB;
	@%p16 bra 	$L__BB5_20;
	mov.f32 	%f67, 0f40C90FDB;
	div.approx.f32 	%f68, %f93, %f67;
	cvt.rzi.f32.f32 	%f91, %f68;
	fma.rn.f32 	%f18, %f91, 0fC0C90FDB, %f93;
	mov.b32 	%r10, %f18;
	setp.lt.u32 	%p17, %r10, 1086918619;
	@%p17 bra 	$L__BB5_19;
	setp.lt.u32 	%p18, %r10, -2147483647;
	@%p18 bra 	$L__BB5_17;
	add.f32 	%f72, %f91, 0fBF800000;
	setp.lt.f32 	%p21, %f18, 0fC0C90FDB;
	add.f32 	%f73, %f72, 0fBF800000;
	selp.f32 	%f91, %f73, %f72, %p21;
	bra.uni 	$L__BB5_19;
$L__BB5_17:
	add.f32 	%f91, %f91, 0f3F800000;
	setp.ltu.f32 	%p19, %f18, 0f41490FDB;
	@%p19 bra 	$L__BB5_19;
	add.f32 	%f69, %f91, 0f3F800000;
	fma.rn.f32 	%f70, 0f40C90FDB, 0fC0400000, %f18;
	setp.ge.f32 	%p20, %f70, 0f00000000;
	add.f32 	%f71, %f69, 0f3F800000;
	selp.f32 	%f91, %f71, %f69, %p20;
$L__BB5_19:
	fma.rn.f32 	%f93, %f91, 0fC0C90FDB, %f93;
	bra.uni 	$L__BB5_23;
$L__BB5_20:
	mov.b32 	%r11, %f93;
	and.b32  	%r26, %r11, 8388607;
	or.b32  	%r33, %r26, 1065353216;
	mov.b32 	%f92, %r33;
	and.b32  	%r27, %r11, -8388608;
	add.s32 	%r34, %r27, -1082130432;
	setp.eq.s32 	%p22, %r34, 0;
	@%p22 bra 	$L__BB5_22;
$L__BB5_21:
	min.u32 	%r28, %r34, 192937984;
	add.s32 	%r29, %r33, %r28;
	mov.b32 	%f74, %r29;
	mul.f32 	%f75, %f74, 0f3F22F983;
	fma.rn.f32 	%f76, %f75, 0fBFC90FDB, %f74;
	fma.rn.f32 	%f77, %f76, 0f3F22F983, %f75;
	fma.rn.f32 	%f78, %f77, 0fBFC90FDB, %f74;
	mov.f32 	%f79, 0f3F22F983;
	fma.rz.f32 	%f80, %f78, %f79, %f77;
	cvt.rzi.f32.f32 	%f81, %f80;
	fma.rn.f32 	%f92, %f81, 0fBFC90FDB, %f74;
	sub.s32 	%r34, %r34, %r28;
	mov.b32 	%r33, %f92;
	setp.ne.s32 	%p23, %r34, 0;
	setp.ne.s32 	%p24, %r33, 0;
	and.pred  	%p25, %p23, %p24;
	@%p25 bra 	$L__BB5_21;
$L__BB5_22:
	setp.gt.u32 	%p26, %r11, 2139095039;
	selp.f32 	%f83, 0f7FFFFFFF, 0f4C000000, %p26;
	mul.f32 	%f84, %f92, 0f34000000;
	mul.f32 	%f93, %f83, %f84;
$L__BB5_23:
	abs.f32 	%f85, %f93;
	setp.nan.f32 	%p27, %f85, %f85;
	copysign.f32 	%f86, %f15, %f93;
	selp.f32 	%f87, %f93, %f86, %p27;
	st.global.f32 	[%rd2+20], %f87;
	mov.b32 	%r30, 0;
	st.global.u32 	[%rd1], %r30;
$L__BB5_24:
	ret;

}
	// .globl	_Z20applyOutputGradientsP13OpticalNeuronPKfiiiif
.visible .entry _Z20applyOutputGradientsP13OpticalNeuronPKfiiiif(
	.param .u64 .ptr .align 1 _Z20applyOutputGradientsP13OpticalNeuronPKfiiiif_param_0,
	.param .u64 .ptr .align 1 _Z20applyOutputGradientsP13OpticalNeuronPKfiiiif_param_1,
	.param .u32 _Z20applyOutputGradientsP13OpticalNeuronPKfiiiif_param_2,
	.param .u32 _Z20applyOutputGradientsP13OpticalNeuronPKfiiiif_param_3,
	.param .u32 _Z20applyOutputGradientsP13OpticalNeuronPKfiiiif_param_4,
	.param .u32 _Z20applyOutputGradientsP13OpticalNeuronPKfiiiif_param_5,
	.param .f32 _Z20applyOutputGradientsP13OpticalNeuronPKfiiiif_param_6
)
{
	.reg .pred 	%p<4>;
	.reg .b32 	%r<14>;
	.reg .b32 	%f<23>;
	.reg .b64 	%rd<9>;

	ld.param.u64 	%rd1, [_Z20applyOutputGradientsP13OpticalNeuronPKfiiiif_param_0];
	ld.param.u64 	%rd2, [_Z20applyOutputGradientsP13OpticalNeuronPKfiiiif_param_1];
	ld.param.u32 	%r3, [_Z20applyOutputGradientsP13OpticalNeuronPKfiiiif_param_2];
	ld.param.u32 	%r4, [_Z20applyOutputGradientsP13OpticalNeuronPKfiiiif_param_3];
	ld.param.u32 	%r6, [_Z20applyOutputGradientsP13OpticalNeuronPKfiiiif_param_4];
	ld.param.u32 	%r5, [_Z20applyOutputGradientsP13OpticalNeuronPKfiiiif_param_5];
	ld.param.f32 	%f1, [_Z20applyOutputGradientsP13OpticalNeuronPKfiiiif_param_6];
	mov.u32 	%r7, %ctaid.x;
	mov.u32 	%r8, %ntid.x;
	mov.u32 	%r9, %tid.x;
	mad.lo.s32 	%r1, %r7, %r8, %r9;
	div.s32 	%r2, %r1, %r4;
	setp.ge.s32 	%p1, %r2, %r6;
	@%p1 bra 	$L__BB6_2;
	cvta.to.global.u64 	%rd3, %rd2;
	cvta.to.global.u64 	%rd4, %rd1;
	mad.lo.s32 	%r10, %r2, %r3, %r5;
	rem.s32 	%r11, %r1, %r4;
	add.s32 	%r12, %r10, %r11;
	mul.wide.s32 	%rd5, %r12, 80;
	add.s64 	%rd6, %rd4, %rd5;
	mul.wide.s32 	%rd7, %r1, 4;
	add.s64 	%rd8, %rd3, %rd7;
	ld.global.f32 	%f2, [%rd8];
	mul.f32 	%f3, %f1, %f2;
	ld.global.f32 	%f4, [%rd6+56];
	sub.f32 	%f5, %f4, %f3;
	st.global.f32 	[%rd6+56], %f5;
	abs.f32 	%f6, %f5;
	mul.f32 	%f7, %f6, 0f4038AA3B;
	ex2.approx.ftz.f32 	%f8, %f7;
	add.f32 	%f9, %f8, 0f3F800000;
	rcp.approx.ftz.f32 	%f10, %f9;
	fma.rn.f32 	%f11, %f10, 0fC0000000, 0f3F800000;
	setp.ge.f32 	%p2, %f6, 0f41102CB4;
	selp.f32 	%f12, 0f3F800000, %f11, %p2;
	copysign.f32 	%f13, %f5, %f12;
	mul.f32 	%f14, %f5, %f5;
	fma.rn.f32 	%f15, %f14, 0f3C80F082, 0fBD563CAE;
	fma.rn.f32 	%f16, %f15, %f14, 0f3E085941;
	fma.rn.f32 	%f17, %f16, %f14, 0fBEAAA9ED;
	fma.rn.f32 	%f18, %f17, %f14, 0f00000000;
	fma.rn.f32 	%f19, %f18, %f5, %f5;
	setp.ge.f32 	%p3, %f6, 0f3F19999A;
	selp.f32 	%f20, %f13, %f19, %p3;
	st.global.f32 	[%rd6+48], %f20;
	max.f32 	%f21, %f20, 0f00000000;
	sqrt.rn.f32 	%f22, %f21;
	st.global.f32 	[%rd6+36], %f22;
	mov.b32 	%r13, 0;
	st.global.u32 	[%rd6+40], %r13;
$L__BB6_2:
	ret;

}
	// .globl	_Z20clusterNeuronsKernelP13OpticalNeuroniffi
.visible .entry _Z20clusterNeuronsKernelP13OpticalNeuroniffi(
	.param .u64 .ptr .align 1 _Z20clusterNeuronsKernelP13OpticalNeuroniffi_param_0,
	.param .u32 _Z20clusterNeuronsKernelP13OpticalNeuroniffi_param_1,
	.param .f32 _Z20clusterNeuronsKernelP13OpticalNeuroniffi_param_2,
	.param .f32 _Z20clusterNeuronsKernelP13OpticalNeuroniffi_param_3,
	.param .u32 _Z20clusterNeuronsKernelP13OpticalNeuroniffi_param_4
)
{
	.reg .pred 	%p<12>;
	.reg .b32 	%r<71>;
	.reg .b32 	%f<243>;
	.reg .b64 	%rd<23>;

	ld.param.u64 	%rd8, [_Z20clusterNeuronsKernelP13OpticalNeuroniffi_param_0];
	ld.param.u32 	%r41, [_Z20clusterNeuronsKernelP13OpticalNeuroniffi_param_1];
	ld.param.u32 	%r42, [_Z20clusterNeuronsKernelP13OpticalNeuroniffi_param_4];
	mov.u32 	%r43, %ctaid.x;
	mov.u32 	%r44, %ntid.x;
	mov.u32 	%r45, %tid.x;
	mad.lo.s32 	%r46, %r43, %r44, %r45;
	div.s32 	%r1, %r46, %r41;
	mul.lo.s32 	%r47, %r1, %r41;
	sub.s32 	%r2, %r46, %r47;
	setp.ge.s32 	%p1, %r1, %r42;
	@%p1 bra 	$L__BB7_19;
	cvta.to.global.u64 	%rd1, %rd8;
	mul.wide.s32 	%rd9, %r47, 80;
	add.s64 	%rd2, %rd1, %rd9;
	mul.wide.s32 	%rd10, %r2, 80;
	add.s64 	%rd3, %rd2, %rd10;
	shr.s32 	%r48, %r41, 31;
	shr.u32 	%r49, %r48, 27;
	add.s32 	%r50, %r41, %r49;
	shr.s32 	%r51, %r50, 5;
	max.s32 	%r4, %r51, 1;
	setp.lt.s32 	%p2, %r41, 1;
	mov.f32 	%f216, 0f00000000;
	mov.f32 	%f217, %f216;
	mov.f32 	%f218, %f216;
	@%p2 bra 	$L__BB7_18;
	add.s32 	%r53, %r41, -1;
	div.u32 	%r54, %r53, %r4;
	add.s32 	%r5, %r54, 1;
	and.b32  	%r6, %r5, 3;
	setp.lt.u32 	%p3, %r54, 3;
	mov.f32 	%f218, 0f00000000;
	mov.b32 	%r68, 0;
	mov.f32 	%f217, %f218;
	mov.f32 	%f216, %f218;
	@%p3 bra 	$L__BB7_13;
	shl.b32 	%r65, %r4, 1;
	sub.s32 	%r66, %r65, %r2;
	mul.lo.s32 	%r63, %r4, 3;
	sub.s32 	%r64, %r63, %r2;
	sub.s32 	%r61, %r4, %r2;
	neg.s32 	%r60, %r2;
	and.b32  	%r56, %r5, -4;
	neg.s32 	%r59, %r56;
	mov.f32 	%f218, 0f00000000;
	mov.b32 	%r68, 0;
	mov.u32 	%r62, %r4;
$L__BB7_4:
	setp.eq.s32 	%p4, %r60, 0;
	@%p4 bra 	$L__BB7_6;
	ld.param.f32 	%f207, [_Z20clusterNeuronsKernelP13OpticalNeuroniffi_param_2];
	mul.wide.u32 	%rd11, %r68, 80;
	add.s64 	%rd12, %rd2, %rd11;
	ld.global.f32 	%f52, [%rd12];
	ld.global.f32 	%f53, [%rd3];
	sub.f32 	%f54, %f52, %f53;
	ld.global.f32 	%f55, [%rd12+4];
	ld.global.f32 	%f56, [%rd3+4];
	sub.f32 	%f57, %f55, %f56;
	ld.global.f32 	%f58, [%rd12+8];
	ld.global.f32 	%f59, [%rd3+8];
	sub.f32 	%f60, %f58, %f59;
	mul.f32 	%f61, %f57, %f57;
	fma.rn.f32 	%f62, %f54, %f54, %f61;
	fma.rn.f32 	%f63, %f60, %f60, %f62;
	add.f32 	%f64, %f63, 0f3F800000;
	sqrt.rn.f32 	%f65, %f64;
	ld.global.f32 	%f66, [%rd3+48];
	ld.global.f32 	%f67, [%rd12+48];
	sub.f32 	%f68, %f66, %f67;
	abs.f32 	%f69, %f68;
	mov.f32 	%f70, 0f3F800000;
	sub.f32 	%f71, %f70, %f69;
	mul.f32 	%f72, %f207, %f71;
	div.rn.f32 	%f73, %f72, %f64;
	mul.f32 	%f74, %f54, %f73;
	div.rn.f32 	%f75, %f74, %f65;
	add.f32 	%f216, %f216, %f75;
	mul.f32 	%f76, %f57, %f73;
	div.rn.f32 	%f77, %f76, %f65;
	add.f32 	%f217, %f217, %f77;
	mul.f32 	%f78, %f60, %f73;
	div.rn.f32 	%f79, %f78, %f65;
	add.f32 	%f218, %f218, %f79;
$L__BB7_6:
	setp.eq.s32 	%p5, %r61, 0;
	@%p5 bra 	$L__BB7_8;
	ld.param.f32 	%f208, [_Z20clusterNeuronsKernelP13OpticalNeuroniffi_param_2];
	mul.wide.u32 	%rd13, %r62, 80;
	add.s64 	%rd14, %rd2, %rd13;
	ld.global.f32 	%f80, [%rd14];
	ld.global.f32 	%f81, [%rd3];
	sub.f32 	%f82, %f80, %f81;
	ld.global.f32 	%f83, [%rd14+4];
	ld.global.f32 	%f84, [%rd3+4];
	sub.f32 	%f85, %f83, %f84;
	ld.global.f32 	%f86, [%rd14+8];
	ld.global.f32 	%f87, [%rd3+8];
	sub.f32 	%f88, %f86, %f87;
	mul.f32 	%f89, %f85, %f85;
	fma.rn.f32 	%f90, %f82, %f82, %f89;
	fma.rn.f32 	%f91, %f88, %f88, %f90;
	add.f32 	%f92, %f91, 0f3F800000;
	sqrt.rn.f32 	%f93, %f92;
	ld.global.f32 	%f94, [%rd3+48];
	ld.global.f32 	%f95, [%rd14+48];
	sub.f32 	%f96, %f94, %f95;
	abs.f32 	%f97, %f96;
	mov.f32 	%f98, 0f3F800000;
	sub.f32 	%f99, %f98, %f97;
	mul.f32 	%f100, %f208, %f99;
	div.rn.f32 	%f101, %f100, %f92;
	mul.f32 	%f102, %f82, %f101;
	div.rn.f32 	%f103, %f102, %f93;
	add.f32 	%f216, %f216, %f103;
	mul.f32 	%f104, %f85, %f101;
	div.rn.f32 	%f105, %f104, %f93;
	add.f32 	%f217, %f217, %f105;
	mul.f32 	%f106, %f88, %f101;
	div.rn.f32 	%f107, %f106, %f93;
	add.f32 	%f218, %f218, %f107;
$L__BB7_8:
	add.s32 	%r23, %r68, %r4;
	setp.eq.s32 	%p6, %r66, 0;
	@%p6 bra 	$L__BB7_10;
	ld.param.f32 	%f209, [_Z20clusterNeuronsKernelP13OpticalNeuroniffi_param_2];
	mul.wide.u32 	%rd15, %r65, 80;
	add.s64 	%rd16, %rd2, %rd15;
	ld.global.f32 	%f108, [%rd16];
	ld.global.f32 	%f109, [%rd3];
	sub.f32 	%f110, %f108, %f109;
	ld.global.f32 	%f111, [%rd16+4];
	ld.global.f32 	%f112, [%rd3+4];
	sub.f32 	%f113, %f111, %f112;
	ld.global.f32 	%f114, [%rd16+8];
	ld.global.f32 	%f115, [%rd3+8];
	sub.f32 	%f116, %f114, %f115;
	mul.f32 	%f117, %f113, %f113;
	fma.rn.f32 	%f118, %f110, %f110, %f117;
	fma.rn.f32 	%f119, %f116, %f116, %f118;
	add.f32 	%f120, %f119, 0f3F800000;
	sqrt.rn.f32 	%f121, %f120;
	ld.global.f32 	%f122, [%rd3+48];
	ld.global.f32 	%f123, [%rd16+48];
	sub.f32 	%f124, %f122, %f123;
	abs.f32 	%f125, %f124;
	mov.f32 	%f126, 0f3F800000;
	sub.f32 	%f127, %f126, %f125;
	mul.f32 	%f128, %f209, %f127;
	div.rn.f32 	%f129, %f128, %f120;
	mul.f32 	%f130, %f110, %f129;
	div.rn.f32 	%f131, %f130, %f121;
	add.f32 	%f216, %f216, %f131;
	mul.f32 	%f132, %f113, %f129;
	div.rn.f32 	%f133, %f132, %f121;
	add.f32 	%f217, %f217, %f133;
	mul.f32 	%f134, %f116, %f129;
	div.rn.f32 	%f135, %f134, %f121;
	add.f32 	%f218, %f218, %f135;
$L__BB7_10:
	add.s32 	%r24, %r23, %r4;
	setp.eq.s32 	%p7, %r64, 0;
	@%p7 bra 	$L__BB7_12;
	ld.param.f32 	%f210, [_Z20clusterNeuronsKernelP13OpticalNeuroniffi_param_2];
	mul.wide.u32 	%rd17, %r63, 80;
	add.s64 	%rd18, %rd2, %rd17;
	ld.global.f32 	%f136, [%rd18];
	ld.global.f32 	%f137, [%rd3];
	sub.f32 	%f138, %f136, %f137;
	ld.global.f32 	%f139, [%rd18+4];
	ld.global.f32 	%f140, [%rd3+4];
	sub.f32 	%f141, %f139, %f140;
	ld.global.f32 	%f142, [%rd18+8];
	ld.global.f32 	%f143, [%rd3+8];
	sub.f32 	%f144, %f142, %f143;
	mul.f32 	%f145, %f141, %f141;
	fma.rn.f32 	%f146, %f138, %f138, %f145;
	fma.rn.f32 	%f147, %f144, %f144, %f146;
	add.f32 	%f148, %f147, 0f3F800000;
	sqrt.rn.f32 	%f149, %f148;
	ld.global.f32 	%f150, [%rd3+48];
	ld.global.f32 	%f151, [%rd18+48];
	sub.f32 	%f152, %f150, %f151;
	abs.f32 	%f153, %f152;
	mov.f32 	%f154, 0f3F800000;
	sub.f32 	%f155, %f154, %f153;
	mul.f32 	%f156, %f210, %f155;
	div.rn.f32 	%f157, %f156, %f148;
	mul.f32 	%f158, %f138, %f157;
	div.rn.f32 	%f159, %f158, %f149;
	add.f32 	%f216, %f216, %f159;
	mul.f32 	%f160, %f141, %f157;
	div.rn.f32 	%f161, %f160, %f149;
	add.f32 	%f217, %f217, %f161;
	mul.f32 	%f162, %f144, %f157;
	div.rn.f32 	%f163, %f162, %f149;
	add.f32 	%f218, %f218, %f163;
$L__BB7_12:
	add.s32 	%r57, %r24, %r4;
	add.s32 	%r68, %r57, %r4;
	shl.b32 	%r58, %r4, 2;
	add.s32 	%r66, %r66, %r58;
	add.s32 	%r65, %r65, %r58;
	add.s32 	%r64, %r64, %r58;
	add.s32 	%r63, %r63, %r58;
	add.s32 	%r62, %r62, %r58;
	add.s32 	%r61, %r61, %r58;
	add.s32 	%r60, %r60, %r58;
	add.s32 	%r59, %r59, 4;
	setp.ne.s32 	%p8, %r59, 0;
	@%p8 bra 	$L__BB7_4;
$L__BB7_13:
	setp.eq.s32 	%p9, %r6, 0;
	@%p9 bra 	$L__BB7_18;
	neg.s32 	%r70, %r6;
	sub.s32 	%r69, %r68, %r2;
	mul.wide.s32 	%rd19, %r47, 80;
	mul.wide.u32 	%rd20, %r68, 80;
	add.s64 	%rd21, %rd19, %rd20;
	add.s64 	%rd22, %rd1, %rd21;
	mul.wide.u32 	%rd5, %r4, 80;
$L__BB7_15:
	.pragma "nounroll";
	setp.eq.s32 	%p10, %r69, 0;
	@%p10 bra 	$L__BB7_17;
	ld.param.f32 	%f211, [_Z20clusterNeuronsKernelP13OpticalNeuroniffi_param_2];
	ld.global.f32 	%f164, [%rd22];
	ld.global.f32 	%f165, [%rd3];
	sub.f32 	%f166, %f164, %f165;
	ld.global.f32 	%f167, [%rd22+4];
	ld.global.f32 	%f168, [%rd3+4];
	sub.f32 	%f169, %f167, %f168;
	ld.global.f32 	%f170, [%rd22+8];
	ld.global.f32 	%f171, [%rd3+8];
	sub.f32 	%f172, %f170, %f171;
	mul.f32 	%f173, %f169, %f169;
	fma.rn.f32 	%f174, %f166, %f166, %f173;
	fma.rn.f32 	%f175, %f172, %f172, %f174;
	add.f32 	%f176, %f175, 0f3F800000;
	sqrt.rn.f32 	%f177, %f176;
	ld.global.f32 	%f178, [%rd3+48];
	ld.global.f32 	%f179, [%rd22+48];
	sub.f32 	%f180, %f178, %f179;
	abs.f32 	%f181, %f180;
	mov.f32 	%f182, 0f3F800000;
	sub.f32 	%f183, %f182, %f181;
	mul.f32 	%f184, %f211, %f183;
	div.rn.f32 	%f185, %f184, %f176;
	mul.f32 	%f186, %f166, %f185;
	div.rn.f32 	%f187, %f186, %f177;
	add.f32 	%f216, %f216, %f187;
	mul.f32 	%f188, %f169, %f185;
	div.rn.f32 	%f189, %f188, %f177;
	add.f32 	%f217, %f217, %f189;
	mul.f32 	%f190, %f172, %f185;
	div.rn.f32 	%f191, %f190, %f177;
	add.f32 	%f218, %f218, %f191;
$L__BB7_17:
	add.s32 	%r70, %r70, 1;
	setp.ne.s32 	%p11, %r70, 0;
	add.s32 	%r69, %r69, %r4;
	add.s64 	%rd22, %rd22, %rd5;
	@%p11 bra 	$L__BB7_15;
$L__BB7_18:
	ld.param.f32 	%f212, [_Z20clusterNeuronsKernelP13OpticalNeuroniffi_param_3];
	ld.global.f32 	%f192, [%rd3+12];
	mul.f32 	%f193, %f192, 0f3F733333;
	fma.rn.f32 	%f194, %f212, %f216, %f193;
	st.global.f32 	[%rd3+12], %f194;
	ld.global.f32 	%f195, [%rd3+16];
	mul.f32 	%f196, %f195, 0f3F733333;
	fma.rn.f32 	%f197, %f212, %f217, %f196;
	st.global.f32 	[%rd3+16], %f197;
	ld.global.f32 	%f198, [%rd3+20];
	mul.f32 	%f199, %f198, 0f3F733333;
	fma.rn.f32 	%f200, %f212, %f218, %f199;
	st.global.f32 	[%rd3+20], %f200;
	ld.global.f32 	%f201, [%rd3];
	fma.rn.f32 	%f202, %f212, %f194, %f201;
	st.global.f32 	[%rd3], %f202;
	ld.global.f32 	%f203, [%rd3+4];
	fma.rn.f32 	%f204, %f212, %f197, %f203;
	st.global.f32 	[%rd3+4], %f204;
	ld.global.f32 	%f205, [%rd3+8];
	fma.rn.f32 	%f206, %f212, %f200, %f205;
	st.global.f32 	[%rd3+8], %f206;
$L__BB7_19:
	ret;

}
	// .globl	_Z26temperatureAnnealingKernelP13OpticalNeuroniffii
.visible .entry _Z26temperatureAnnealingKernelP13OpticalNeuroniffii(
	.param .u64 .ptr .align 1 _Z26temperatureAnnealingKernelP13OpticalNeuroniffii_param_0,
	.param .u32 _Z26temperatureAnnealingKernelP13OpticalNeuroniffii_param_1,
	.param .f32 _Z26temperatureAnnealingKernelP13OpticalNeuroniffii_param_2,
	.param .f32 _Z26temperatureAnnealingKernelP13OpticalNeuroniffii_param_3,
	.param .u32 _Z26temperatureAnnealingKernelP13OpticalNeuroniffii_param_4,
	.param .u32 _Z26temperatureAnnealingKernelP13OpticalNeuroniffii_param_5
)
{
	.reg .pred 	%p<2>;
	.reg .b32 	%r<11>;
	.reg .b32 	%f<9>;
	.reg .b64 	%rd<5>;

	ld.param.u64 	%rd1, [_Z26temperatureAnnealingKernelP13OpticalNeuroniffii_param_0];
	ld.param.u32 	%r3, [_Z26temperatureAnnealingKernelP13OpticalNeuroniffii_param_1];
	ld.param.f32 	%f1, [_Z26temperatureAnnealingKernelP13OpticalNeuroniffii_param_2];
	ld.param.f32 	%f2, [_Z26temperatureAnnealingKernelP13OpticalNeuroniffii_param_3];
	ld.param.u32 	%r5, [_Z26temperatureAnnealingKernelP13OpticalNeuroniffii_param_4];
	ld.param.u32 	%r4, [_Z26temperatureAnnealingKernelP13OpticalNeuroniffii_param_5];
	mov.u32 	%r6, %ctaid.x;
	mov.u32 	%r7, %ntid.x;
	mov.u32 	%r8, %tid.x;
	mad.lo.s32 	%r1, %r6, %r7, %r8;
	div.s32 	%r2, %r1, %r3;
	setp.ge.s32 	%p1, %r2, %r5;
	@%p1 bra 	$L__BB8_2;
	cvta.to.global.u64 	%rd2, %rd1;
	rem.s32 	%r9, %r1, %r3;
	mad.lo.s32 	%r10, %r2, %r3, %r9;
	cvt.rn.f32.s32 	%f3, %r4;
	fma.rn.f32 	%f4, %f3, 0f3A83126F, 0f3F800000;
	mul.f32 	%f5, %f1, %f4;
	mul.wide.s32 	%rd3, %r10, 80;
	add.s64 	%rd4, %rd2, %rd3;
	ld.global.f32 	%f6, [%rd4+60];
	mul.f32 	%f7, %f5, %f6;
	max.f32 	%f8, %f2, %f7;
	st.global.f32 	[%rd4+60], %f8;
$L__BB8_2:
	ret;

}
	// .globl	_Z17debugNeuronValuesP13OpticalNeuroniiPKc
.visible .entry _Z17debugNeuronValuesP13OpticalNeuroniiPKc(
	.param .u64 .ptr .align 1 _Z17debugNeuronValuesP13OpticalNeuroniiPKc_param_0,
	.param .u32 _Z17debugNeuronValuesP13OpticalNeuroniiPKc_param_1,
	.param .u32 _Z17debugNeuronValuesP13OpticalNeuroniiPKc_param_2,
	.param .u64 .ptr .align 1 _Z17debugNeuronValuesP13OpticalNeuroniiPKc_param_3
)
{
	.local .align 16 .b8 	__local_depot9[48];
	.reg .b64 	%SP;
	.reg .b64 	%SPL;
	.reg .pred 	%p<8>;
	.reg .b32 	%r<46>;
	.reg .b32 	%f<50>;
	.reg .b64 	%rd<19>;
	.reg .b64 	%fd<8>;

	mov.u64 	%SPL, __local_depot9;
	cvta.local.u64 	%SP, %SPL;
	ld.param.u64 	%rd6, [_Z17debugNeuronValuesP13OpticalNeuroniiPKc_param_0];
	ld.param.u32 	%r22, [_Z17debugNeuronValuesP13OpticalNeuroniiPKc_param_1];
	ld.param.u32 	%r23, [_Z17debugNeuronValuesP13OpticalNeuroniiPKc_param_2];
	ld.param.u64 	%rd5, [_Z17debugNeuronValuesP13OpticalNeuroniiPKc_param_3];
	cvta.to.global.u64 	%rd1, %rd6;
	add.u64 	%rd7, %SP, 0;
	add.u64 	%rd2, %SPL, 0;
	mov.u32 	%r24, %tid.x;
	mov.u32 	%r25, %ctaid.x;
	or.b32  	%r26, %r24, %r25;
	setp.ne.s32 	%p1, %r26, 0;
	@%p1 bra 	$L__BB9_8;
	setp.lt.s32 	%p2, %r23, 1;
	mov.f32 	%f49, 0f00000000;
	mov.f32 	%f48, 0fCE6E6B28;
	mov.f32 	%f47, 0f4E6E6B28;
	mov.b32 	%r40, 0;
	mov.u32 	%r45, %r40;
	@%p2 bra 	$L__BB9_4;
	min.u32 	%r40, %r23, 3;
	neg.s32 	%r37, %r40;
	add.s64 	%rd3, %rd1, 60;
	mov.f32 	%f47, 0f4E6E6B28;
	mov.f32 	%f48, 0fCE6E6B28;
	mov.f32 	%f49, 0f00000000;
	mov.b32 	%r38, 0;
	mov.u64 	%rd10, $str;
	mov.u32 	%r36, %r22;
	mov.u32 	%r45, %r38;
$L__BB9_3:
	mul.wide.s32 	%rd8, %r36, 80;
	add.s64 	%rd9, %rd3, %rd8;
	ld.global.f32 	%f25, [%rd9+-12];
	min.f32 	%f47, %f47, %f25;
	max.f32 	%f48, %f48, %f25;
	add.f32 	%f49, %f49, %f25;
	abs.f32 	%f26, %f25;
	setp.lt.f32 	%p3, %f26, 0f358637BD;
	selp.u32 	%r29, 1, 0, %p3;
	add.s32 	%r45, %r45, %r29;
	cvt.f64.f32 	%fd1, %f25;
	ld.global.f32 	%f27, [%rd9+-4];
	cvt.f64.f32 	%fd2, %f27;
	ld.global.f32 	%f28, [%rd9];
	cvt.f64.f32 	%fd3, %f28;
	ld.global.f32 	%f29, [%rd9+-24];
	ld.global.f32 	%f30, [%rd9+-20];
	mul.f32 	%f31, %f30, %f30;
	fma.rn.f32 	%f32, %f29, %f29, %f31;
	sqrt.rn.f32 	%f33, %f32;
	cvt.f64.f32 	%fd4, %f33;
	st.local.u64 	[%rd2], %rd5;
	st.local.u32 	[%rd2+8], %r38;
	st.local.v2.f64 	[%rd2+16], {%fd1, %fd2};
	st.local.v2.f64 	[%rd2+32], {%fd3, %fd4};
	cvta.global.u64 	%rd11, %rd10;
	{ // callseq 0, 0
	.param .b64 param0;
	st.param.b64 	[param0], %rd11;
	.param .b64 param1;
	st.param.b64 	[param1], %rd7;
	.param .b32 retval0;
	call.uni (retval0), 
	vprintf, 
	(
	param0, 
	param1
	);
	ld.param.b32 	%r30, [retval0];
	} // callseq 0
	add.s32 	%r38, %r38, 1;
	add.s32 	%r37, %r37, 1;
	setp.ne.s32 	%p4, %r37, 0;
	add.s32 	%r36, %r36, 1;
	@%p4 bra 	$L__BB9_3;
$L__BB9_4:
	setp.le.s32 	%p5, %r23, %r40;
	@%p5 bra 	$L__BB9_7;
	min.s32 	%r32, %r23, 10;
	sub.s32 	%r43, %r40, %r32;
	add.s64 	%rd4, %rd1, 48;
	add.s32 	%r42, %r40, %r22;
$L__BB9_6:
	mul.wide.s32 	%rd13, %r42, 80;
	add.s64 	%rd14, %rd4, %rd13;
	ld.global.f32 	%f34, [%rd14];
	min.f32 	%f47, %f47, %f34;
	max.f32 	%f48, %f48, %f34;
	add.f32 	%f49, %f49, %f34;
	abs.f32 	%f35, %f34;
	setp.lt.f32 	%p6, %f35, 0f358637BD;
	selp.u32 	%r33, 1, 0, %p6;
	add.s32 	%r45, %r45, %r33;
	add.s32 	%r43, %r43, 1;
	setp.ne.s32 	%p7, %r43, 0;
	add.s32 	%r42, %r42, 1;
	@%p7 bra 	$L__BB9_6;
$L__BB9_7:
	cvt.f64.f32 	%fd5, %f47;
	cvt.f64.f32 	%fd6, %f48;
	cvt.rn.f32.s32 	%f36, %r23;
	div.rn.f32 	%f37, %f49, %f36;
	cvt.f64.f32 	%fd7, %f37;
	mov.b64 	%rd15, %fd5;
	st.local.v2.u64 	[%rd2], {%rd5, %rd15};
	st.local.v2.f64 	[%rd2+16], {%fd6, %fd7};
	st.local.v2.u32 	[%rd2+32], {%r45, %r23};
	mov.u64 	%rd16, $str$1;
	cvta.global.u64 	%rd17, %rd16;
	add.u64 	%rd18, %SP, 0;
	{ // callseq 1, 0
	.param .b64 param0;
	st.param.b64 	[param0], %rd17;
	.param .b64 param1;
	st.param.b64 	[param1], %rd18;
	.param .b32 retval0;
	call.uni (retval0), 
	vprintf, 
	(
	param0, 
	param1
	);
	ld.param.b32 	%r34, [retval0];
	} // callseq 1
$L__BB9_8:
	ret;

}
	// .globl	_Z19debugSynapseWeightsP14OpticalSynapseiiPKc
.visible .entry _Z19debugSynapseWeightsP14OpticalSynapseiiPKc(
	.param .u64 .ptr .align 1 _Z19debugSynapseWeightsP14OpticalSynapseiiPKc_param_0,
	.param .u32 _Z19debugSynapseWeightsP14OpticalSynapseiiPKc_param_1,
	.param .u32 _Z19debugSynapseWeightsP14OpticalSynapseiiPKc_param_2,
	.param .u64 .ptr .align 1 _Z19debugSynapseWeightsP14OpticalSynapseiiPKc_param_3
)
{
	.local .align 8 .b8 	__local_depot10[40];
	.reg .b64 	%SP;
	.reg .b64 	%SPL;
	.reg .pred 	%p<26>;
	.reg .b16 	%rs<4>;
	.reg .b32 	%r<86>;
	.reg .b32 	%f<138>;
	.reg .b64 	%rd<17>;
	.reg .b64 	%fd<10>;

	mov.u64 	%SPL, __local_depot10;
	cvta.local.u64 	%SP, %SPL;
	ld.param.u64 	%rd4, [_Z19debugSynapseWeightsP14OpticalSynapseiiPKc_param_0];
	ld.param.u32 	%r28, [_Z19debugSynapseWeightsP14OpticalSynapseiiPKc_param_1];
	ld.param.u32 	%r29, [_Z19debugSynapseWeightsP14OpticalSynapseiiPKc_param_2];
	ld.param.u64 	%rd3, [_Z19debugSynapseWeightsP14OpticalSynapseiiPKc_param_3];
	cvta.to.global.u64 	%rd1, %rd4;
	mov.u32 	%r30, %tid.x;
	mov.u32 	%r31, %ctaid.x;
	or.b32  	%r32, %r30, %r31;
	setp.ne.s32 	%p1, %r32, 0;
	@%p1 bra 	$L__BB10_15;
	min.s32 	%r1, %r29, 100;
	setp.lt.s32 	%p2, %r29, 1;
	mov.b32 	%r84, 0;
	mov.f32 	%f136, 0f00000000;
	mov.f64 	%fd9, 0dC1CDCD6500000000;
	mov.f64 	%fd8, 0d41CDCD6500000000;
	@%p2 bra 	$L__BB10_14;
	and.b32  	%r2, %r1, 7;
	setp.lt.u32 	%p3, %r29, 8;
	mov.f32 	%f134, 0f4E6E6B28;
	mov.f32 	%f135, 0fCE6E6B28;
	mov.f32 	%f136, 0f00000000;
	mov.b32 	%r79, 0;
	mov.u32 	%r84, %r79;
	@%p3 bra 	$L__BB10_5;
	and.b32  	%r79, %r1, 120;
	cvt.u16.u32 	%rs1, %r1;
	shr.u16 	%rs2, %rs1, 3;
	and.b16  	%rs3, %rs2, 15;
	mul.wide.u16 	%r37, %rs3, 8;
	neg.s32 	%r73, %r37;
	add.s64 	%rd2, %rd1, 184;
	mov.f32 	%f134, 0f4E6E6B28;
	mov.f32 	%f135, 0fCE6E6B28;
	mov.f32 	%f136, 0f00000000;
	mov.b32 	%r84, 0;
	mov.u32 	%r72, %r28;
$L__BB10_4:
	.pragma "nounroll";
	mul.wide.s32 	%rd5, %r72, 44;
	add.s64 	%rd6, %rd2, %rd5;
	ld.global.f32 	%f46, [%rd6+-176];
	min.f32 	%f47, %f134, %f46;
	max.f32 	%f48, %f135, %f46;
	add.f32 	%f49, %f136, %f46;
	abs.f32 	%f50, %f46;
	setp.lt.f32 	%p4, %f50, 0f358637BD;
	selp.u32 	%r38, 1, 0, %p4;
	add.s32 	%r39, %r84, %r38;
	ld.global.f32 	%f51, [%rd6+-132];
	min.f32 	%f52, %f47, %f51;
	max.f32 	%f53, %f48, %f51;
	add.f32 	%f54, %f49, %f51;
	abs.f32 	%f55, %f51;
	setp.lt.f32 	%p5, %f55, 0f358637BD;
	selp.u32 	%r40, 1, 0, %p5;
	add.s32 	%r41, %r39, %r40;
	ld.global.f32 	%f56, [%rd6+-88];
	min.f32 	%f57, %f52, %f56;
	max.f32 	%f58, %f53, %f56;
	add.f32 	%f59, %f54, %f56;
	abs.f32 	%f60, %f56;
	setp.lt.f32 	%p6, %f60, 0f358637BD;
	selp.u32 	%r42, 1, 0, %p6;
	add.s32 	%r43, %r41, %r42;
	ld.global.f32 	%f61, [%rd6+-44];
	min.f32 	%f62, %f57, %f61;
	max.f32 	%f63, %f58, %f61;
	add.f32 	%f64, %f59, %f61;
	abs.f32 	%f65, %f61;
	setp.lt.f32 	%p7, %f65, 0f358637BD;
	selp.u32 	%r44, 1, 0, %p7;
	add.s32 	%r45, %r43, %r44;
	ld.global.f32 	%f66, [%rd6];
	min.f32 	%f67, %f62, %f66;
	max.f32 	%f68, %f63, %f66;
	add.f32 	%f69, %f64, %f66;
	abs.f32 	%f70, %f66;
	setp.lt.f32 	%p8, %f70, 0f358637BD;
	selp.u32 	%r46, 1, 0, %p8;
	add.s32 	%r47, %r45, %r46;
	ld.global.f32 	%f71, [%rd6+44];
	min.f32 	%f72, %f67, %f71;
	max.f32 	%f73, %f68, %f71;
	add.f32 	%f74, %f69, %f71;
	abs.f32 	%f75, %f71;
	setp.lt.f32 	%p9, %f75, 0f358637BD;
	selp.u32 	%r48, 1, 0, %p9;
	add.s32 	%r49, %r47, %r48;
	ld.global.f32 	%f76, [%rd6+88];
	min.f32 	%f77, %f72, %f76;
	max.f32 	%f78, %f73, %f76;
	add.f32 	%f79, %f74, %f76;
	abs.f32 	%f80, %f76;
	setp.lt.f32 	%p10, %f80, 0f358637BD;
	selp.u32 	%r50, 1, 0, %p10;
	add.s32 	%r51, %r49, %r50;
	ld.global.f32 	%f81, [%rd6+132];
	min.f32 	%f134, %f77, %f81;
	max.f32 	%f135, %f78, %f81;
	add.f32 	%f136, %f79, %f81;
	abs.f32 	%f82, %f81;
	setp.lt.f32 	%p11, %f82, 0f358637BD;
	selp.u32 	%r52, 1, 0, %p11;
	add.s32 	%r84, %r51, %r52;
	add.s32 	%r73, %r73, 8;
	add.s32 	%r72, %r72, 8;
	setp.ne.s32 	%p12, %r73, 0;
	@%p12 bra 	$L__BB10_4;
$L__BB10_5:
	setp.eq.s32 	%p13, %r2, 0;
	@%p13 bra 	$L__BB10_13;
	and.b32  	%r14, %r1, 3;
	setp.lt.u32 	%p14, %r2, 4;
	@%p14 bra 	$L__BB10_8;
	add.s32 	%r54, %r79, %r28;
	mul.wide.s32 	%rd7, %r54, 44;
	add.s64 	%rd8, %rd1, %rd7;
	ld.global.f32 	%f84, [%rd8+8];
	min.f32 	%f85, %f134, %f84;
	max.f32 	%f86, %f135, %f84;
	add.f32 	%f87, %f136, %f84;
	abs.f32 	%f88, %f84;
	setp.lt.f32 	%p15, %f88, 0f358637BD;
	selp.u32 	%r55, 1, 0, %p15;
	add.s32 	%r56, %r84, %r55;
	ld.global.f32 	%f89, [%rd8+52];
	min.f32 	%f90, %f85, %f89;
	max.f32 	%f91, %f86, %f89;
	add.f32 	%f92, %f87, %f89;
	abs.f32 	%f93, %f89;
	setp.lt.f32 	%p16, %f93, 0f358637BD;
	selp.u32 	%r57, 1, 0, %p16;
	add.s32 	%r58, %r56, %r57;
	ld.global.f32 	%f94, [%rd8+96];
	min.f32 	%f95, %f90, %f94;
	max.f32 	%f96, %f91, %f94;
	add.f32 	%f97, %f92, %f94;
	abs.f32 	%f98, %f94;
	setp.lt.f32 	%p17, %f98, 0f358637BD;
	selp.u32 	%r59, 1, 0, %p17;
	add.s32 	%r60, %r58, %r59;
	ld.global.f32 	%f99, [%rd8+140];
	min.f32 	%f134, %f95, %f99;
	max.f32 	%f135, %f96, %f99;
	add.f32 	%f136, %f97, %f99;
	abs.f32 	%f100, %f99;
	setp.lt.f32 	%p18, %f100, 0f358637BD;
	selp.u32 	%r61, 1, 0, %p18;
	add.s32 	%r84, %r60, %r61;
	add.s32 	%r79, %r79, 4;
$L__BB10_8:
	setp.eq.s32 	%p19, %r14, 0;
	@%p19 bra 	$L__BB10_13;
	setp.eq.s32 	%p20, %r14, 1;
	@%p20 bra 	$L__BB10_11;
	add.s32 	%r63, %r79, %r28;
	mul.wide.s32 	%rd9, %r63, 44;
	add.s64 	%rd10, %rd1, %rd9;
	ld.global.f32 	%f102, [%rd10+8];
	min.f32 	%f103, %f134, %f102;
	max.f32 	%f104, %f135, %f102;
	add.f32 	%f105, %f136, %f102;
	abs.f32 	%f106, %f102;
	setp.lt.f32 	%p21, %f106, 0f358637BD;
	selp.u32 	%r64, 1, 0, %p21;
	add.s32 	%r65, %r84, %r64;
	ld.global.f32 	%f107, [%rd10+52];
	min.f32 	%f134, %f103, %f107;
	max.f32 	%f135, %f104, %f107;
	add.f32 	%f136, %f105, %f107;
	abs.f32 	%f108, %f107;
	setp.lt.f32 	%p22, %f108, 0f358637BD;
	selp.u32 	%r66, 1, 0, %p22;
	add.s32 	%r84, %r65, %r66;
	add.s32 	%r79, %r79, 2;
$L__BB10_11:
	and.b32  	%r67, %r1, 1;
	setp.eq.b32 	%p23, %r67, 1;
	not.pred 	%p24, %p23;
	@%p24 bra 	$L__BB10_13;
	add.s32 	%r68, %r79, %r28;
	mul.wide.s32 	%rd11, %r68, 44;
	add.s64 	%rd12, %rd1, %rd11;
	ld.global.f32 	%f109, [%rd12+8];
	min.f32 	%f134, %f134, %f109;
	max.f32 	%f135, %f135, %f109;
	add.f32 	%f136, %f136, %f109;
	abs.f32 	%f110, %f109;
	setp.lt.f32 	%p25, %f110, 0f358637BD;
	selp.u32 	%r69, 1, 0, %p25;
	add.s32 	%r84, %r84, %r69;
$L__BB10_13:
	cvt.f64.f32 	%fd8, %f134;
	cvt.f64.f32 	%fd9, %f135;
$L__BB10_14:
	add.u64 	%rd13, %SP, 0;
	add.u64 	%rd14, %SPL, 0;
	cvt.rn.f32.s32 	%f111, %r29;
	div.rn.f32 	%f112, %f136, %f111;
	cvt.f64.f32 	%fd7, %f112;
	st.local.u64 	[%rd14], %rd3;
	st.local.f64 	[%rd14+8], %fd8;
	st.local.f64 	[%rd14+16], %fd9;
	st.local.f64 	[%rd14+24], %fd7;
	st.local.u32 	[%rd14+32], %r84;
	mov.u64 	%rd15, $str$2;
	cvta.global.u64 	%rd16, %rd15;
	{ // callseq 2, 0
	.param .b64 param0;
	st.param.b64 	[param0], %rd16;
	.param .b64 param1;
	st.param.b64 	[param1], %rd13;
	.param .b32 retval0;
	call.uni (retval0), 
	vprintf, 
	(
	param0, 
	param1
	);
	ld.param.b32 	%r70, [retval0];
	} // callseq 2
$L__BB10_15:
	ret;

}
	// .globl	_Z17verifyInputLoadedPfii
.visible .entry _Z17verifyInputLoadedPfii(
	.param .u64 .ptr .align 1 _Z17verifyInputLoadedPfii_param_0,
	.param .u32 _Z17verifyInputLoadedPfii_param_1,
	.param .u32 _Z17verifyInputLoadedPfii_param_2
)
{
	.local .align 8 .b8 	__local_depot11[16];
	.reg .b64 	%SP;
	.reg .b64 	%SPL;
	.reg .pred 	%p<40>;
	.reg .b32 	%r<114>;
	.reg .b32 	%f<82>;
	.reg .b64 	%rd<20>;
	.reg .b64 	%fd<5>;

	mov.u64 	%SPL, __local_depot11;
	cvta.local.u64 	%SP, %SPL;
	ld.param.u64 	%rd8, [_Z17verifyInputLoadedPfii_param_0];
	ld.param.u32 	%r32, [_Z17verifyInputLoadedPfii_param_1];
	ld.param.u32 	%r33, [_Z17verifyInputLoadedPfii_param_2];
	cvta.to.global.u64 	%rd1, %rd8;
	mov.u32 	%r34, %tid.x;
	mov.u32 	%r35, %ctaid.x;
	or.b32  	%r36, %r34, %r35;
	setp.ne.s32 	%p1, %r36, 0;
	@%p1 bra 	$L__BB11_16;
	mul.lo.s32 	%r1, %r33, %r32;
	setp.lt.s32 	%p2, %r1, 1;
	mov.b32 	%r112, 0;
	mov.f64 	%fd4, 0d0000000000000000;
	@%p2 bra 	$L__BB11_15;
	min.u32 	%r2, %r1, 1000;
	and.b32  	%r3, %r2, 15;
	setp.lt.u32 	%p3, %r1, 16;
	mov.f32 	%f81, 0f00000000;
	mov.b32 	%r105, 0;
	mov.u32 	%r112, %r105;
	@%p3 bra 	$L__BB11_5;
	and.b32  	%r105, %r2, 1008;
	neg.s32 	%r99, %r105;
	add.s64 	%rd18, %rd1, 32;
	mov.f32 	%f81, 0f00000000;
	mov.b32 	%r112, 0;
$L__BB11_4:
	.pragma "nounroll";
	ld.global.f32 	%f17, [%rd18+-32];
	add.f32 	%f18, %f81, %f17;
	setp.gt.f32 	%p4, %f17, 0f3C23D70A;
	selp.u32 	%r41, 1, 0, %p4;
	add.s32 	%r42, %r112, %r41;
	ld.global.f32 	%f19, [%rd18+-28];
	add.f32 	%f20, %f18, %f19;
	setp.gt.f32 	%p5, %f19, 0f3C23D70A;
	selp.u32 	%r43, 1, 0, %p5;
	add.s32 	%r44, %r42, %r43;
	ld.global.f32 	%f21, [%rd18+-24];
	add.f32 	%f22, %f20, %f21;
	setp.gt.f32 	%p6, %f21, 0f3C23D70A;
	selp.u32 	%r45, 1, 0, %p6;
	add.s32 	%r46, %r44, %r45;
	ld.global.f32 	%f23, [%rd18+-20];
	add.f32 	%f24, %f22, %f23;
	setp.gt.f32 	%p7, %f23, 0f3C23D70A;
	selp.u32 	%r47, 1, 0, %p7;
	add.s32 	%r48, %r46, %r47;
	ld.global.f32 	%f25, [%rd18+-16];
	add.f32 	%f26, %f24, %f25;
	setp.gt.f32 	%p8, %f25, 0f3C23D70A;
	selp.u32 	%r49, 1, 0, %p8;
	add.s32 	%r50, %r48, %r49;
	ld.global.f32 	%f27, [%rd18+-12];
	add.f32 	%f28, %f26, %f27;
	setp.gt.f32 	%p9, %f27, 0f3C23D70A;
	selp.u32 	%r51, 1, 0, %p9;
	add.s32 	%r52, %r50, %r51;
	ld.global.f32 	%f29, [%rd18+-8];
	add.f32 	%f30, %f28, %f29;
	setp.gt.f32 	%p10, %f29, 0f3C23D70A;
	selp.u32 	%r53, 1, 0, %p10;
	add.s32 	%r54, %r52, %r53;
	ld.global.f32 	%f31, [%rd18+-4];
	add.f32 	%f32, %f30, %f31;
	setp.gt.f32 	%p11, %f31, 0f3C23D70A;
	selp.u32 	%r55, 1, 0, %p11;
	add.s32 	%r56, %r54, %r55;
	ld.global.f32 	%f33, [%rd18];
	add.f32 	%f34, %f32, %f33;
	setp.gt.f32 	%p12, %f33, 0f3C23D70A;
	selp.u32 	%r57, 1, 0, %p12;
	add.s32 	%r58, %r56, %r57;
	ld.global.f32 	%f35, [%rd18+4];
	add.f32 	%f36, %f34, %f35;
	setp.gt.f32 	%p13, %f35, 0f3C23D70A;
	selp.u32 	%r59, 1, 0, %p13;
	add.s32 	%r60, %r58, %r59;
	ld.global.f32 	%f37, [%rd18+8];
	add.f32 	%f38, %f36, %f37;
	setp.gt.f32 	%p14, %f37, 0f3C23D70A;
	selp.u32 	%r61, 1, 0, %p14;
	add.s32 	%r62, %r60, %r61;
	ld.global.f32 	%f39, [%rd18+12];
	add.f32 	%f40, %f38, %f39;
	setp.gt.f32 	%p15, %f39, 0f3C23D70A;
	selp.u32 	%r63, 1, 0, %p15;
	add.s32 	%r64, %r62, %r63;
	ld.global.f32 	%f41, [%rd18+16];
	add.f32 	%f42, %f40, %f41;
	setp.gt.f32 	%p16, %f41, 0f3C23D70A;
	selp.u32 	%r65, 1, 0, %p16;
	add.s32 	%r66, %r64, %r65;
	ld.global.f32 	%f43, [%rd18+20];
	add.f32 	%f44, %f42, %f43;
	setp.gt.f32 	%p17, %f43, 0f3C23D70A;
	selp.u32 	%r67, 1, 0, %p17;
	add.s32 	%r68, %r66, %r67;
	ld.global.f32 	%f45, [%rd18+24];
	add.f32 	%f46, %f44, %f45;
	setp.gt.f32 	%p18, %f45, 0f3C23D70A;
	selp.u32 	%r69, 1, 0, %p18;
	add.s32 	%r70, %r68, %r69;
	ld.global.f32 	%f47, [%rd18+28];
	add.f32 	%f81, %f46, %f47;
	setp.gt.f32 	%p19, %f47, 0f3C23D70A;
	selp.u32 	%r71, 1, 0, %p19;
	add.s32 	%r112, %r70, %r71;
	add.s32 	%r99, %r99, 16;
	add.s64 	%rd18, %rd18, 64;
	setp.ne.s32 	%p20, %r99, 0;
	@%p20 bra 	$L__BB11_4;
$L__BB11_5:
	setp.eq.s32 	%p21, %r3, 0;
	@%p21 bra 	$L__BB11_14;
	and.b32  	%r13, %r2, 7;
	setp.lt.u32 	%p22, %r3, 8;
	@%p22 bra 	$L__BB11_8;
	mul.wide.u32 	%rd9, %r105, 4;
	add.s64 	%rd10, %rd1, %rd9;
	ld.global.f32 	%f49, [%rd10];
	add.f32 	%f50, %f81, %f49;
	setp.gt.f32 	%p23, %f49, 0f3C23D70A;
	selp.u32 	%r73, 1, 0, %p23;
	add.s32 	%r74, %r112, %r73;
	ld.global.f32 	%f51, [%rd10+4];
	add.f32 	%f52, %f50, %f51;
	setp.gt.f32 	%p24, %f51, 0f3C23D70A;
	selp.u32 	%r75, 1, 0, %p24;
	add.s32 	%r76, %r74, %r75;
	ld.global.f32 	%f53, [%rd10+8];
	add.f32 	%f54, %f52, %f53;
	setp.gt.f32 	%p25, %f53, 0f3C23D70A;
	selp.u32 	%r77, 1, 0, %p25;
	add.s32 	%r78, %r76, %r77;
	ld.global.f32 	%f55, [%rd10+12];
	add.f32 	%f56, %f54, %f55;
	setp.gt.f32 	%p26, %f55, 0f3C23D70A;
	selp.u32 	%r79, 1, 0, %p26;
	add.s32 	%r80, %r78, %r79;
	ld.global.f32 	%f57, [%rd10+16];
	add.f32 	%f58, %f56, %f57;
	setp.gt.f32 	%p27, %f57, 0f3C23D70A;
	selp.u32 	%r81, 1, 0, %p27;
	add.s32 	%r82, %r80, %r81;
	ld.global.f32 	%f59, [%rd10+20];
	add.f32 	%f60, %f58, %f59;
	setp.gt.f32 	%p28, %f59, 0f3C23D70A;
	selp.u32 	%r83, 1, 0, %p28;
	add.s32 	%r84, %r82, %r83;
	ld.global.f32 	%f61, [%rd10+24];
	add.f32 	%f62, %f60, %f61;
	setp.gt.f32 	%p29, %f61, 0f3C23D70A;
	selp.u32 	%r85, 1, 0, %p29;
	add.s32 	%r86, %r84, %r85;
	ld.global.f32 	%f63, [%rd10+28];
	add.f32 	%f81, %f62, %f63;
	setp.gt.f32 	%p30, %f63, 0f3C23D70A;
	selp.u32 	%r87, 1, 0, %p30;
	add.s32 	%r112, %r86, %r87;
	add.s32 	%r105, %r105, 8;
$L__BB11_8:
	setp.eq.s32 	%p31, %r13, 0;
	@%p31 bra 	$L__BB11_14;
	and.b32  	%r19, %r2, 3;
	setp.lt.u32 	%p32, %r13, 4;
	@%p32 bra 	$L__BB11_11;
	mul.wide.u32 	%rd11, %r105, 4;
	add.s64 	%rd12, %rd1, %rd11;
	ld.global.f32 	%f65, [%rd12];
	add.f32 	%f66, %f81, %f65;
	setp.gt.f32 	%p33, %f65, 0f3C23D70A;
	selp.u32 	%r89, 1, 0, %p33;
	add.s32 	%r90, %r112, %r89;
	ld.global.f32 	%f67, [%rd12+4];
	add.f32 	%f68, %f66, %f67;
	setp.gt.f32 	%p34, %f67, 0f3C23D70A;
	selp.u32 	%r91, 1, 0, %p34;
	add.s32 	%r92, %r90, %r91;
	ld.global.f32 	%f69, [%rd12+8];
	add.f32 	%f70, %f68, %f69;
	setp.gt.f32 	%p35, %f69, 0f3C23D70A;
	selp.u32 	%r93, 1, 0, %p35;
	add.s32 	%r94, %r92, %r93;
	ld.global.f32 	%f71, [%rd12+12];
	add.f32 	%f81, %f70, %f71;
	setp.gt.f32 	%p36, %f71, 0f3C23D70A;
	selp.u32 	%r95, 1, 0, %p36;
	add.s32 	%r112, %r94, %r95;
	add.s32 	%r105, %r105, 4;
$L__BB11_11:
	setp.eq.s32 	%p37, %r19, 0;
	@%p37 bra 	$L__BB11_14;
	mul.wide.u32 	%rd13, %r105, 4;
	add.s64 	%rd19, %rd1, %rd13;
	neg.s32 	%r110, %r19;
$L__BB11_13:
	.pragma "nounroll";
	ld.global.f32 	%f72, [%rd19];
	add.f32 	%f81, %f81, %f72;
	setp.gt.f32 	%p38, %f72, 0f3C23D70A;
	selp.u32 	%r96, 1, 0, %p38;
	add.s32 	%r112, %r112, %r96;
	add.s64 	%rd19, %rd19, 4;
	add.s32 	%r110, %r110, 1;
	setp.ne.s32 	%p39, %r110, 0;
	@%p39 bra 	$L__BB11_13;
$L__BB11_14:
	cvt.f64.f32 	%fd4, %f81;
$L__BB11_15:
	add.u64 	%rd14, %SP, 0;
	add.u64 	%rd15, %SPL, 0;
	st.local.f64 	[%rd15], %fd4;
	st.local.u32 	[%rd15+8], %r112;
	mov.u64 	%rd16, $str$3;
	cvta.global.u64 	%rd17, %rd16;
	{ // callseq 3, 0
	.param .b64 param0;
	st.param.b64 	[param0], %rd17;
	.param .b64 param1;
	st.param.b64 	[param1], %rd14;
	.param .b32 retval0;
	call.uni (retval0), 
	vprintf, 
	(
	param0, 
	param1
	);
	ld.param.b32 	%r97, [retval0];
	} // callseq 3
$L__BB11_16:
	ret;

}
	// .globl	_Z22rewardPunishmentKernelP13OpticalNeuronPKiiiiif
.visible .entry _Z22rewardPunishmentKernelP13OpticalNeuronPKiiiiif(
	.param .u64 .ptr .align 1 _Z22rewardPunishmentKernelP13OpticalNeuronPKiiiiif_param_0,
	.param .u64 .ptr .align 1 _Z22rewardPunishmentKernelP13OpticalNeuronPKiiiiif_param_1,
	.param .u32 _Z22rewardPunishmentKernelP13OpticalNeuronPKiiiiif_param_2,
	.param .u32 _Z22rewardPunishmentKernelP13OpticalNeuronPKiiiiif_param_3,
	.param .u32 _Z22rewardPunishmentKernelP13OpticalNeuronPKiiiiif_param_4,
	.param .u32 _Z22rewardPunishmentKernelP13OpticalNeuronPKiiiiif_param_5,
	.param .f32 _Z22rewardPunishmentKernelP13OpticalNeuronPKiiiiif_param_6
)
{
	.reg .pred 	%p<46>;
	.reg .b32 	%r<59>;
	.reg .b32 	%f<279>;
	.reg .b64 	%rd<39>;

	ld.param.u64 	%rd12, [_Z22rewardPunishmentKernelP13OpticalNeuronPKiiiiif_param_0];
	ld.param.u64 	%rd13, [_Z22rewardPunishmentKernelP13OpticalNeuronPKiiiiif_param_1];
	ld.param.u32 	%r24, [_Z22rewardPunishmentKernelP13OpticalNeuronPKiiiiif_param_2];
	ld.param.u32 	%r25, [_Z22rewardPunishmentKernelP13OpticalNeuronPKiiiiif_param_3];
	ld.param.u32 	%r27, [_Z22rewardPunishmentKernelP13OpticalNeuronPKiiiiif_param_4];
	ld.param.u32 	%r26, [_Z22rewardPunishmentKernelP13OpticalNeuronPKiiiiif_param_5];
	ld.param.f32 	%f2, [_Z22rewardPunishmentKernelP13OpticalNeuronPKiiiiif_param_6];
	mov.u32 	%r28, %ctaid.x;
	mov.u32 	%r29, %ntid.x;
	mov.u32 	%r30, %tid.x;
	mad.lo.s32 	%r1, %r28, %r29, %r30;
	setp.ge.s32 	%p1, %r1, %r27;
	@%p1 bra 	$L__BB12_42;
	cvta.to.global.u64 	%rd14, %rd13;
	cvta.to.global.u64 	%rd1, %rd12;
	mul.lo.s32 	%r31, %r24, %r1;
	cvt.s64.s32 	%rd15, %r31;
	cvt.s64.s32 	%rd16, %r26;
	add.s64 	%rd2, %rd16, %rd15;
	mul.wide.s32 	%rd17, %r1, 4;
	add.s64 	%rd18, %rd14, %rd17;
	ld.global.u32 	%r2, [%rd18];
	setp.lt.s32 	%p2, %r25, 1;
	@%p2 bra 	$L__BB12_42;
	mad.lo.s64 	%rd3, %rd2, 80, %rd1;
	mul.f32 	%f1, %f2, 0f3E4CCCCD;
	mul.wide.u32 	%rd19, %r2, 80;
	add.s64 	%rd20, %rd3, %rd19;
	add.s64 	%rd4, %rd20, 56;
	and.b32  	%r3, %r25, 7;
	setp.lt.u32 	%p3, %r25, 8;
	mov.b32 	%r51, 0;
	@%p3 bra 	$L__BB12_6;
	and.b32  	%r51, %r25, 2147483640;
	neg.s32 	%r54, %r2;
	add.s64 	%rd37, %rd3, 376;
	mov.b32 	%r55, 0;
$L__BB12_4:
	.pragma "nounroll";
	setp.ne.s32 	%p4, %r54, 0;
	@%p4 bra 	$L__BB12_43;
	ld.global.f32 	%f8, [%rd4];
	add.f32 	%f9, %f2, %f8;
	st.global.f32 	[%rd4], %f9;
	ld.global.f32 	%f10, [%rd4+8];
	add.f32 	%f11, %f10, 0f3DCCCCCD;
	min.f32 	%f12, %f11, 0f3F800000;
	st.global.f32 	[%rd4+8], %f12;
	bra.uni 	$L__BB12_44;
$L__BB12_6:
	setp.eq.s32 	%p13, %r3, 0;
	@%p13 bra 	$L__BB12_34;
	and.b32  	%r7, %r25, 3;
	setp.lt.u32 	%p14, %r3, 4;
	@%p14 bra 	$L__BB12_21;
	setp.eq.s32 	%p15, %r51, %r2;
	@%p15 bra 	$L__BB12_10;
	mul.wide.u32 	%rd22, %r51, 80;
	add.s64 	%rd23, %rd3, %rd22;
	ld.global.f32 	%f83, [%rd23+56];
	sub.f32 	%f84, %f83, %f1;
	st.global.f32 	[%rd23+56], %f84;
	ld.global.f32 	%f85, [%rd23+64];
	mul.f32 	%f86, %f85, 0f3F733333;
	max.f32 	%f87, %f86, 0f3DCCCCCD;
	st.global.f32 	[%rd23+64], %f87;
	bra.uni 	$L__BB12_11;
$L__BB12_10:
	ld.global.f32 	%f88, [%rd4];
	add.f32 	%f89, %f2, %f88;
	st.global.f32 	[%rd4], %f89;
	ld.global.f32 	%f90, [%rd4+8];
	add.f32 	%f91, %f90, 0f3DCCCCCD;
	min.f32 	%f92, %f91, 0f3F800000;
	st.global.f32 	[%rd4+8], %f92;
$L__BB12_11:
	add.s32 	%r41, %r51, 1;
	setp.eq.s32 	%p16, %r41, %r2;
	mul.wide.u32 	%rd24, %r51, 80;
	add.s64 	%rd25, %rd3, %rd24;
	add.s64 	%rd6, %rd25, 56;
	@%p16 bra 	$L__BB12_13;
	ld.global.f32 	%f93, [%rd6+80];
	sub.f32 	%f94, %f93, %f1;
	st.global.f32 	[%rd6+80], %f94;
	ld.global.f32 	%f95, [%rd6+88];
	mul.f32 	%f96, %f95, 0f3F733333;
	max.f32 	%f97, %f96, 0f3DCCCCCD;
	st.global.f32 	[%rd6+88], %f97;
	bra.uni 	$L__BB12_14;
$L__BB12_13:
	ld.global.f32 	%f98, [%rd4];
	add.f32 	%f99, %f2, %f98;
	st.global.f32 	[%rd4], %f99;
	ld.global.f32 	%f100, [%rd4+8];
	add.f32 	%f101, %f100, 0f3DCCCCCD;
	min.f32 	%f102, %f101, 0f3F800000;
	st.global.f32 	[%rd4+8], %f102;
$L__BB12_14:
	add.s32 	%r42, %r51, 2;
	setp.eq.s32 	%p17, %r42, %r2;
	@%p17 bra 	$L__BB12_16;
	ld.global.f32 	%f103, [%rd6+160];
	sub.f32 	%f104, %f103, %f1;
	st.global.f32 	[%rd6+160], %f104;
	ld.global.f32 	%f105, [%rd6+168];
	mul.f32 	%f106, %f105, 0f3F733333;
	max.f32 	%f107, %f106, 0f3DCCCCCD;
	st.global.f32 	[%rd6+168], %f107;
	bra.uni 	$L__BB12_17;
$L__BB12_16:
	ld.global.f32 	%f108, [%rd4];
	add.f32 	%f109, %f2, %f108;
	st.global.f32 	[%rd4], %f109;
	ld.global.f32 	%f110, [%rd4+8];
	add.f32 	%f111, %f110, 0f3DCCCCCD;
	min.f32 	%f112, %f111, 0f3F800000;
	st.global.f32 	[%rd4+8], %f112;
$L__BB12_17:
	add.s32 	%r43, %r51, 3;
	setp.eq.s32 	%p18, %r43, %r2;
	@%p18 bra 	$L__BB12_19;
	ld.global.f32 	%f113, [%rd6+240];
	sub.f32 	%f114, %f113, %f1;
	st.global.f32 	[%rd6+240], %f114;
	ld.global.f32 	%f115, [%rd6+248];
	mul.f32 	%f116, %f115, 0f3F733333;
	max.f32 	%f117, %f116, 0f3DCCCCCD;
	st.global.f32 	[%rd6+248], %f117;
	bra.uni 	$L__BB12_20;
$L__BB12_19:
	ld.global.f32 	%f118, [%rd4];
	add.f32 	%f119, %f2, %f118;
	st.global.f32 	[%rd4], %f119;
	ld.global.f32 	%f120, [%rd4+8];
	add.f32 	%f121, %f120, 0f3DCCCCCD;
	min.f32 	%f122, %f121, 0f3F800000;
	st.global.f32 	[%rd4+8], %f122;
$L__BB12_20:
	add.s32 	%r51, %r51, 4;
$L__BB12_21:
	setp.eq.s32 	%p19, %r7, 0;
	@%p19 bra 	$L__BB12_34;
	setp.eq.s32 	%p20, %r7, 1;
	@%p20 bra 	$L__BB12_30;
	setp.eq.s32 	%p21, %r51, %r2;
	@%p21 bra 	$L__BB12_25;
	mul.wide.u32 	%rd26, %r51, 80;
	add.s64 	%rd27, %rd3, %rd26;
	ld.global.f32 	%f123, [%rd27+56];
	sub.f32 	%f124, %f123, %f1;
	st.global.f32 	[%rd27+56], %f124;
	ld.global.f32 	%f125, [%rd27+64];
	mul.f32 	%f126, %f125, 0f3F733333;
	max.f32 	%f127, %f126, 0f3DCCCCCD;
	st.global.f32 	[%rd27+64], %f127;
	bra.uni 	$L__BB12_26;
$L__BB12_25:
	ld.global.f32 	%f128, [%rd4];
	add.f32 	%f129, %f2, %f128;
	st.global.f32 	[%rd4], %f129;
	ld.global.f32 	%f130, [%rd4+8];
	add.f32 	%f131, %f130, 0f3DCCCCCD;
	min.f32 	%f132, %f131, 0f3F800000;
	st.global.f32 	[%rd4+8], %f132;
$L__BB12_26:
	add.s32 	%r44, %r51, 1;
	setp.eq.s32 	%p22, %r44, %r2;
	@%p22 bra 	$L__BB12_28;
	mul.wide.u32 	%rd28, %r51, 80;
	add.s64 	%rd29, %rd3, %rd28;
	ld.global.f32 	%f133, [%rd29+136];
	sub.f32 	%f134, %f133, %f1;
	st.global.f32 	[%rd29+136], %f134;
	ld.global.f32 	%f135, [%rd29+144];
	mul.f32 	%f136, %f135, 0f3F733333;
	max.f32 	%f137, %f136, 0f3DCCCCCD;
	st.global.f32 	[%rd29+144], %f137;
	bra.uni 	$L__BB12_29;
$L__BB12_28:
	ld.global.f32 	%f138, [%rd4];
	add.f32 	%f139, %f2, %f138;
	st.global.f32 	[%rd4], %f139;
	ld.global.f32 	%f140, [%rd4+8];
	add.f32 	%f141, %f140, 0f3DCCCCCD;
	min.f32 	%f142, %f141, 0f3F800000;
	st.global.f32 	[%rd4+8], %f142;
$L__BB12_29:
	add.s32 	%r51, %r51, 2;
$L__BB12_30:
	and.b32  	%r45, %r25, 1;
	setp.eq.b32 	%p23, %r45, 1;
	not.pred 	%p24, %p23;
	@%p24 bra 	$L__BB12_34;
	setp.eq.s32 	%p25, %r51, %r2;
	@%p25 bra 	$L__BB12_33;
	mul.wide.u32 	%rd30, %r51, 80;
	add.s64 	%rd31, %rd3, %rd30;
	ld.global.f32 	%f143, [%rd31+56];
	sub.f32 	%f144, %f143, %f1;
	st.global.f32 	[%rd31+56], %f144;
	ld.global.f32 	%f145, [%rd31+64];
	mul.f32 	%f146, %f145, 0f3F733333;
	max.f32 	%f147, %f146, 0f3DCCCCCD;
	st.global.f32 	[%rd31+64], %f147;
	bra.uni 	$L__BB12_34;
$L__BB12_33:
	ld.global.f32 	%f148, [%rd4];
	add.f32 	%f149, %f2, %f148;
	st.global.f32 	[%rd4], %f149;
	ld.global.f32 	%f150, [%rd4+8];
	add.f32 	%f151, %f150, 0f3DCCCCCD;
	min.f32 	%f152, %f151, 0f3F800000;
	st.global.f32 	[%rd4+8], %f152;
$L__BB12_34:
	and.b32  	%r12, %r25, 3;
	setp.lt.u32 	%p26, %r25, 4;
	mov.b32 	%r57, 0;
	@%p26 bra 	$L__BB12_37;
	and.b32  	%r57, %r25, 2147483644;
	neg.s32 	%r56, %r57;
	add.s64 	%rd38, %rd3, 196;
$L__BB12_36:
	.pragma "nounroll";
	ld.global.f32 	%f153, [%rd38+-140];
	abs.f32 	%f154, %f153;
	mul.f32 	%f155, %f154, 0f4038AA3B;
	ex2.approx.ftz.f32 	%f156, %f155;
	add.f32 	%f157, %f156, 0f3F800000;
	rcp.approx.ftz.f32 	%f158, %f157;
	fma.rn.f32 	%f159, %f158, 0fC0000000, 0f3F800000;
	setp.ge.f32 	%p27, %f154, 0f41102CB4;
	selp.f32 	%f160, 0f3F800000, %f159, %p27;
	copysign.f32 	%f161, %f153, %f160;
	mul.f32 	%f162, %f153, %f153;
	fma.rn.f32 	%f163, %f162, 0f3C80F082, 0fBD563CAE;
	fma.rn.f32 	%f164, %f163, %f162, 0f3E085941;
	fma.rn.f32 	%f165, %f164, %f162, 0fBEAAA9ED;
	fma.rn.f32 	%f166, %f165, %f162, 0f00000000;
	fma.rn.f32 	%f167, %f166, %f153, %f153;
	setp.ge.f32 	%p28, %f154, 0f3F19999A;
	selp.f32 	%f168, %f161, %f167, %p28;
	st.global.f32 	[%rd38+-148], %f168;
	max.f32 	%f169, %f168, 0f00000000;
	sqrt.rn.f32 	%f170, %f169;
	st.global.f32 	[%rd38+-160], %f170;
	mov.b32 	%r47, 0;
	st.global.u32 	[%rd38+-156], %r47;
	ld.global.f32 	%f171, [%rd38+-60];
	abs.f32 	%f172, %f171;
	mul.f32 	%f173, %f172, 0f4038AA3B;
	ex2.approx.ftz.f32 	%f174, %f173;
	add.f32 	%f175, %f174, 0f3F800000;
	rcp.approx.ftz.f32 	%f176, %f175;
	fma.rn.f32 	%f177, %f176, 0fC0000000, 0f3F800000;
	setp.ge.f32 	%p29, %f172, 0f41102CB4;
	selp.f32 	%f178, 0f3F800000, %f177, %p29;
	copysign.f32 	%f179, %f171, %f178;
	mul.f32 	%f180, %f171, %f171;
	fma.rn.f32 	%f181, %f180, 0f3C80F082, 0fBD563CAE;
	fma.rn.f32 	%f182, %f181, %f180, 0f3E085941;
	fma.rn.f32 	%f183, %f182, %f180, 0fBEAAA9ED;
	fma.rn.f32 	%f184, %f183, %f180, 0f00000000;
	fma.rn.f32 	%f185, %f184, %f171, %f171;
	setp.ge.f32 	%p30, %f172, 0f3F19999A;
	selp.f32 	%f186, %f179, %f185, %p30;
	st.global.f32 	[%rd38+-68], %f186;
	max.f32 	%f187, %f186, 0f00000000;
	sqrt.rn.f32 	%f188, %f187;
	st.global.f32 	[%rd38+-80], %f188;
	st.global.u32 	[%rd38+-76], %r47;
	ld.global.f32 	%f189, [%rd38+20];
	abs.f32 	%f190, %f189;
	mul.f32 	%f191, %f190, 0f4038AA3B;
	ex2.approx.ftz.f32 	%f192, %f191;
	add.f32 	%f193, %f192, 0f3F800000;
	rcp.approx.ftz.f32 	%f194, %f193;
	fma.rn.f32 	%f195, %f194, 0fC0000000, 0f3F800000;
	setp.ge.f32 	%p31, %f190, 0f41102CB4;
	selp.f32 	%f196, 0f3F800000, %f195, %p31;
	copysign.f32 	%f197, %f189, %f196;
	mul.f32 	%f198, %f189, %f189;
	fma.rn.f32 	%f199, %f198, 0f3C80F082, 0fBD563CAE;
	fma.rn.f32 	%f200, %f199, %f198, 0f3E085941;
	fma.rn.f32 	%f201, %f200, %f198, 0fBEAAA9ED;
	fma.rn.f32 	%f202, %f201, %f198, 0f00000000;
	fma.rn.f32 	%f203, %f202, %f189, %f189;
	setp.ge.f32 	%p32, %f190, 0f3F19999A;
	selp.f32 	%f204, %f197, %f203, %p32;
	st.global.f32 	[%rd38+12], %f204;
	max.f32 	%f205, %f204, 0f00000000;
	sqrt.rn.f32 	%f206, %f205;
	st.global.f32 	[%rd38], %f206;
	st.global.u32 	[%rd38+4], %r47;
	ld.global.f32 	%f207, [%rd38+100];
	abs.f32 	%f208, %f207;
	mul.f32 	%f209, %f208, 0f4038AA3B;
	ex2.approx.ftz.f32 	%f210, %f209;
	add.f32 	%f211, %f210, 0f3F800000;
	rcp.approx.ftz.f32 	%f212, %f211;
	fma.rn.f32 	%f213, %f212, 0fC0000000, 0f3F800000;
	setp.ge.f32 	%p33, %f208, 0f41102CB4;
	selp.f32 	%f214, 0f3F800000, %f213, %p33;
	copysign.f32 	%f215, %f207, %f214;
	mul.f32 	%f216, %f207, %f207;
	fma.rn.f32 	%f217, %f216, 0f3C80F082, 0fBD563CAE;
	fma.rn.f32 	%f218, %f217, %f216, 0f3E085941;
	fma.rn.f32 	%f219, %f218, %f216, 0fBEAAA9ED;
	fma.rn.f32 	%f220, %f219, %f216, 0f00000000;
	fma.rn.f32 	%f221, %f220, %f207, %f207;
	setp.ge.f32 	%p34, %f208, 0f3F19999A;
	selp.f32 	%f222, %f215, %f221, %p34;
	st.global.f32 	[%rd38+92], %f222;
	max.f32 	%f223, %f222, 0f00000000;
	sqrt.rn.f32 	%f224, %f223;
	st.global.f32 	[%rd38+80], %f224;
	st.global.u32 	[%rd38+84], %r47;
	add.s32 	%r56, %r56, 4;
	add.s64 	%rd38, %rd38, 320;
	setp.ne.s32 	%p35, %r56, 0;
	@%p35 bra 	$L__BB12_36;
$L__BB12_37:
	setp.eq.s32 	%p36, %r12, 0;
	@%p36 bra 	$L__BB12_42;
	setp.eq.s32 	%p37, %r12, 1;
	@%p37 bra 	$L__BB12_40;
	mul.wide.u32 	%rd33, %r57, 80;
	add.s64 	%rd34, %rd3, %rd33;
	ld.global.f32 	%f225, [%rd34+56];
	abs.f32 	%f226, %f225;
	mul.f32 	%f227, %f226, 0f4038AA3B;
	ex2.approx.ftz.f32 	%f228, %f227;
	add.f32 	%f229, %f228, 0f3F800000;
	rcp.approx.ftz.f32 	%f230, %f229;
	fma.rn.f32 	%f231, %f230, 0fC0000000, 0f3F800000;
	setp.ge.f32 	%p38, %f226, 0f41102CB4;
	selp.f32 	%f232, 0f3F800000, %f231, %p38;
	copysign.f32 	%f233, %f225, %f232;
	mul.f32 	%f234, %f225, %f225;
	fma.rn.f32 	%f235, %f234, 0f3C80F082, 0fBD563CAE;
	fma.rn.f32 	%f236, %f235, %f234, 0f3E085941;
	fma.rn.f32 	%f237, %f236, %f234, 0fBEAAA9ED;
	fma.rn.f32 	%f238, %f237, %f234, 0f00000000;
	fma.rn.f32 	%f239, %f238, %f225, %f225;
	setp.ge.f32 	%p39, %f226, 0f3F19999A;
	selp.f32 	%f240, %f233, %f239, %p39;
	st.global.f32 	[%rd34+48], %f240;
	max.f32 	%f241, %f240, 0f00000000;
	sqrt.rn.f32 	%f242, %f241;
	st.global.f32 	[%rd34+36], %f242;
	mov.b32 	%r48, 0;
	st.global.u32 	[%rd34+40], %r48;
	ld.global.f32 	%f243, [%rd34+136];
	abs.f32 	%f244, %f243;
	mul.f32 	%f245, %f244, 0f4038AA3B;
	ex2.approx.ftz.f32 	%f246, %f245;
	add.f32 	%f247, %f246, 0f3F800000;
	rcp.approx.ftz.f32 	%f248, %f247;
	fma.rn.f32 	%f249, %f248, 0fC0000000, 0f3F800000;
	setp.ge.f32 	%p40, %f244, 0f41102CB4;
	selp.f32 	%f250, 0f3F800000, %f249, %p40;
	copysign.f32 	%f251, %f243, %f250;
	mul.f32 	%f252, %f243, %f243;
	fma.rn.f32 	%f253, %f252, 0f3C80F082, 0fBD563CAE;
	fma.rn.f32 	%f254, %f253, %f252, 0f3E085941;
	fma.rn.f32 	%f255, %f254, %f252, 0fBEAAA9ED;
	fma.rn.f32 	%f256, %f255, %f252, 0f00000000;
	fma.rn.f32 	%f257, %f256, %f243, %f243;
	setp.ge.f32 	%p41, %f244, 0f3F19999A;
	selp.f32 	%f258, %f251, %f257, %p41;
	st.global.f32 	[%rd34+128], %f258;
	max.f32 	%f259, %f258, 0f00000000;
	sqrt.rn.f32 	%f260, %f259;
	st.global.f32 	[%rd34+116], %f260;
	st.global.u32 	[%rd34+120], %r48;
	add.s32 	%r57, %r57, 2;
$L__BB12_40:
	and.b32  	%r49, %r25, 1;
	setp.eq.b32 	%p42, %r49, 1;
	not.pred 	%p43, %p42;
	@%p43 bra 	$L__BB12_42;
	mul.wide.u32 	%rd35, %r57, 80;
	add.s64 	%rd36, %rd3, %rd35;
	ld.global.f32 	%f261, [%rd36+56];
	abs.f32 	%f262, %f261;
	mul.f32 	%f263, %f262, 0f4038AA3B;
	ex2.approx.ftz.f32 	%f264, %f263;
	add.f32 	%f265, %f264, 0f3F800000;
	rcp.approx.ftz.f32 	%f266, %f265;
	fma.rn.f32 	%f267, %f266, 0fC0000000, 0f3F800000;
	setp.ge.f32 	%p44, %f262, 0f41102CB4;
	selp.f32 	%f268, 0f3F800000, %f267, %p44;
	copysign.f32 	%f269, %f261, %f268;
	mul.f32 	%f270, %f261, %f261;
	fma.rn.f32 	%f271, %f270, 0f3C80F082, 0fBD563CAE;
	fma.rn.f32 	%f272, %f271, %f270, 0f3E085941;
	fma.rn.f32 	%f273, %f272, %f270, 0fBEAAA9ED;
	fma.rn.f32 	%f274, %f273, %f270, 0f00000000;
	fma.rn.f32 	%f275, %f274, %f261, %f261;
	setp.ge.f32 	%p45, %f262, 0f3F19999A;
	selp.f32 	%f276, %f269, %f275, %p45;
	st.global.f32 	[%rd36+48], %f276;
	max.f32 	%f277, %f276, 0f00000000;
	sqrt.rn.f32 	%f278, %f277;
	st.global.f32 	[%rd36+36], %f278;
	mov.b32 	%r50, 0;
	st.global.u32 	[%rd36+40], %r50;
$L__BB12_42:
	ret;
$L__BB12_43:
	ld.global.f32 	%f3, [%rd37+-320];
	sub.f32 	%f4, %f3, %f1;
	st.global.f32 	[%rd37+-320], %f4;
	ld.global.f32 	%f5, [%rd37+-312];
	mul.f32 	%f6, %f5, 0f3F733333;
	max.f32 	%f7, %f6, 0f3DCCCCCD;
	st.global.f32 	[%rd37+-312], %f7;
$L__BB12_44:
	add.s32 	%r34, %r55, 1;
	setp.eq.s32 	%p5, %r34, %r2;
	@%p5 bra 	$L__BB12_46;
	ld.global.f32 	%f13, [%rd37+-240];
	sub.f32 	%f14, %f13, %f1;
	st.global.f32 	[%rd37+-240], %f14;
	ld.global.f32 	%f15, [%rd37+-232];
	mul.f32 	%f16, %f15, 0f3F733333;
	max.f32 	%f17, %f16, 0f3DCCCCCD;
	st.global.f32 	[%rd37+-232], %f17;
	bra.uni 	$L__BB12_47;
$L__BB12_46:
	ld.global.f32 	%f18, [%rd4];
	add.f32 	%f19, %f2, %f18;
	st.global.f32 	[%rd4], %f19;
	ld.global.f32 	%f20, [%rd4+8];
	add.f32 	%f21, %f20, 0f3DCCCCCD;
	min.f32 	%f22, %f21, 0f3F800000;
	st.global.f32 	[%rd4+8], %f22;
$L__BB12_47:
	add.s32 	%r35, %r55, 2;
	setp.eq.s32 	%p6, %r35, %r2;
	@%p6 bra 	$L__BB12_49;
	ld.global.f32 	%f23, [%rd37+-160];
	sub.f32 	%f24, %f23, %f1;
	st.global.f32 	[%rd37+-160], %f24;
	ld.global.f32 	%f25, [%rd37+-152];
	mul.f32 	%f26, %f25, 0f3F733333;
	max.f32 	%f27, %f26, 0f3DCCCCCD;
	st.global.f32 	[%rd37+-152], %f27;
	bra.uni 	$L__BB12_50;
$L__BB12_49:
	ld.global.f32 	%f28, [%rd4];
	add.f32 	%f29, %f2, %f28;
	st.global.f32 	[%rd4], %f29;
	ld.global.f32 	%f30, [%rd4+8];
	add.f32 	%f31, %f30, 0f3DCCCCCD;
	min.f32 	%f32, %f31, 0f3F800000;
	st.global.f32 	[%rd4+8], %f32;
$L__BB12_50:
	add.s32 	%r36, %r55, 3;
	setp.eq.s32 	%p7, %r36, %r2;
	@%p7 bra 	$L__BB12_52;
	ld.global.f32 	%f33, [%rd37+-80];
	sub.f32 	%f34, %f33, %f1;
	st.global.f32 	[%rd37+-80], %f34;
	ld.global.f32 	%f35, [%rd37+-72];
	mul.f32 	%f36, %f35, 0f3F733333;
	max.f32 	%f37, %f36, 0f3DCCCCCD;
	st.global.f32 	[%rd37+-72], %f37;
	bra.uni 	$L__BB12_53;
$L__BB12_52:
	ld.global.f32 	%f38, [%rd4];
	add.f32 	%f39, %f2, %f38;
	st.global.f32 	[%rd4], %f39;
	ld.global.f32 	%f40, [%rd4+8];
	add.f32 	%f41, %f40, 0f3DCCCCCD;
	min.f32 	%f42, %f41, 0f3F800000;
	st.global.f32 	[%rd4+8], %f42;
$L__BB12_53:
	add.s32 	%r37, %r55, 4;
	setp.eq.s32 	%p8, %r37, %r2;
	@%p8 bra 	$L__BB12_55;
	ld.global.f32 	%f43, [%rd37];
	sub.f32 	%f44, %f43, %f1;
	st.global.f32 	[%rd37], %f44;
	ld.global.f32 	%f45, [%rd37+8];
	mul.f32 	%f46, %f45, 0f3F733333;
	max.f32 	%f47, %f46, 0f3DCCCCCD;
	st.global.f32 	[%rd37+8], %f47;
	bra.uni 	$L__BB12_56;
$L__BB12_55:
	ld.global.f32 	%f48, [%rd4];
	add.f32 	%f49, %f2, %f48;
	st.global.f32 	[%rd4], %f49;
	ld.global.f32 	%f50, [%rd4+8];
	add.f32 	%f51, %f50, 0f3DCCCCCD;
	min.f32 	%f52, %f51, 0f3F800000;
	st.global.f32 	[%rd4+8], %f52;
$L__BB12_56:
	add.s32 	%r38, %r55, 5;
	setp.eq.s32 	%p9, %r38, %r2;
	@%p9 bra 	$L__BB12_58;
	ld.global.f32 	%f53, [%rd37+80];
	sub.f32 	%f54, %f53, %f1;
	st.global.f32 	[%rd37+80], %f54;
	ld.global.f32 	%f55, [%rd37+88];
	mul.f32 	%f56, %f55, 0f3F733333;
	max.f32 	%f57, %f56, 0f3DCCCCCD;
	st.global.f32 	[%rd37+88], %f57;
	bra.uni 	$L__BB12_59;
$L__BB12_58:
	ld.global.f32 	%f58, [%rd4];
	add.f32 	%f59, %f2, %f58;
	st.global.f32 	[%rd4], %f59;
	ld.global.f32 	%f60, [%rd4+8];
	add.f32 	%f61, %f60, 0f3DCCCCCD;
	min.f32 	%f62, %f61, 0f3F800000;
	st.global.f32 	[%rd4+8], %f62;
$L__BB12_59:
	add.s32 	%r39, %r55, 6;
	setp.eq.s32 	%p10, %r39, %r2;
	@%p10 bra 	$L__BB12_61;
	ld.global.f32 	%f63, [%rd37+160];
	sub.f32 	%f64, %f63, %f1;
	st.global.f32 	[%rd37+160], %f64;
	ld.global.f32 	%f65, [%rd37+168];
	mul.f32 	%f66, %f65, 0f3F733333;
	max.f32 	%f67, %f66, 0f3DCCCCCD;
	st.global.f32 	[%rd37+168], %f67;
	bra.uni 	$L__BB12_62;
$L__BB12_61:
	ld.global.f32 	%f68, [%rd4];
	add.f32 	%f69, %f2, %f68;
	st.global.f32 	[%rd4], %f69;
	ld.global.f32 	%f70, [%rd4+8];
	add.f32 	%f71, %f70, 0f3DCCCCCD;
	min.f32 	%f72, %f71, 0f3F800000;
	st.global.f32 	[%rd4+8], %f72;
$L__BB12_62:
	add.s32 	%r40, %r55, 7;
	setp.eq.s32 	%p11, %r40, %r2;
	@%p11 bra 	$L__BB12_64;
	ld.global.f32 	%f73, [%rd37+240];
	sub.f32 	%f74, %f73, %f1;
	st.global.f32 	[%rd37+240], %f74;
	ld.global.f32 	%f75, [%rd37+248];
	mul.f32 	%f76, %f75, 0f3F733333;
	max.f32 	%f77, %f76, 0f3DCCCCCD;
	st.global.f32 	[%rd37+248], %f77;
	bra.uni 	$L__BB12_65;
$L__BB12_64:
	ld.global.f32 	%f78, [%rd4];
	add.f32 	%f79, %f2, %f78;
	st.global.f32 	[%rd4], %f79;
	ld.global.f32 	%f80, [%rd4+8];
	add.f32 	%f81, %f80, 0f3DCCCCCD;
	min.f32 	%f82, %f81, 0f3F800000;
	st.global.f32 	[%rd4+8], %f82;
$L__BB12_65:
	add.s32 	%r55, %r55, 8;
	add.s32 	%r54, %r54, 8;
	add.s64 	%rd37, %rd37, 640;
	setp.eq.s32 	%p12, %r55, %r51;
	@%p12 bra 	$L__BB12_6;
	bra.uni 	$L__BB12_4;

}
	// .globl	_Z26getOutputActivationsKernelPK13OpticalNeuronPfiiii
.visible .entry _Z26getOutputActivationsKernelPK13OpticalNeuronPfiiii(
	.param .u64 .ptr .align 1 _Z26getOutputActivationsKernelPK13OpticalNeuronPfiiii_param_0,
	.param .u64 .ptr .align 1 _Z26getOutputActivationsKernelPK13OpticalNeuronPfiiii_param_1,
	.param .u32 _Z26getOutputActivationsKernelPK13OpticalNeuronPfiiii_param_2,
	.param .u32 _Z26getOutputActivationsKernelPK13OpticalNeuronPfiiii_param_3,
	.param .u32 _Z26getOutputActivationsKernelPK13OpticalNeuronPfiiii_param_4,
	.param .u32 _Z26getOutputActivationsKernelPK13OpticalNeuronPfiiii_param_5
)
{
	.reg .pred 	%p<2>;
	.reg .b32 	%r<13>;
	.reg .b32 	%f<2>;
	.reg .b64 	%rd<11>;

	ld.param.u64 	%rd1, [_Z26getOutputActivationsKernelPK13OpticalNeuronPfiiii_param_0];
	ld.param.u64 	%rd2, [_Z26getOutputActivationsKernelPK13OpticalNeuronPfiiii_param_1];
	ld.param.u32 	%r3, [_Z26getOutputActivationsKernelPK13OpticalNeuronPfiiii_param_2];
	ld.param.u32 	%r4, [_Z26getOutputActivationsKernelPK13OpticalNeuronPfiiii_param_3];
	ld.param.u32 	%r6, [_Z26getOutputActivationsKernelPK13OpticalNeuronPfiiii_param_4];
	ld.param.u32 	%r5, [_Z26getOutputActivationsKernelPK13OpticalNeuronPfiiii_param_5];
	mov.u32 	%r7, %ctaid.x;
	mov.u32 	%r8, %ntid.x;
	mov.u32 	%r9, %tid.x;
	mad.lo.s32 	%r1, %r7, %r8, %r9;
	div.s32 	%r2, %r1, %r4;
	setp.ge.s32 	%p1, %r2, %r6;
	@%p1 bra 	$L__BB13_2;
	cvta.to.global.u64 	%rd3, %rd1;
	cvta.to.global.u64 	%rd4, %rd2;
	mul.lo.s32 	%r10, %r2, %r3;
	cvt.s64.s32 	%rd5, %r10;
	rem.s32 	%r11, %r1, %r4;
	add.s32 	%r12, %r11, %r5;
	cvt.s64.s32 	%rd6, %r12;
	add.s64 	%rd7, %rd6, %rd5;
	mad.lo.s64 	%rd8, %rd7, 80, %rd3;
	ld.global.f32 	%f1, [%rd8+56];
	mul.wide.s32 	%rd9, %r1, 4;
	add.s64 	%rd10, %rd4, %rd9;
	st.global.f32 	[%rd10], %f1;
$L__BB13_2:
	ret;

}
	// .globl	_Z18applyOutputMZIMeshP13OpticalNeuroniiiiPKfS2_S2_S2_S2_S2_PKiiP17curandStateXORWOWf
.visible .entry _Z18applyOutputMZIMeshP13OpticalNeuroniiiiPKfS2_S2_S2_S2_S2_PKiiP17curandStateXORWOWf(
	.param .u64 .ptr .align 1 _Z18applyOutputMZIMeshP13OpticalNeuroniiiiPKfS2_S2_S2_S2_S2_PKiiP17curandStateXORWOWf_param_0,
	.param .u32 _Z18applyOutputMZIMeshP13OpticalNeuroniiiiPKfS2_S2_S2_S2_S2_PKiiP17curandStateXORWOWf_param_1,
	.param .u32 _Z18applyOutputMZIMeshP13OpticalNeuroniiiiPKfS2_S2_S2_S2_S2_PKiiP17curandStateXORWOWf_param_2,
	.param .u32 _Z18applyOutputMZIMeshP13OpticalNeuroniiiiPKfS2_S2_S2_S2_S2_PKiiP17curandStateXORWOWf_param_3,
	.param .u32 _Z18applyOutputMZIMeshP13OpticalNeuroniiiiPKfS2_S2_S2_S2_S2_PKiiP17curandStateXORWOWf_param_4,
	.param .u64 .ptr .align 1 _Z18applyOutputMZIMeshP13OpticalNeuroniiiiPKfS2_S2_S2_S2_S2_PKiiP17curandStateXORWOWf_param_5,
	.param .u64 .ptr .align 1 _Z18applyOutputMZIMeshP13OpticalNeuroniiiiPKfS2_S2_S2_S2_S2_PKiiP17curandStateXORWOWf_param_6,
	.param .u64 .ptr .align 1 _Z18applyOutputMZIMeshP13OpticalNeuroniiiiPKfS2_S2_S2_S2_S2_PKiiP17curandStateXORWOWf_param_7,
	.param .u64 .ptr .align 1 _Z18applyOutputMZIMeshP13OpticalNeuroniiiiPKfS2_S2_S2_S2_S2_PKiiP17curandStateXORWOWf_param_8,
	.param .u64 .ptr .align 1 _Z18applyOutputMZIMeshP13OpticalNeuroniiiiPKfS2_S2_S2_S2_S2_PKiiP17curandStateXORWOWf_param_9,
	.param .u64 .ptr .align 1 _Z18applyOutputMZIMeshP13OpticalNeuroniiiiPKfS2_S2_S2_S2_S2_PKiiP17curandStateXORWOWf_param_10,
	.param .u64 .ptr .align 1 _Z18applyOutputMZIMeshP13OpticalNeuroniiiiPKfS2_S2_S2_S2_S2_PKiiP17curandStateXORWOWf_param_11,
	.param .u32 _Z18applyOutputMZIMeshP13OpticalNeuroniiiiPKfS2_S2_S2_S2_S2_PKiiP17curandStateXORWOWf_param_12,
	.param .u64 .ptr .align 1 _Z18applyOutputMZIMeshP13OpticalNeuroniiiiPKfS2_S2_S2_S2_S2_PKiiP17curandStateXORWOWf_param_13,
	.param .f32 _Z18applyOutputMZIMeshP13OpticalNeuroniiiiPKfS2_S2_S2_S2_S2_PKiiP17curandStateXORWOWf_param_14
)
{
	.local .align 16 .b8 	__local_depot14[224];
	.reg .b64 	%SP;
	.reg .b64 	%SPL;
	.reg .pred 	%p<84>;
	.reg .b32 	%r<291>;
	.reg .b32 	%f<525>;
	.reg .b64 	%rd<172>;
	.reg .b64 	%fd<9>;

	mov.u64 	%SPL, __local_depot14;
	ld.param.u64 	%rd49, [_Z18applyOutputMZIMeshP13OpticalNeuroniiiiPKfS2_S2_S2_S2_S2_PKiiP17curandStateXORWOWf_param_0];
	ld.param.u32 	%r112, [_Z18applyOutputMZIMeshP13OpticalNeuroniiiiPKfS2_S2_S2_S2_S2_PKiiP17curandStateXORWOWf_param_1];
	ld.param.u32 	%r116, [_Z18applyOutputMZIMeshP13OpticalNeuroniiiiPKfS2_S2_S2_S2_S2_PKiiP17curandStateXORWOWf_param_2];
	ld.param.u32 	%r113, [_Z18applyOutputMZIMeshP13OpticalNeuroniiiiPKfS2_S2_S2_S2_S2_PKiiP17curandStateXORWOWf_param_3];
	ld.param.u32 	%r114, [_Z18applyOutputMZIMeshP13OpticalNeuroniiiiPKfS2_S2_S2_S2_S2_PKiiP17curandStateXORWOWf_param_4];
	ld.param.u64 	%rd50, [_Z18applyOutputMZIMeshP13OpticalNeuroniiiiPKfS2_S2_S2_S2_S2_PKiiP17curandStateXORWOWf_param_5];
	ld.param.u64 	%rd51, [_Z18applyOutputMZIMeshP13OpticalNeuroniiiiPKfS2_S2_S2_S2_S2_PKiiP17curandStateXORWOWf_param_6];
	ld.param.u64 	%rd53, [_Z18applyOutputMZIMeshP13OpticalNeuroniiiiPKfS2_S2_S2_S2_S2_PKiiP17curandStateXORWOWf_param_8];
	ld.param.u64 	%rd55, [_Z18applyOutputMZIMeshP13OpticalNeuroniiiiPKfS2_S2_S2_S2_S2_PKiiP17curandStateXORWOWf_param_10];
	ld.param.u64 	%rd57, [_Z18applyOutputMZIMeshP13OpticalNeuroniiiiPKfS2_S2_S2_S2_S2_PKiiP17curandStateXORWOWf_param_11];
	ld.param.u32 	%r115, [_Z18applyOutputMZIMeshP13OpticalNeuroniiiiPKfS2_S2_S2_S2_S2_PKiiP17curandStateXORWOWf_param_12];
	ld.param.f32 	%f53, [_Z18applyOutputMZIMeshP13OpticalNeuroniiiiPKfS2_S2_S2_S2_S2_PKiiP17curandStateXORWOWf_param_14];
	cvta.to.global.u64 	%rd1, %rd57;
	add.u64 	%rd2, %SPL, 0;
	add.u64 	%rd3, %SPL, 0;
	add.u64 	%rd4, %SPL, 0;
	add.u64 	%rd5, %SPL, 0;
	add.u64 	%rd6, %SPL, 32;
	add.u64 	%rd7, %SPL, 160;
	mov.u32 	%r117, %ctaid.x;
	mov.u32 	%r118, %ntid.x;
	mov.u32 	%r119, %tid.x;
	mad.lo.s32 	%r1, %r117, %r118, %r119;
	setp.ge.s32 	%p1, %r1, %r116;
	@%p1 bra 	$L__BB14_81;
	cvta.to.global.u64 	%rd8, %rd49;
	mul.lo.s32 	%r2, %r112, %r1;
	mul.wide.s32 	%rd64, %r2, 80;
	add.s64 	%rd9, %rd8, %rd64;
	mov.f32 	%f54, 0f00000000;
	st.local.v4.f32 	[%rd6], {%f54, %f54, %f54, %f54};
	add.s64 	%rd170, %rd6, 16;
	st.local.v4.f32 	[%rd6+16], {%f54, %f54, %f54, %f54};
	st.local.v4.f32 	[%rd6+32], {%f54, %f54, %f54, %f54};
	st.local.v4.f32 	[%rd6+48], {%f54, %f54, %f54, %f54};
	st.local.v4.f32 	[%rd6+64], {%f54, %f54, %f54, %f54};
	st.local.v4.f32 	[%rd6+80], {%f54, %f54, %f54, %f54};
	st.local.v4.f32 	[%rd6+96], {%f54, %f54, %f54, %f54};
	st.local.v4.f32 	[%rd6+112], {%f54, %f54, %f54, %f54};
	setp.lt.s32 	%p2, %r114, 1;
	@%p2 bra 	$L__BB14_14;
	and.b32  	%r3, %r114, 15;
	setp.lt.u32 	%p3, %r114, 16;
	mov.b32 	%r255, 0;
	@%p3 bra 	$L__BB14_5;
	and.b32  	%r255, %r114, 2147483632;
	mov.b32 	%r260, 0;
$L__BB14_4:
	.pragma "nounroll";
	mul.wide.u32 	%rd65, %r260, 8;
	add.s64 	%rd66, %rd6, %rd65;
	add.s32 	%r122, %r260, %r113;
	mul.wide.s32 	%rd67, %r122, 80;
	add.s64 	%rd68, %rd9, %rd67;
	ld.global.f32 	%f55, [%rd68+36];
	ld.global.f32 	%f56, [%rd68+40];
	ld.global.f32 	%f57, [%rd68+116];
	ld.global.f32 	%f58, [%rd68+120];
	st.local.v4.f32 	[%rd66], {%f55, %f56, %f57, %f58};
	ld.global.f32 	%f59, [%rd68+196];
	ld.global.f32 	%f60, [%rd68+200];
	ld.global.f32 	%f61, [%rd68+276];
	ld.global.f32 	%f62, [%rd68+280];
	st.local.v4.f32 	[%rd66+16], {%f59, %f60, %f61, %f62};
	ld.global.f32 	%f63, [%rd68+356];
	ld.global.f32 	%f64, [%rd68+360];
	ld.global.f32 	%f65, [%rd68+436];
	ld.global.f32 	%f66, [%rd68+440];
	st.local.v4.f32 	[%rd66+32], {%f63, %f64, %f65, %f66};
	ld.global.f32 	%f67, [%rd68+516];
	ld.global.f32 	%f68, [%rd68+520];
	ld.global.f32 	%f69, [%rd68+596];
	ld.global.f32 	%f70, [%rd68+600];
	st.local.v4.f32 	[%rd66+48], {%f67, %f68, %f69, %f70};
	ld.global.f32 	%f71, [%rd68+676];
	ld.global.f32 	%f72, [%rd68+680];
	ld.global.f32 	%f73, [%rd68+756];
	ld.global.f32 	%f74, [%rd68+760];
	st.local.v4.f32 	[%rd66+64], {%f71, %f72, %f73, %f74};
	ld.global.f32 	%f75, [%rd68+836];
	ld.global.f32 	%f76, [%rd68+840];
	ld.global.f32 	%f77, [%rd68+916];
	ld.global.f32 	%f78, [%rd68+920];
	st.local.v4.f32 	[%rd66+80], {%f75, %f76, %f77, %f78};
	ld.global.f32 	%f79, [%rd68+996];
	ld.global.f32 	%f80, [%rd68+1000];
	ld.global.f32 	%f81, [%rd68+1076];
	ld.global.f32 	%f82, [%rd68+1080];
	st.local.v4.f32 	[%rd66+96], {%f79, %f80, %f81, %f82};
	ld.global.f32 	%f83, [%rd68+1156];
	ld.global.f32 	%f84, [%rd68+1160];
	ld.global.f32 	%f85, [%rd68+1236];
	ld.global.f32 	%f86, [%rd68+1240];
	st.local.v4.f32 	[%rd66+112], {%f83, %f84, %f85, %f86};
	add.s32 	%r260, %r260, 16;
	setp.eq.s32 	%p4, %r260, %r255;
	@%p4 bra 	$L__BB14_5;
	bra.uni 	$L__BB14_4;
$L__BB14_5:
	setp.eq.s32 	%p5, %r3, 0;
	@%p5 bra 	$L__BB14_14;
	and.b32  	%r6, %r114, 7;
	setp.lt.u32 	%p6, %r3, 8;
	@%p6 bra 	$L__BB14_8;
	mul.wide.u32 	%rd69, %r255, 8;
	add.s64 	%rd70, %rd6, %rd69;
	add.s32 	%r123, %r255, %r113;
	mul.wide.s32 	%rd71, %r123, 80;
	add.s64 	%rd72, %rd9, %rd71;
	ld.global.f32 	%f87, [%rd72+36];
	ld.global.f32 	%f88, [%rd72+40];
	st.local.v2.f32 	[%rd70], {%f87, %f88};
	ld.global.f32 	%f89, [%rd72+116];
	ld.global.f32 	%f90, [%rd72+120];
	st.local.v2.f32 	[%rd70+8], {%f89, %f90};
	ld.global.f32 	%f91, [%rd72+196];
	ld.global.f32 	%f92, [%rd72+200];
	st.local.v2.f32 	[%rd70+16], {%f91, %f92};
	ld.global.f32 	%f93, [%rd72+276];
	ld.global.f32 	%f94, [%rd72+280];
	st.local.v2.f32 	[%rd70+24], {%f93, %f94};
	ld.global.f32 	%f95, [%rd72+356];
	ld.global.f32 	%f96, [%rd72+360];
	st.local.v2.f32 	[%rd70+32], {%f95, %f96};
	ld.global.f32 	%f97, [%rd72+436];
	ld.global.f32 	%f98, [%rd72+440];
	st.local.v2.f32 	[%rd70+40], {%f97, %f98};
	ld.global.f32 	%f99, [%rd72+516];
	ld.global.f32 	%f100, [%rd72+520];
	st.local.v2.f32 	[%rd70+48], {%f99, %f100};
	ld.global.f32 	%f101, [%rd72+596];
	ld.global.f32 	%f102, [%rd72+600];
	st.local.v2.f32 	[%rd70+56], {%f101, %f102};
	add.s32 	%r255, %r255, 8;
$L__BB14_8:
	setp.eq.s32 	%p7, %r6, 0;
	@%p7 bra 	$L__BB14_14;
	and.b32  	%r9, %r114, 3;
	setp.lt.u32 	%p8, %r6, 4;
	@%p8 bra 	$L__BB14_11;
	mul.wide.u32 	%rd73, %r255, 8;
	add.s64 	%rd74, %rd6, %rd73;
	add.s32 	%r124, %r255, %r113;
	mul.wide.s32 	%rd75, %r124, 80;
	add.s64 	%rd76, %rd9, %rd75;
	ld.global.f32 	%f103, [%rd76+36];
	ld.global.f32 	%f104, [%rd76+40];
	st.local.v2.f32 	[%rd74], {%f103, %f104};
	ld.global.f32 	%f105, [%rd76+116];
	ld.global.f32 	%f106, [%rd76+120];
	st.local.v2.f32 	[%rd74+8], {%f105, %f106};
	ld.global.f32 	%f107, [%rd76+196];
	ld.global.f32 	%f108, [%rd76+200];
	st.local.v2.f32 	[%rd74+16], {%f107, %f108};
	ld.global.f32 	%f109, [%rd76+276];
	ld.global.f32 	%f110, [%rd76+280];
	st.local.v2.f32 	[%rd74+24], {%f109, %f110};
	add.s32 	%r255, %r255, 4;
$L__BB14_11:
	setp.eq.s32 	%p9, %r9, 0;
	@%p9 bra 	$L__BB14_14;
	mov.b32 	%r259, 0;
$L__BB14_13:
	.pragma "nounroll";
	mul.wide.u32 	%rd77, %r255, 8;
	add.s64 	%rd78, %rd6, %rd77;
	add.s32 	%r126, %r255, %r113;
	mul.wide.s32 	%rd79, %r126, 80;
	add.s64 	%rd80, %rd9, %rd79;
	ld.global.f32 	%f111, [%rd80+36];
	ld.global.f32 	%f112, [%rd80+40];
	st.local.v2.f32 	[%rd78], {%f111, %f112};
	add.s32 	%r255, %r255, 1;
	add.s32 	%r259, %r259, 1;
	setp.ne.s32 	%p10, %r259, %r9;
	@%p10 bra 	$L__BB14_13;
$L__BB14_14:
	setp.lt.s32 	%p11, %r115, 1;
	@%p11 bra 	$L__BB14_22;
	ld.global.u32 	%r261, [%rd1];
	cvta.to.global.u64 	%rd11, %rd50;
	cvta.to.global.u64 	%rd12, %rd51;
	cvta.to.global.u64 	%rd13, %rd55;
	cvta.to.global.u64 	%rd14, %rd53;
	mov.b32 	%r262, 0;
	mov.u64 	%rd125, __cudart_i2opi_f;
$L__BB14_16:
	mov.u32 	%r22, %r262;
	mov.u32 	%r21, %r261;
	add.s32 	%r262, %r22, 1;
	mul.wide.u32 	%rd81, %r22, 4;
	add.s64 	%rd82, %rd1, %rd81;
	ld.global.u32 	%r261, [%rd82+4];
	setp.ge.s32 	%p12, %r21, %r261;
	@%p12 bra 	$L__BB14_56;
	and.b32  	%r25, %r22, 1;
	mov.u32 	%r263, %r21;
$L__BB14_18:
	sub.s32 	%r128, %r263, %r21;
	shl.b32 	%r129, %r128, 1;
	or.b32  	%r27, %r129, %r25;
	add.s32 	%r130, %r27, 1;
	setp.ge.s32 	%p13, %r130, %r114;
	@%p13 bra 	$L__BB14_56;
	ld.param.u64 	%rd158, [_Z18applyOutputMZIMeshP13OpticalNeuroniiiiPKfS2_S2_S2_S2_S2_PKiiP17curandStateXORWOWf_param_9];
	ld.param.u64 	%rd157, [_Z18applyOutputMZIMeshP13OpticalNeuroniiiiPKfS2_S2_S2_S2_S2_PKiiP17curandStateXORWOWf_param_7];
	mul.wide.s32 	%rd83, %r27, 8;
	add.s64 	%rd16, %rd6, %rd83;
	ld.local.v2.f32 	{%f113, %f114}, [%rd16];
	ld.local.v2.f32 	{%f115, %f116}, [%rd16+8];
	mul.wide.s32 	%rd84, %r263, 4;
	add.s64 	%rd85, %rd11, %rd84;
	ld.global.f32 	%f1, [%rd85];
	add.s64 	%rd86, %rd12, %rd84;
	ld.global.f32 	%f2, [%rd86];
	cvta.to.global.u64 	%rd87, %rd157;
	add.s64 	%rd88, %rd87, %rd84;
	ld.global.f32 	%f117, [%rd88];
	cvta.to.global.u64 	%rd89, %rd158;
	add.s64 	%rd90, %rd89, %rd84;
	ld.global.f32 	%f118, [%rd90];
	add.s64 	%rd91, %rd13, %rd84;
	ld.global.f32 	%f119, [%rd91];
	max.f32 	%f120, %f119, 0f358637BD;
	neg.f32 	%f121, %f118;
	mul.f32 	%f122, %f118, %f121;
	add.f32 	%f123, %f120, %f120;
	mul.f32 	%f124, %f120, %f123;
	div.rn.f32 	%f125, %f122, %f124;
	fma.rn.f32 	%f126, %f125, 0f3BBB989D, 0f3F000000;
	cvt.sat.f32.f32 	%f127, %f126;
	mov.f32 	%f128, 0f4B400001;
	mov.f32 	%f129, 0f437C0000;
	fma.rm.f32 	%f130, %f127, %f129, %f128;
	add.f32 	%f131, %f130, 0fCB40007F;
	neg.f32 	%f132, %f131;
	fma.rn.f32 	%f133, %f125, 0f3FB8AA3B, %f132;
	fma.rn.f32 	%f134, %f125, 0f32A57060, %f133;
	mov.b32 	%r131, %f130;
	shl.b32 	%r132, %r131, 23;
	mov.b32 	%f135, %r132;
	ex2.approx.ftz.f32 	%f136, %f134;
	mul.f32 	%f137, %f136, %f135;
	mul.f32 	%f3, %f117, %f137;
	add.s64 	%rd92, %rd14, %rd84;
	ld.global.f32 	%f4, [%rd92];
	add.f32 	%f138, %f113, %f115;
	mul.f32 	%f5, %f138, 0f3F3504F3;
	add.f32 	%f139, %f114, %f116;
	mul.f32 	%f6, %f139, 0f3F3504F3;
	sub.f32 	%f140, %f113, %f115;
	mul.f32 	%f7, %f140, 0f3F3504F3;
	sub.f32 	%f8, %f114, %f116;
	mul.f32 	%f141, %f1, 0f3F22F983;
	cvt.rni.s32.f32 	%r271, %f141;
	cvt.rn.f32.s32 	%f142, %r271;
	fma.rn.f32 	%f143, %f142, 0fBFC90FDA, %f1;
	fma.rn.f32 	%f144, %f142, 0fB3A22168, %f143;
	fma.rn.f32 	%f510, %f142, 0fA7C234C5, %f144;
	abs.f32 	%f10, %f1;
	setp.ltu.f32 	%p14, %f10, 0f47CE4780;
	mov.u32 	%r267, %r271;
	mov.f32 	%f509, %f510;
	@%p14 bra 	$L__BB14_31;
	setp.neu.f32 	%p15, %f10, 0f7F800000;
	@%p15 bra 	$L__BB14_26;
	mov.f32 	%f147, 0f00000000;
	mul.rn.f32 	%f509, %f1, %f147;
	mov.b32 	%r267, 0;
	bra.uni 	$L__BB14_31;
$L__BB14_22:
	setp.lt.s32 	%p48, %r114, 1;
	mov.f32 	%f515, 0f00000000;
	@%p48 bra 	$L__BB14_59;
	ld.param.u64 	%rd159, [_Z18applyOutputMZIMeshP13OpticalNeuroniiiiPKfS2_S2_S2_S2_S2_PKiiP17curandStateXORWOWf_param_13];
	add.s32 	%r280, %r113, %r2;
	neg.s32 	%r281, %r114;
	cvta.to.global.u64 	%rd134, %rd159;
	add.s64 	%rd15, %rd134, 16;
	mov.f32 	%f515, 0f00000000;
	mov.u64 	%rd166, %rd6;
	mov.u64 	%rd167, %rd7;
$L__BB14_24:
	mul.wide.s32 	%rd135, %r280, 48;
	add.s64 	%rd35, %rd15, %rd135;
	ld.global.u32 	%r219, [%rd35+8];
	setp.eq.s32 	%p49, %r219, 1;
	@%p49 bra 	$L__BB14_57;
	ld.global.v2.u32 	{%r220, %r221}, [%rd35+-16];
	shr.u32 	%r222, %r221, 2;
	xor.b32  	%r223, %r222, %r221;
	ld.global.v2.u32 	{%r224, %r225}, [%rd35+-8];
	ld.global.v2.u32 	{%r226, %r227}, [%rd35];
	shl.b32 	%r228, %r227, 4;
	shl.b32 	%r229, %r223, 1;
	xor.b32  	%r230, %r229, %r228;
	xor.b32  	%r231, %r230, %r223;
	xor.b32  	%r232, %r231, %r227;
	add.s32 	%r233, %r220, %r232;
	add.s32 	%r234, %r233, 362437;
	shr.u32 	%r235, %r224, 2;
	xor.b32  	%r236, %r235, %r224;
	st.global.v2.u32 	[%rd35+-8], {%r226, %r227};
	shl.b32 	%r237, %r232, 4;
	shl.b32 	%r238, %r236, 1;
	xor.b32  	%r239, %r238, %r237;
	xor.b32  	%r240, %r239, %r236;
	xor.b32  	%r241, %r240, %r232;
	st.global.v2.u32 	[%rd35], {%r232, %r241};
	add.s32 	%r242, %r220, 724874;
	st.global.v2.u32 	[%rd35+-16], {%r242, %r225};
	add.s32 	%r243, %r241, %r242;
	cvt.rn.f32.u32 	%f233, %r234;
	fma.rn.f32 	%f234, %f233, 0f2F800000, 0f2F000000;
	cvt.rn.f32.u32 	%f235, %r243;
	fma.rn.f32 	%f236, %f235, 0f30C90FDB, 0f30490FDB;
	setp.lt.f32 	%p50, %f234, 0f00800000;
	mul.f32 	%f237, %f234, 0f4B000000;
	selp.f32 	%f238, %f237, %f234, %p50;
	selp.f32 	%f239, 0fC1B80000, 0f00000000, %p50;
	mov.b32 	%r244, %f238;
	add.s32 	%r245, %r244, -1059760811;
	and.b32  	%r246, %r245, -8388608;
	sub.s32 	%r247, %r244, %r246;
	mov.b32 	%f240, %r247;
	cvt.rn.f32.s32 	%f241, %r246;
	fma.rn.f32 	%f242, %f241, 0f34000000, %f239;
	add.f32 	%f243, %f240, 0fBF800000;
	fma.rn.f32 	%f244, %f243, 0fBE055027, 0f3E1039F6;
	fma.rn.f32 	%f245, %f244, %f243, 0fBDF8CDCC;
	fma.rn.f32 	%f246, %f245, %f243, 0f3E0F2955;
	fma.rn.f32 	%f247, %f246, %f243, 0fBE2AD8B9;
	fma.rn.f32 	%f248, %f247, %f243, 0f3E4CED0B;
	fma.rn.f32 	%f249, %f248, %f243, 0fBE7FFF22;
	fma.rn.f32 	%f250, %f249, %f243, 0f3EAAAA78;
	fma.rn.f32 	%f251, %f250, %f243, 0fBF000000;
	mul.f32 	%f252, %f243, %f251;
	fma.rn.f32 	%f253, %f252, %f243, %f243;
	fma.rn.f32 	%f254, %f242, 0f3F317218, %f253;
	setp.gt.u32 	%p51, %r244, 2139095039;
	fma.rn.f32 	%f255, %f238, 0f7F800000, 0f7F800000;
	selp.f32 	%f256, %f255, %f254, %p51;
	setp.eq.f32 	%p52, %f238, 0f00000000;
	mul.f32 	%f257, %f256, 0fC0000000;
	selp.f32 	%f258, 0f7F800000, %f257, %p52;
	sqrt.rn.f32 	%f259, %f258;
	sin.approx.f32 	%f260, %f236;
	cos.approx.f32 	%f261, %f236;
	mul.f32 	%f514, %f259, %f260;
	mul.f32 	%f262, %f259, %f261;
	st.global.f32 	[%rd35+16], %f262;
	mov.b32 	%r248, 1;
	st.global.u32 	[%rd35+8], %r248;
	bra.uni 	$L__BB14_58;
$L__BB14_26:
	mov.b32 	%r29, %f1;
	shl.b32 	%r134, %r29, 8;
	or.b32  	%r30, %r134, -2147483648;
	mov.b64 	%rd162, 0;
	mov.b32 	%r264, 0;
	mov.u64 	%rd160, __cudart_i2opi_f;
	mov.u64 	%rd161, %rd5;
$L__BB14_27:
	.pragma "nounroll";
	ld.global.nc.u32 	%r135, [%rd160];
	mad.wide.u32 	%rd95, %r135, %r30, %rd162;
	shr.u64 	%rd162, %rd95, 32;
	st.local.u32 	[%rd161], %rd95;
	add.s32 	%r264, %r264, 1;
	add.s64 	%rd161, %rd161, 4;
	add.s64 	%rd160, %rd160, 4;
	setp.ne.s32 	%p16, %r264, 6;
	@%p16 bra 	$L__BB14_27;
	shr.u32 	%r136, %r29, 23;
	st.local.u32 	[%rd5+24], %rd162;
	and.b32  	%r33, %r136, 31;
	and.b32  	%r137, %r136, 224;
	add.s32 	%r138, %r137, -128;
	shr.u32 	%r139, %r138, 5;
	mul.wide.u32 	%rd96, %r139, 4;
	sub.s64 	%rd23, %rd5, %rd96;
	ld.local.u32 	%r265, [%rd23+24];
	ld.local.u32 	%r266, [%rd23+20];
	setp.eq.s32 	%p17, %r33, 0;
	@%p17 bra 	$L__BB14_30;
	shf.l.wrap.b32 	%r265, %r266, %r265, %r33;
	ld.local.u32 	%r140, [%rd23+16];
	shf.l.wrap.b32 	%r266, %r140, %r266, %r33;
$L__BB14_30:
	shr.u32 	%r141, %r265, 30;
	shf.l.wrap.b32 	%r142, %r266, %r265, 2;
	shl.b32 	%r143, %r266, 2;
	shr.u32 	%r144, %r142, 31;
	add.s32 	%r145, %r144, %r141;
	neg.s32 	%r146, %r145;
	setp.lt.s32 	%p18, %r29, 0;
	selp.b32 	%r267, %r146, %r145, %p18;
	xor.b32  	%r147, %r142, %r29;
	shr.s32 	%r148, %r142, 31;
	xor.b32  	%r149, %r148, %r142;
	xor.b32  	%r150, %r148, %r143;
	cvt.u64.u32 	%rd97, %r149;
	shl.b64 	%rd98, %rd97, 32;
	cvt.u64.u32 	%rd99, %r150;
	or.b64  	%rd100, %rd98, %rd99;
	cvt.rn.f64.s64 	%fd1, %rd100;
	mul.f64 	%fd2, %fd1, 0d3BF921FB54442D19;
	cvt.rn.f32.f64 	%f145, %fd2;
	neg.f32 	%f146, %f145;
	setp.lt.s32 	%p19, %r147, 0;
	selp.f32 	%f509, %f146, %f145, %p19;
$L__BB14_31:
	add.s32 	%r152, %r267, 1;
	mul.rn.f32 	%f148, %f509, %f509;
	and.b32  	%r153, %r267, 1;
	setp.eq.b32 	%p21, %r153, 1;
	selp.f32 	%f149, %f509, 0f3F800000, %p21;
	fma.rn.f32 	%f150, %f148, %f149, 0f00000000;
	fma.rn.f32 	%f151, %f148, 0f37CBAC00, 0fBAB607ED;
	selp.f32 	%f152, 0fB94D4153, %f151, %p21;
	selp.f32 	%f153, 0f3C0885E4, 0f3D2AAABB, %p21;
	fma.rn.f32 	%f154, %f152, %f148, %f153;
	selp.f32 	%f155, 0fBE2AAAA8, 0fBEFFFFFF, %p21;
	fma.rn.f32 	%f156, %f154, %f148, %f155;
	fma.rn.f32 	%f157, %f156, %f150, %f149;
	and.b32  	%r154, %r152, 2;
	setp.eq.s32 	%p22, %r154, 0;
	mov.f32 	%f158, 0f00000000;
	sub.f32 	%f159, %f158, %f157;
	selp.f32 	%f14, %f157, %f159, %p22;
	@%p14 bra 	$L__BB14_39;
	setp.neu.f32 	%p23, %f10, 0f7F800000;
	@%p23 bra 	$L__BB14_34;
	mov.f32 	%f162, 0f00000000;
	mul.rn.f32 	%f510, %f1, %f162;
	mov.b32 	%r271, 0;
	bra.uni 	$L__BB14_39;
$L__BB14_34:
	mov.b32 	%r42, %f1;
	shl.b32 	%r156, %r42, 8;
	or.b32  	%r43, %r156, -2147483648;
	mov.b64 	%rd163, 0;
	mov.b32 	%r268, 0;
$L__BB14_35:
	.pragma "nounroll";
	mul.wide.u32 	%rd102, %r268, 4;
	mov.u64 	%rd103, __cudart_i2opi_f;
	add.s64 	%rd104, %rd103, %rd102;
	ld.global.nc.u32 	%r157, [%rd104];
	mad.wide.u32 	%rd105, %r157, %r43, %rd163;
	shr.u64 	%rd163, %rd105, 32;
	add.s64 	%rd106, %rd4, %rd102;
	st.local.u32 	[%rd106], %rd105;
	add.s32 	%r268, %r268, 1;
	setp.ne.s32 	%p24, %r268, 6;
	@%p24 bra 	$L__BB14_35;
	shr.u32 	%r158, %r42, 23;
	st.local.u32 	[%rd4+24], %rd163;
	and.b32  	%r46, %r158, 31;
	and.b32  	%r159, %r158, 224;
	add.s32 	%r160, %r159, -128;
	shr.u32 	%r161, %r160, 5;
	mul.wide.u32 	%rd107, %r161, 4;
	sub.s64 	%rd26, %rd4, %rd107;
	ld.local.u32 	%r269, [%rd26+24];
	ld.local.u32 	%r270, [%rd26+20];
	setp.eq.s32 	%p25, %r46, 0;
	@%p25 bra 	$L__BB14_38;
	shf.l.wrap.b32 	%r269, %r270, %r269, %r46;
	ld.local.u32 	%r162, [%rd26+16];
	shf.l.wrap.b32 	%r270, %r162, %r270, %r46;
$L__BB14_38:
	shr.u32 	%r163, %r269, 30;
	shf.l.wrap.b32 	%r164, %r270, %r269, 2;
	shl.b32 	%r165, %r270, 2;
	shr.u32 	%r166, %r164, 31;
	add.s32 	%r167, %r166, %r163;
	neg.s32 	%r168, %r167;
	setp.lt.s32 	%p26, %r42, 0;
	selp.b32 	%r271, %r168, %r167, %p26;
	xor.b32  	%r169, %r164, %r42;
	shr.s32 	%r170, %r164, 31;
	xor.b32  	%r171, %r170, %r164;
	xor.b32  	%r172, %r170, %r165;
	cvt.u64.u32 	%rd108, %r171;
	shl.b64 	%rd109, %rd108, 32;
	cvt.u64.u32 	%rd110, %r172;
	or.b64  	%rd111, %rd109, %rd110;
	cvt.rn.f64.s64 	%fd3, %rd111;
	mul.f64 	%fd4, %fd3, 0d3BF921FB54442D19;
	cvt.rn.f32.f64 	%f160, %fd4;
	neg.f32 	%f161, %f160;
	setp.lt.s32 	%p27, %r169, 0;
	selp.f32 	%f510, %f161, %f160, %p27;
$L__BB14_39:
	mul.f32 	%f163, %f8, 0f3F3504F3;
	mul.rn.f32 	%f164, %f510, %f510;
	and.b32  	%r174, %r271, 1;
	setp.eq.b32 	%p28, %r174, 1;
	selp.f32 	%f165, 0f3F800000, %f510, %p28;
	fma.rn.f32 	%f166, %f164, %f165, 0f00000000;
	fma.rn.f32 	%f167, %f164, 0f37CBAC00, 0fBAB607ED;
	selp.f32 	%f168, %f167, 0fB94D4153, %p28;
	selp.f32 	%f169, 0f3D2AAABB, 0f3C0885E4, %p28;
	fma.rn.f32 	%f170, %f168, %f164, %f169;
	selp.f32 	%f171, 0fBEFFFFFF, 0fBE2AAAA8, %p28;
	fma.rn.f32 	%f172, %f170, %f164, %f171;
	fma.rn.f32 	%f173, %f172, %f166, %f165;
	and.b32  	%r175, %r271, 2;
	setp.eq.s32 	%p29, %r175, 0;
	mov.f32 	%f174, 0f00000000;
	sub.f32 	%f175, %f174, %f173;
	selp.f32 	%f176, %f173, %f175, %p29;
	mul.f32 	%f177, %f7, %f14;
	mul.f32 	%f178, %f163, %f176;
	sub.f32 	%f179, %f177, %f178;
	mul.f32 	%f180, %f7, %f176;
	fma.rn.f32 	%f181, %f163, %f14, %f180;
	add.f32 	%f182, %f5, %f179;
	mul.f32 	%f18, %f182, 0f3F3504F3;
	add.f32 	%f183, %f6, %f181;
	mul.f32 	%f19, %f183, 0f3F3504F3;
	sub.f32 	%f184, %f5, %f179;
	mul.f32 	%f20, %f184, 0f3F3504F3;
	sub.f32 	%f21, %f6, %f181;
	mul.f32 	%f185, %f2, 0f3F22F983;
	cvt.rni.s32.f32 	%r279, %f185;
	cvt.rn.f32.s32 	%f186, %r279;
	fma.rn.f32 	%f187, %f186, 0fBFC90FDA, %f2;
	fma.rn.f32 	%f188, %f186, 0fB3A22168, %f187;
	fma.rn.f32 	%f512, %f186, 0fA7C234C5, %f188;
	abs.f32 	%f23, %f2;
	setp.ltu.f32 	%p30, %f23, 0f47CE4780;
	mov.u32 	%r275, %r279;
	mov.f32 	%f511, %f512;
	@%p30 bra 	$L__BB14_47;
	setp.neu.f32 	%p31, %f23, 0f7F800000;
	@%p31 bra 	$L__BB14_42;
	mov.f32 	%f191, 0f00000000;
	mul.rn.f32 	%f511, %f2, %f191;
	mov.b32 	%r275, 0;
	bra.uni 	$L__BB14_47;
$L__BB14_42:
	mov.b32 	%r56, %f2;
	shl.b32 	%r177, %r56, 8;
	or.b32  	%r57, %r177, -2147483648;
	mov.b64 	%rd164, 0;
	mov.b32 	%r272, 0;
$L__BB14_43:
	.pragma "nounroll";
	mul.wide.u32 	%rd113, %r272, 4;
	mov.u64 	%rd114, __cudart_i2opi_f;
	add.s64 	%rd115, %rd114, %rd113;
	ld.global.nc.u32 	%r178, [%rd115];
	mad.wide.u32 	%rd116, %r178, %r57, %rd164;
	shr.u64 	%rd164, %rd116, 32;
	add.s64 	%rd117, %rd3, %rd113;
	st.local.u32 	[%rd117], %rd116;
	add.s32 	%r272, %r272, 1;
	setp.ne.s32 	%p32, %r272, 6;
	@%p32 bra 	$L__BB14_43;
	shr.u32 	%r179, %r56, 23;
	st.local.u32 	[%rd3+24], %rd164;
	and.b32  	%r60, %r179, 31;
	and.b32  	%r180, %r179, 224;
	add.s32 	%r181, %r180, -128;
	shr.u32 	%r182, %r181, 5;
	mul.wide.u32 	%rd118, %r182, 4;
	sub.s64 	%rd29, %rd3, %rd118;
	ld.local.u32 	%r273, [%rd29+24];
	ld.local.u32 	%r274, [%rd29+20];
	setp.eq.s32 	%p33, %r60, 0;
	@%p33 bra 	$L__BB14_46;
	shf.l.wrap.b32 	%r273, %r274, %r273, %r60;
	ld.local.u32 	%r183, [%rd29+16];
	shf.l.wrap.b32 	%r274, %r183, %r274, %r60;
$L__BB14_46:
	shr.u32 	%r184, %r273, 30;
	shf.l.wrap.b32 	%r185, %r274, %r273, 2;
	shl.b32 	%r186, %r274, 2;
	shr.u32 	%r187, %r185, 31;
	add.s32 	%r188, %r187, %r184;
	neg.s32 	%r189, %r188;
	setp.lt.s32 	%p34, %r56, 0;
	selp.b32 	%r275, %r189, %r188, %p34;
	xor.b32  	%r190, %r185, %r56;
	shr.s32 	%r191, %r185, 31;
	xor.b32  	%r192, %r191, %r185;
	xor.b32  	%r193, %r191, %r186;
	cvt.u64.u32 	%rd119, %r192;
	shl.b64 	%rd120, %rd119, 32;
	cvt.u64.u32 	%rd121, %r193;
	or.b64  	%rd122, %rd120, %rd121;
	cvt.rn.f64.s64 	%fd5, %rd122;
	mul.f64 	%fd6, %fd5, 0d3BF921FB54442D19;
	cvt.rn.f32.f64 	%f189, %fd6;
	neg.f32 	%f190, %f189;
	setp.lt.s32 	%p35, %r190, 0;
	selp.f32 	%f511, %f190, %f189, %p35;
$L__BB14_47:
	add.s32 	%r195, %r275, 1;
	mul.rn.f32 	%f192, %f511, %f511;
	and.b32  	%r196, %r275, 1;
	setp.eq.b32 	%p37, %r196, 1;
	selp.f32 	%f193, %f511, 0f3F800000, %p37;
	fma.rn.f32 	%f194, %f192, %f193, 0f00000000;
	fma.rn.f32 	%f195, %f192, 0f37CBAC00, 0fBAB607ED;
	selp.f32 	%f196, 0fB94D4153, %f195, %p37;
	selp.f32 	%f197, 0f3C0885E4, 0f3D2AAABB, %p37;
	fma.rn.f32 	%f198, %f196, %f192, %f197;
	selp.f32 	%f199, 0fBE2AAAA8, 0fBEFFFFFF, %p37;
	fma.rn.f32 	%f200, %f198, %f192, %f199;
	fma.rn.f32 	%f201, %f200, %f194, %f193;
	and.b32  	%r197, %r195, 2;
	setp.eq.s32 	%p38, %r197, 0;
	mov.f32 	%f202, 0f00000000;
	sub.f32 	%f203, %f202, %f201;
	selp.f32 	%f27, %f201, %f203, %p38;
	@%p30 bra 	$L__BB14_55;
	setp.neu.f32 	%p39, %f23, 0f7F800000;
	@%p39 bra 	$L__BB14_50;
	mov.f32 	%f206, 0f00000000;
	mul.rn.f32 	%f512, %f2, %f206;
	mov.b32 	%r279, 0;
	bra.uni 	$L__BB14_55;
$L__BB14_50:
	mov.b32 	%r69, %f2;
	shl.b32 	%r199, %r69, 8;
	or.b32  	%r70, %r199, -2147483648;
	mov.b64 	%rd165, 0;
	mov.b32 	%r276, 0;
$L__BB14_51:
	.pragma "nounroll";
	mul.wide.u32 	%rd124, %r276, 4;
	add.s64 	%rd126, %rd125, %rd124;
	ld.global.nc.u32 	%r200, [%rd126];
	mad.wide.u32 	%rd127, %r200, %r70, %rd165;
	shr.u64 	%rd165, %rd127, 32;
	add.s64 	%rd128, %rd2, %rd124;
	st.local.u32 	[%rd128], %rd127;
	add.s32 	%r276, %r276, 1;
	setp.ne.s32 	%p40, %r276, 6;
	@%p40 bra 	$L__BB14_51;
	shr.u32 	%r201, %r69, 23;
	st.local.u32 	[%rd2+24], %rd165;
	and.b32  	%r73, %r201, 31;
	and.b32  	%r202, %r201, 224;
	add.s32 	%r203, %r202, -128;
	shr.u32 	%r204, %r203, 5;
	mul.wide.u32 	%rd129, %r204, 4;
	sub.s64 	%rd32, %rd2, %rd129;
	ld.local.u32 	%r277, [%rd32+24];
	ld.local.u32 	%r278, [%rd32+20];
	setp.eq.s32 	%p41, %r73, 0;
	@%p41 bra 	$L__BB14_54;
	shf.l.wrap.b32 	%r277, %r278, %r277, %r73;
	ld.local.u32 	%r205, [%rd32+16];
	shf.l.wrap.b32 	%r278, %r205, %r278, %r73;
$L__BB14_54:
	shr.u32 	%r206, %r277, 30;
	shf.l.wrap.b32 	%r207, %r278, %r277, 2;
	shl.b32 	%r208, %r278, 2;
	shr.u32 	%r209, %r207, 31;
	add.s32 	%r210, %r209, %r206;
	neg.s32 	%r211, %r210;
	setp.lt.s32 	%p42, %r69, 0;
	selp.b32 	%r279, %r211, %r210, %p42;
	xor.b32  	%r212, %r207, %r69;
	shr.s32 	%r213, %r207, 31;
	xor.b32  	%r214, %r213, %r207;
	xor.b32  	%r215, %r213, %r208;
	cvt.u64.u32 	%rd130, %r214;
	shl.b64 	%rd131, %rd130, 32;
	cvt.u64.u32 	%rd132, %r215;
	or.b64  	%rd133, %rd131, %rd132;
	cvt.rn.f64.s64 	%fd7, %rd133;
	mul.f64 	%fd8, %fd7, 0d3BF921FB54442D19;
	cvt.rn.f32.f64 	%f204, %fd8;
	neg.f32 	%f205, %f204;
	setp.lt.s32 	%p43, %r212, 0;
	selp.f32 	%f512, %f205, %f204, %p43;
$L__BB14_55:
	mul.f32 	%f207, %f21, 0f3F3504F3;
	mul.rn.f32 	%f208, %f512, %f512;
	and.b32  	%r217, %r279, 1;
	setp.eq.b32 	%p44, %r217, 1;
	selp.f32 	%f209, 0f3F800000, %f512, %p44;
	fma.rn.f32 	%f210, %f208, %f209, 0f00000000;
	fma.rn.f32 	%f211, %f208, 0f37CBAC00, 0fBAB607ED;
	selp.f32 	%f212, %f211, 0fB94D4153, %p44;
	selp.f32 	%f213, 0f3D2AAABB, 0f3C0885E4, %p44;
	fma.rn.f32 	%f214, %f212, %f208, %f213;
	selp.f32 	%f215, 0fBEFFFFFF, 0fBE2AAAA8, %p44;
	fma.rn.f32 	%f216, %f214, %f208, %f215;
	fma.rn.f32 	%f217, %f216, %f210, %f209;
	and.b32  	%r218, %r279, 2;
	setp.eq.s32 	%p45, %r218, 0;
	mov.f32 	%f218, 0f00000000;
	sub.f32 	%f219, %f218, %f217;
	selp.f32 	%f220, %f217, %f219, %p45;
	mul.f32 	%f221, %f20, %f27;
	mul.f32 	%f222, %f207, %f220;
	sub.f32 	%f223, %f221, %f222;
	mul.f32 	%f224, %f20, %f220;
	fma.rn.f32 	%f225, %f207, %f27, %f224;
	mul.f32 	%f226, %f4, %f3;
	mul.f32 	%f227, %f226, %f18;
	mul.f32 	%f228, %f226, %f19;
	mul.f32 	%f229, %f226, %f223;
	mul.f32 	%f230, %f226, %f225;
	st.local.v2.f32 	[%rd16], {%f227, %f228};
	st.local.v2.f32 	[%rd16+8], {%f229, %f230};
	add.s32 	%r263, %r263, 1;
	setp.ne.s32 	%p46, %r263, %r261;
	@%p46 bra 	$L__BB14_18;
$L__BB14_56:
	setp.eq.s32 	%p47, %r262, %r115;
	@%p47 bra 	$L__BB14_22;
	bra.uni 	$L__BB14_16;
$L__BB14_57:
	mov.b32 	%r249, 0;
	st.global.u32 	[%rd35+8], %r249;
	ld.global.f32 	%f514, [%rd35+16];
$L__BB14_58:
	ld.local.v2.f32 	{%f263, %f264}, [%rd166];
	mul.f32 	%f265, %f264, %f264;
	fma.rn.f32 	%f266, %f263, %f263, %f265;
	sqrt.rn.f32 	%f267, %f266;
	fma.rn.f32 	%f268, %f514, 0f3C23D70A, %f267;
	max.f32 	%f269, %f268, 0f00000000;
	st.local.f32 	[%rd167], %f269;
	add.f32 	%f515, %f515, %f269;
	add.s32 	%r281, %r281, 1;
	setp.ne.s32 	%p53, %r281, 0;
	add.s64 	%rd167, %rd167, 4;
	add.s64 	%rd166, %rd166, 8;
	add.s32 	%r280, %r280, 1;
	@%p53 bra 	$L__BB14_24;
$L__BB14_59:
	setp.lt.s32 	%p54, %r114, 1;
	cvt.rn.f32.s32 	%f271, %r114;
	max.f32 	%f37, %f271, 0f3F800000;
	div.rn.f32 	%f38, %f515, %f37;
	mov.f32 	%f524, 0f00000000;
	@%p54 bra 	$L__BB14_72;
	and.b32  	%r87, %r114, 15;
	setp.lt.u32 	%p55, %r114, 16;
	mov.f32 	%f524, 0f00000000;
	mov.b32 	%r284, 0;
	@%p55 bra 	$L__BB14_63;
	and.b32  	%r284, %r114, 2147483632;
	neg.s32 	%r282, %r284;
	add.s64 	%rd168, %rd7, 32;
	mov.f32 	%f524, 0f00000000;
$L__BB14_62:
	.pragma "nounroll";
	ld.local.v4.f32 	{%f275, %f276, %f277, %f278}, [%rd168+-32];
	sub.f32 	%f279, %f275, %f38;
	fma.rn.f32 	%f280, %f279, %f279, %f524;
	sub.f32 	%f281, %f276, %f38;
	fma.rn.f32 	%f282, %f281, %f281, %f280;
	sub.f32 	%f283, %f277, %f38;
	fma.rn.f32 	%f284, %f283, %f283, %f282;
	sub.f32 	%f285, %f278, %f38;
	fma.rn.f32 	%f286, %f285, %f285, %f284;
	ld.local.v4.f32 	{%f287, %f288, %f289, %f290}, [%rd168+-16];
	sub.f32 	%f291, %f287, %f38;
	fma.rn.f32 	%f292, %f291, %f291, %f286;
	sub.f32 	%f293, %f288, %f38;
	fma.rn.f32 	%f294, %f293, %f293, %f292;
	sub.f32 	%f295, %f289, %f38;
	fma.rn.f32 	%f296, %f295, %f295, %f294;
	sub.f32 	%f297, %f290, %f38;
	fma.rn.f32 	%f298, %f297, %f297, %f296;
	ld.local.v4.f32 	{%f299, %f300, %f301, %f302}, [%rd168];
	sub.f32 	%f303, %f299, %f38;
	fma.rn.f32 	%f304, %f303, %f303, %f298;
	sub.f32 	%f305, %f300, %f38;
	fma.rn.f32 	%f306, %f305, %f305, %f304;
	sub.f32 	%f307, %f301, %f38;
	fma.rn.f32 	%f308, %f307, %f307, %f306;
	sub.f32 	%f309, %f302, %f38;
	fma.rn.f32 	%f310, %f309, %f309, %f308;
	ld.local.v4.f32 	{%f311, %f312, %f313, %f314}, [%rd168+16];
	sub.f32 	%f315, %f311, %f38;
	fma.rn.f32 	%f316, %f315, %f315, %f310;
	sub.f32 	%f317, %f312, %f38;
	fma.rn.f32 	%f318, %f317, %f317, %f316;
	sub.f32 	%f319, %f313, %f38;
	fma.rn.f32 	%f320, %f319, %f319, %f318;
	sub.f32 	%f321, %f314, %f38;
	fma.rn.f32 	%f524, %f321, %f321, %f320;
	add.s32 	%r282, %r282, 16;
	add.s64 	%rd168, %rd168, 64;
	setp.ne.s32 	%p56, %r282, 0;
	@%p56 bra 	$L__BB14_62;
$L__BB14_63:
	setp.eq.s32 	%p57, %r87, 0;
	@%p57 bra 	$L__BB14_72;
	and.b32  	%r93, %r114, 7;
	setp.lt.u32 	%p58, %r87, 8;
	@%p58 bra 	$L__BB14_66;
	mul.wide.u32 	%rd136, %r284, 4;
	add.s64 	%rd137, %rd7, %rd136;
	ld.local.f32 	%f323, [%rd137];
	sub.f32 	%f324, %f323, %f38;
	fma.rn.f32 	%f325, %f324, %f324, %f524;
	ld.local.f32 	%f326, [%rd137+4];
	sub.f32 	%f327, %f326, %f38;
	fma.rn.f32 	%f328, %f327, %f327, %f325;
	ld.local.f32 	%f329, [%rd137+8];
	sub.f32 	%f330, %f329, %f38;
	fma.rn.f32 	%f331, %f330, %f330, %f328;
	ld.local.f32 	%f332, [%rd137+12];
	sub.f32 	%f333, %f332, %f38;
	fma.rn.f32 	%f334, %f333, %f333, %f331;
	ld.local.f32 	%f335, [%rd137+16];
	sub.f32 	%f336, %f335, %f38;
	fma.rn.f32 	%f337, %f336, %f336, %f334;
	ld.local.f32 	%f338, [%rd137+20];
	sub.f32 	%f339, %f338, %f38;
	fma.rn.f32 	%f340, %f339, %f339, %f337;
	ld.local.f32 	%f341, [%rd137+24];
	sub.f32 	%f342, %f341, %f38;
	fma.rn.f32 	%f343, %f342, %f342, %f340;
	ld.local.f32 	%f344, [%rd137+28];
	sub.f32 	%f345, %f344, %f38;
	fma.rn.f32 	%f524, %f345, %f345, %f343;
	add.s32 	%r284, %r284, 8;
$L__BB14_66:
	setp.eq.s32 	%p59, %r93, 0;
	@%p59 bra 	$L__BB14_72;
	and.b32  	%r96, %r114, 3;
	setp.lt.u32 	%p60, %r93, 4;
	@%p60 bra 	$L__BB14_69;
	mul.wide.u32 	%rd138, %r284, 4;
	add.s64 	%rd139, %rd7, %rd138;
	ld.local.f32 	%f347, [%rd139];
	sub.f32 	%f348, %f347, %f38;
	fma.rn.f32 	%f349, %f348, %f348, %f524;
	ld.local.f32 	%f350, [%rd139+4];
	sub.f32 	%f351, %f350, %f38;
	fma.rn.f32 	%f352, %f351, %f351, %f349;
	ld.local.f32 	%f353, [%rd139+8];
	sub.f32 	%f354, %f353, %f38;
	fma.rn.f32 	%f355, %f354, %f354, %f352;
	ld.local.f32 	%f356, [%rd139+12];
	sub.f32 	%f357, %f356, %f38;
	fma.rn.f32 	%f524, %f357, %f357, %f355;
	add.s32 	%r284, %r284, 4;
$L__BB14_69:
	setp.eq.s32 	%p61, %r96, 0;
	@%p61 bra 	$L__BB14_72;
	mul.wide.u32 	%rd140, %r284, 4;
	add.s64 	%rd169, %rd7, %rd140;
	neg.s32 	%r286, %r96;
$L__BB14_71:
	.pragma "nounroll";
	ld.local.f32 	%f358, [%rd169];
	sub.f32 	%f359, %f358, %f38;
	fma.rn.f32 	%f524, %f359, %f359, %f524;
	add.s64 	%rd169, %rd169, 4;
	add.s32 	%r286, %r286, 1;
	setp.ne.s32 	%p62, %r286, 0;
	@%p62 bra 	$L__BB14_71;
$L__BB14_72:
	setp.lt.s32 	%p63, %r114, 1;
	div.rn.f32 	%f360, %f524, %f37;
	sqrt.rn.f32 	%f361, %f360;
	add.f32 	%f52, %f361, 0f358637BD;
	@%p63 bra 	$L__BB14_81;
	and.b32  	%r102, %r114, 3;
	setp.lt.u32 	%p64, %r114, 4;
	mov.b32 	%r290, 0;
	@%p64 bra 	$L__BB14_76;
	and.b32  	%r290, %r114, 2147483644;
	neg.s32 	%r288, %r290;
	mul.wide.s32 	%rd141, %r2, 80;
	add.s64 	%rd142, %rd141, %rd8;
	add.s64 	%rd44, %rd142, 196;
	mov.u32 	%r287, %r113;
	mov.u64 	%rd171, %rd7;
$L__BB14_75:
	.pragma "nounroll";
	mul.wide.s32 	%rd143, %r287, 80;
	add.s64 	%rd144, %rd44, %rd143;
	ld.local.v4.f32 	{%f362, %f363, %f364, %f365}, [%rd170+-16];
	st.global.f32 	[%rd144+-160], %f362;
	st.global.f32 	[%rd144+-156], %f363;
	ld.local.v4.f32 	{%f366, %f367, %f368, %f369}, [%rd171];
	sub.f32 	%f370, %f366, %f38;
	div.rn.f32 	%f371, %f370, %f52;
	mul.f32 	%f372, %f53, %f371;
	st.global.f32 	[%rd144+-140], %f372;
	abs.f32 	%f373, %f372;
	mul.f32 	%f374, %f373, 0f4038AA3B;
	ex2.approx.ftz.f32 	%f375, %f374;
	add.f32 	%f376, %f375, 0f3F800000;
	rcp.approx.ftz.f32 	%f377, %f376;
	fma.rn.f32 	%f378, %f377, 0fC0000000, 0f3F800000;
	setp.ge.f32 	%p65, %f373, 0f41102CB4;
	selp.f32 	%f379, 0f3F800000, %f378, %p65;
	copysign.f32 	%f380, %f372, %f379;
	mul.f32 	%f381, %f372, %f372;
	fma.rn.f32 	%f382, %f381, 0f3C80F082, 0fBD563CAE;
	fma.rn.f32 	%f383, %f382, %f381, 0f3E085941;
	fma.rn.f32 	%f384, %f383, %f381, 0fBEAAA9ED;
	fma.rn.f32 	%f385, %f384, %f381, 0f00000000;
	fma.rn.f32 	%f386, %f385, %f372, %f372;
	setp.ge.f32 	%p66, %f373, 0f3F19999A;
	selp.f32 	%f387, %f380, %f386, %p66;
	st.global.f32 	[%rd144+-148], %f387;
	st.global.f32 	[%rd144+-80], %f364;
	st.global.f32 	[%rd144+-76], %f365;
	sub.f32 	%f388, %f367, %f38;
	div.rn.f32 	%f389, %f388, %f52;
	mul.f32 	%f390, %f53, %f389;
	st.global.f32 	[%rd144+-60], %f390;
	abs.f32 	%f391, %f390;
	mul.f32 	%f392, %f391, 0f4038AA3B;
	ex2.approx.ftz.f32 	%f393, %f392;
	add.f32 	%f394, %f393, 0f3F800000;
	rcp.approx.ftz.f32 	%f395, %f394;
	fma.rn.f32 	%f396, %f395, 0fC0000000, 0f3F800000;
	setp.ge.f32 	%p67, %f391, 0f41102CB4;
	selp.f32 	%f397, 0f3F800000, %f396, %p67;
	copysign.f32 	%f398, %f390, %f397;
	mul.f32 	%f399, %f390, %f390;
	fma.rn.f32 	%f400, %f399, 0f3C80F082, 0fBD563CAE;
	fma.rn.f32 	%f401, %f400, %f399, 0f3E085941;
	fma.rn.f32 	%f402, %f401, %f399, 0fBEAAA9ED;
	fma.rn.f32 	%f403, %f402, %f399, 0f00000000;
	fma.rn.f32 	%f404, %f403, %f390, %f390;
	setp.ge.f32 	%p68, %f391, 0f3F19999A;
	selp.f32 	%f405, %f398, %f404, %p68;
	st.global.f32 	[%rd144+-68], %f405;
	ld.local.v4.f32 	{%f406, %f407, %f408, %f409}, [%rd170];
	st.global.f32 	[%rd144], %f406;
	st.global.f32 	[%rd144+4], %f407;
	sub.f32 	%f410, %f368, %f38;
	div.rn.f32 	%f411, %f410, %f52;
	mul.f32 	%f412, %f53, %f411;
	st.global.f32 	[%rd144+20], %f412;
	abs.f32 	%f413, %f412;
	mul.f32 	%f414, %f413, 0f4038AA3B;
	ex2.approx.ftz.f32 	%f415, %f414;
	add.f32 	%f416, %f415, 0f3F800000;
	rcp.approx.ftz.f32 	%f417, %f416;
	fma.rn.f32 	%f418, %f417, 0fC0000000, 0f3F800000;
	setp.ge.f32 	%p69, %f413, 0f41102CB4;
	selp.f32 	%f419, 0f3F800000, %f418, %p69;
	copysign.f32 	%f420, %f412, %f419;
	mul.f32 	%f421, %f412, %f412;
	fma.rn.f32 	%f422, %f421, 0f3C80F082, 0fBD563CAE;
	fma.rn.f32 	%f423, %f422, %f421, 0f3E085941;
	fma.rn.f32 	%f424, %f423, %f421, 0fBEAAA9ED;
	fma.rn.f32 	%f425, %f424, %f421, 0f00000000;
	fma.rn.f32 	%f426, %f425, %f412, %f412;
	setp.ge.f32 	%p70, %f413, 0f3F19999A;
	selp.f32 	%f427, %f420, %f426, %p70;
	st.global.f32 	[%rd144+12], %f427;
	st.global.f32 	[%rd144+80], %f408;
	st.global.f32 	[%rd144+84], %f409;
	sub.f32 	%f428, %f369, %f38;
	div.rn.f32 	%f429, %f428, %f52;
	mul.f32 	%f430, %f53, %f429;
	st.global.f32 	[%rd144+100], %f430;
	abs.f32 	%f431, %f430;
	mul.f32 	%f432, %f431, 0f4038AA3B;
	ex2.approx.ftz.f32 	%f433, %f432;
	add.f32 	%f434, %f433, 0f3F800000;
	rcp.approx.ftz.f32 	%f435, %f434;
	fma.rn.f32 	%f436, %f435, 0fC0000000, 0f3F800000;
	setp.ge.f32 	%p71, %f431, 0f41102CB4;
	selp.f32 	%f437, 0f3F800000, %f436, %p71;
	copysign.f32 	%f438, %f430, %f437;
	mul.f32 	%f439, %f430, %f430;
	fma.rn.f32 	%f440, %f439, 0f3C80F082, 0fBD563CAE;
	fma.rn.f32 	%f441, %f440, %f439, 0f3E085941;
	fma.rn.f32 	%f442, %f441, %f439, 0fBEAAA9ED;
	fma.rn.f32 	%f443, %f442, %f439, 0f00000000;
	fma.rn.f32 	%f444, %f443, %f430, %f430;
	setp.ge.f32 	%p72, %f431, 0f3F19999A;
	selp.f32 	%f445, %f438, %f444, %p72;
	st.global.f32 	[%rd144+92], %f445;
	add.s32 	%r288, %r288, 4;
	add.s64 	%rd171, %rd171, 16;
	add.s32 	%r287, %r287, 4;
	add.s64 	%rd170, %rd170, 32;
	setp.ne.s32 	%p73, %r288, 0;
	@%p73 bra 	$L__BB14_75;
$L__BB14_76:
	setp.eq.s32 	%p74, %r102, 0;
	@%p74 bra 	$L__BB14_81;
	setp.eq.s32 	%p75, %r102, 1;
	@%p75 bra 	$L__BB14_79;
	add.s32 	%r252, %r290, %r113;
	mul.wide.s32 	%rd145, %r252, 80;
	add.s64 	%rd146, %rd9, %rd145;
	mul.wide.u32 	%rd147, %r290, 8;
	add.s64 	%rd148, %rd6, %rd147;
	ld.local.v2.f32 	{%f446, %f447}, [%rd148];
	st.global.f32 	[%rd146+36], %f446;
	st.global.f32 	[%rd146+40], %f447;
	mul.wide.u32 	%rd149, %r290, 4;
	add.s64 	%rd150, %rd7, %rd149;
	ld.local.f32 	%f448, [%rd150];
	sub.f32 	%f449, %f448, %f38;
	div.rn.f32 	%f450, %f449, %f52;
	mul.f32 	%f451, %f53, %f450;
	st.global.f32 	[%rd146+56], %f451;
	abs.f32 	%f452, %f451;
	mul.f32 	%f453, %f452, 0f4038AA3B;
	ex2.approx.ftz.f32 	%f454, %f453;
	add.f32 	%f455, %f454, 0f3F800000;
	rcp.approx.ftz.f32 	%f456, %f455;
	fma.rn.f32 	%f457, %f456, 0fC0000000, 0f3F800000;
	setp.ge.f32 	%p76, %f452, 0f41102CB4;
	selp.f32 	%f458, 0f3F800000, %f457, %p76;
	copysign.f32 	%f459, %f451, %f458;
	mul.f32 	%f460, %f451, %f451;
	fma.rn.f32 	%f461, %f460, 0f3C80F082, 0fBD563CAE;
	fma.rn.f32 	%f462, %f461, %f460, 0f3E085941;
	fma.rn.f32 	%f463, %f462, %f460, 0fBEAAA9ED;
	fma.rn.f32 	%f464, %f463, %f460, 0f00000000;
	fma.rn.f32 	%f465, %f464, %f451, %f451;
	setp.ge.f32 	%p77, %f452, 0f3F19999A;
	selp.f32 	%f466, %f459, %f465, %p77;
	st.global.f32 	[%rd146+48], %f466;
	ld.local.v2.f32 	{%f467, %f468}, [%rd148+8];
	st.global.f32 	[%rd146+116], %f467;
	st.global.f32 	[%rd146+120], %f468;
	ld.local.f32 	%f469, [%rd150+4];
	sub.f32 	%f470, %f469, %f38;
	div.rn.f32 	%f471, %f470, %f52;
	mul.f32 	%f472, %f53, %f471;
	st.global.f32 	[%rd146+136], %f472;
	abs.f32 	%f473, %f472;
	mul.f32 	%f474, %f473, 0f4038AA3B;
	ex2.approx.ftz.f32 	%f475, %f474;
	add.f32 	%f476, %f475, 0f3F800000;
	rcp.approx.ftz.f32 	%f477, %f476;
	fma.rn.f32 	%f478, %f477, 0fC0000000, 0f3F800000;
	setp.ge.f32 	%p78, %f473, 0f41102CB4;
	selp.f32 	%f479, 0f3F800000, %f478, %p78;
	copysign.f32 	%f480, %f472, %f479;
	mul.f32 	%f481, %f472, %f472;
	fma.rn.f32 	%f482, %f481, 0f3C80F082, 0fBD563CAE;
	fma.rn.f32 	%f483, %f482, %f481, 0f3E085941;
	fma.rn.f32 	%f484, %f483, %f481, 0fBEAAA9ED;
	fma.rn.f32 	%f485, %f484, %f481, 0f00000000;
	fma.rn.f32 	%f486, %f485, %f472, %f472;
	setp.ge.f32 	%p79, %f473, 0f3F19999A;
	selp.f32 	%f487, %f480, %f486, %p79;
	st.global.f32 	[%rd146+128], %f487;
	add.s32 	%r290, %r290, 2;
$L__BB14_79:
	and.b32  	%r253, %r114, 1;
	setp.eq.b32 	%p80, %r253, 1;
	not.pred 	%p81, %p80;
	@%p81 bra 	$L__BB14_81;
	add.s32 	%r254, %r290, %r113;
	mul.wide.s32 	%rd151, %r254, 80;
	add.s64 	%rd152, %rd9, %rd151;
	mul.wide.u32 	%rd153, %r290, 8;
	add.s64 	%rd154, %rd6, %rd153;
	ld.local.v2.f32 	{%f488, %f489}, [%rd154];
	st.global.f32 	[%rd152+36], %f488;
	st.global.f32 	[%rd152+40], %f489;
	mul.wide.u32 	%rd155, %r290, 4;
	add.s64 	%rd156, %rd7, %rd155;
	ld.local.f32 	%f490, [%rd156];
	sub.f32 	%f491, %f490, %f38;
	div.rn.f32 	%f492, %f491, %f52;
	mul.f32 	%f493, %f53, %f492;
	st.global.f32 	[%rd152+56], %f493;
	abs.f32 	%f494, %f493;
	mul.f32 	%f495, %f494, 0f4038AA3B;
	ex2.approx.ftz.f32 	%f496, %f495;
	add.f32 	%f497, %f496, 0f3F800000;
	rcp.approx.ftz.f32 	%f498, %f497;
	fma.rn.f32 	%f499, %f498, 0fC0000000, 0f3F800000;
	setp.ge.f32 	%p82, %f494, 0f41102CB4;
	selp.f32 	%f500, 0f3F800000, %f499, %p82;
	copysign.f32 	%f501, %f493, %f500;
	mul.f32 	%f502, %f493, %f493;
	fma.rn.f32 	%f503, %f502, 0f3C80F082, 0fBD563CAE;
	fma.rn.f32 	%f504, %f503, %f502, 0f3E085941;
	fma.rn.f32 	%f505, %f504, %f502, 0fBEAAA9ED;
	fma.rn.f32 	%f506, %f505, %f502, 0f00000000;
	fma.rn.f32 	%f507, %f506, %f493, %f493;
	setp.ge.f32 	%p83, %f494, 0f3F19999A;
	selp.f32 	%f508, %f501, %f507, %p83;
	st.global.f32 	[%rd152+48], %f508;
$L__BB14_81:
	ret;

}
	// .globl	_Z19computeOutputEnergyPK13OpticalNeuroniiiiPf
.visible .entry _Z19computeOutputEnergyPK13OpticalNeuroniiiiPf(
	.param .u64 .ptr .align 1 _Z19computeOutputEnergyPK13OpticalNeuroniiiiPf_param_0,
	.param .u32 _Z19computeOutputEnergyPK13OpticalNeuroniiiiPf_param_1,
	.param .u32 _Z19computeOutputEnergyPK13OpticalNeuroniiiiPf_param_2,
	.param .u32 _Z19computeOutputEnergyPK13OpticalNeuroniiiiPf_param_3,
	.param .u32 _Z19computeOutputEnergyPK13OpticalNeuroniiiiPf_param_4,
	.param .u64 .ptr .align 1 _Z19computeOutputEnergyPK13OpticalNeuroniiiiPf_param_5
)
{
	.reg .pred 	%p<11>;
	.reg .b32 	%r<61>;
	.reg .b32 	%f<98>;
	.reg .b64 	%rd<42>;

	ld.param.u64 	%rd4, [_Z19computeOutputEnergyPK13OpticalNeuroniiiiPf_param_0];
	ld.param.u32 	%r36, [_Z19computeOutputEnergyPK13OpticalNeuroniiiiPf_param_1];
	ld.param.u32 	%r39, [_Z19computeOutputEnergyPK13OpticalNeuroniiiiPf_param_2];
	ld.param.u32 	%r37, [_Z19computeOutputEnergyPK13OpticalNeuroniiiiPf_param_3];
	ld.param.u32 	%r38, [_Z19computeOutputEnergyPK13OpticalNeuroniiiiPf_param_4];
	ld.param.u64 	%rd3, [_Z19computeOutputEnergyPK13OpticalNeuroniiiiPf_param_5];
	cvta.to.global.u64 	%rd1, %rd4;
	mov.u32 	%r40, %ctaid.x;
	mov.u32 	%r41, %ntid.x;
	mov.u32 	%r42, %tid.x;
	mad.lo.s32 	%r1, %r40, %r41, %r42;
	setp.ge.s32 	%p1, %r1, %r39;
	@%p1 bra 	$L__BB15_14;
	mul.lo.s32 	%r43, %r36, %r1;
	cvt.s64.s32 	%rd2, %r43;
	setp.lt.s32 	%p2, %r38, 1;
	mov.f32 	%f97, 0f00000000;
	@%p2 bra 	$L__BB15_13;
	and.b32  	%r2, %r38, 7;
	setp.lt.u32 	%p3, %r38, 8;
	mov.f32 	%f97, 0f00000000;
	mov.b32 	%r59, 0;
	@%p3 bra 	$L__BB15_5;
	and.b32  	%r59, %r38, 2147483640;
	neg.s32 	%r57, %r59;
	add.s32 	%r55, %r37, 1;
	add.s32 	%r54, %r37, 7;
	add.s32 	%r53, %r37, 2;
	add.s32 	%r52, %r37, 6;
	add.s32 	%r51, %r37, 3;
	add.s32 	%r50, %r37, 5;
	add.s32 	%r49, %r37, 4;
	mov.f32 	%f97, 0f00000000;
	add.s64 	%rd7, %rd1, 40;
	mov.u32 	%r56, %r37;
$L__BB15_4:
	.pragma "nounroll";
	cvt.s64.s32 	%rd5, %r56;
	add.s64 	%rd6, %rd2, %rd5;
	mad.lo.s64 	%rd8, %rd6, 80, %rd7;
	cvt.s64.s32 	%rd9, %r55;
	add.s64 	%rd10, %rd2, %rd9;
	mad.lo.s64 	%rd11, %rd10, 80, %rd7;
	cvt.s64.s32 	%rd12, %r54;
	add.s64 	%rd13, %rd2, %rd12;
	mad.lo.s64 	%rd14, %rd13, 80, %rd7;
	cvt.s64.s32 	%rd15, %r53;
	add.s64 	%rd16, %rd2, %rd15;
	mad.lo.s64 	%rd17, %rd16, 80, %rd7;
	cvt.s64.s32 	%rd18, %r52;
	add.s64 	%rd19, %rd2, %rd18;
	mad.lo.s64 	%rd20, %rd19, 80, %rd7;
	cvt.s64.s32 	%rd21, %r51;
	add.s64 	%rd22, %rd2, %rd21;
	mad.lo.s64 	%rd23, %rd22, 80, %rd7;
	cvt.s64.s32 	%rd24, %r50;
	add.s64 	%rd25, %rd2, %rd24;
	mad.lo.s64 	%rd26, %rd25, 80, %rd7;
	cvt.s64.s32 	%rd27, %r49;
	add.s64 	%rd28, %rd2, %rd27;
	mad.lo.s64 	%rd29, %rd28, 80, %rd7;
	ld.global.f32 	%f17, [%rd8+-4];
	ld.global.f32 	%f18, [%rd8];
	mul.f32 	%f19, %f18, %f18;
	fma.rn.f32 	%f20, %f17, %f17, %f19;
	add.f32 	%f21, %f97, %f20;
	ld.global.f32 	%f22, [%rd11+-4];
	ld.global.f32 	%f23, [%rd11];
	mul.f32 	%f24, %f23, %f23;
	fma.rn.f32 	%f25, %f22, %f22, %f24;
	add.f32 	%f26, %f21, %f25;
	ld.global.f32 	%f27, [%rd17+-4];
	ld.global.f32 	%f28, [%rd17];
	mul.f32 	%f29, %f28, %f28;
	fma.rn.f32 	%f30, %f27, %f27, %f29;
	add.f32 	%f31, %f26, %f30;
	ld.global.f32 	%f32, [%rd23+-4];
	ld.global.f32 	%f33, [%rd23];
	mul.f32 	%f34, %f33, %f33;
	fma.rn.f32 	%f35, %f32, %f32, %f34;
	add.f32 	%f36, %f31, %f35;
	ld.global.f32 	%f37, [%rd29+-4];
	ld.global.f32 	%f38, [%rd29];
	mul.f32 	%f39, %f38, %f38;
	fma.rn.f32 	%f40, %f37, %f37, %f39;
	add.f32 	%f41, %f36, %f40;
	ld.global.f32 	%f42, [%rd26+-4];
	ld.global.f32 	%f43, [%rd26];
	mul.f32 	%f44, %f43, %f43;
	fma.rn.f32 	%f45, %f42, %f42, %f44;
	add.f32 	%f46, %f41, %f45;
	ld.global.f32 	%f47, [%rd20+-4];
	ld.global.f32 	%f48, [%rd20];
	mul.f32 	%f49, %f48, %f48;
	fma.rn.f32 	%f50, %f47, %f47, %f49;
	add.f32 	%f51, %f46, %f50;
	ld.global.f32 	%f52, [%rd14+-4];
	ld.global.f32 	%f53, [%rd14];
	mul.f32 	%f54, %f53, %f53;
	fma.rn.f32 	%f55, %f52, %f52, %f54;
	add.f32 	%f97, %f51, %f55;
	add.s32 	%r57, %r57, 8;
	add.s32 	%r56, %r56, 8;
	add.s32 	%r55, %r55, 8;
	add.s32 	%r54, %r54, 8;
	add.s32 	%r53, %r53, 8;
	add.s32 	%r52, %r52, 8;
	add.s32 	%r51, %r51, 8;
	add.s32 	%r50, %r50, 8;
	add.s32 	%r49, %r49, 8;
	setp.ne.s32 	%p4, %r57, 0;
	@%p4 bra 	$L__BB15_4;
$L__BB15_5:
	setp.eq.s32 	%p5, %r2, 0;
	@%p5 bra 	$L__BB15_13;
	and.b32  	%r31, %r38, 3;
	setp.lt.u32 	%p6, %r2, 4;
	@%p6 bra 	$L__BB15_8;
	add.s32 	%r45, %r59, %r37;
	cvt.s64.s32 	%rd30, %r45;
	add.s64 	%rd31, %rd30, %rd2;
	mad.lo.s64 	%rd32, %rd31, 80, %rd1;
	ld.global.f32 	%f57, [%rd32+36];
	ld.global.f32 	%f58, [%rd32+40];
	mul.f32 	%f59, %f58, %f58;
	fma.rn.f32 	%f60, %f57, %f57, %f59;
	add.f32 	%f61, %f97, %f60;
	ld.global.f32 	%f62, [%rd32+116];
	ld.global.f32 	%f63, [%rd32+120];
	mul.f32 	%f64, %f63, %f63;
	fma.rn.f32 	%f65, %f62, %f62, %f64;
	add.f32 	%f66, %f61, %f65;
	ld.global.f32 	%f67, [%rd32+196];
	ld.global.f32 	%f68, [%rd32+200];
	mul.f32 	%f69, %f68, %f68;
	fma.rn.f32 	%f70, %f67, %f67, %f69;
	add.f32 	%f71, %f66, %f70;
	ld.global.f32 	%f72, [%rd32+276];
	ld.global.f32 	%f73, [%rd32+280];
	mul.f32 	%f74, %f73, %f73;
	fma.rn.f32 	%f75, %f72, %f72, %f74;
	add.f32 	%f97, %f71, %f75;
	add.s32 	%r59, %r59, 4;
$L__BB15_8:
	setp.eq.s32 	%p7, %r31, 0;
	@%p7 bra 	$L__BB15_13;
	setp.eq.s32 	%p8, %r31, 1;
	@%p8 bra 	$L__BB15_11;
	add.s32 	%r46, %r59, %r37;
	cvt.s64.s32 	%rd33, %r46;
	add.s64 	%rd34, %rd33, %rd2;
	mad.lo.s64 	%rd35, %rd34, 80, %rd1;
	ld.global.f32 	%f77, [%rd35+36];
	ld.global.f32 	%f78, [%rd35+40];
	mul.f32 	%f79, %f78, %f78;
	fma.rn.f32 	%f80, %f77, %f77, %f79;
	add.f32 	%f81, %f97, %f80;
	ld.global.f32 	%f82, [%rd35+116];
	ld.global.f32 	%f83, [%rd35+120];
	mul.f32 	%f84, %f83, %f83;
	fma.rn.f32 	%f85, %f82, %f82, %f84;
	add.f32 	%f97, %f81, %f85;
	add.s32 	%r59, %r59, 2;
$L__BB15_11:
	and.b32  	%r47, %r38, 1;
	setp.eq.b32 	%p9, %r47, 1;
	not.pred 	%p10, %p9;
	@%p10 bra 	$L__BB15_13;
	add.s32 	%r48, %r59, %r37;
	cvt.s64.s32 	%rd36, %r48;
	add.s64 	%rd37, %rd36, %rd2;
	mad.lo.s64 	%rd38, %rd37, 80, %rd1;
	ld.global.f32 	%f86, [%rd38+36];
	ld.global.f32 	%f87, [%rd38+40];
	mul.f32 	%f88, %f87, %f87;
	fma.rn.f32 	%f89, %f86, %f86, %f88;
	add.f32 	%f97, %f97, %f89;
$L__BB15_13:
	cvta.to.global.u64 	%rd39, %rd3;
	mul.wide.s32 	%rd40, %r1, 4;
	add.s64 	%rd41, %rd39, %rd40;
	st.global.f32 	[%rd41], %f97;
$L__BB15_14:
	ret;

}
	// .globl	_Z26updateMZIPhasesFromTargetsPK13OpticalNeuroniiiiPKiS3_iPff
.visible .entry _Z26updateMZIPhasesFromTargetsPK13OpticalNeuroniiiiPKiS3_iPff(
	.param .u64 .ptr .align 1 _Z26updateMZIPhasesFromTargetsPK13OpticalNeuroniiiiPKiS3_iPff_param_0,
	.param .u32 _Z26updateMZIPhasesFromTargetsPK13OpticalNeuroniiiiPKiS3_iPff_param_1,
	.param .u32 _Z26updateMZIPhasesFromTargetsPK13OpticalNeuroniiiiPKiS3_iPff_param_2,
	.param .u32 _Z26updateMZIPhasesFromTargetsPK13OpticalNeuroniiiiPKiS3_iPff_param_3,
	.param .u32 _Z26updateMZIPhasesFromTargetsPK13OpticalNeuroniiiiPKiS3_iPff_param_4,
	.param .u64 .ptr .align 1 _Z26updateMZIPhasesFromTargetsPK13OpticalNeuroniiiiPKiS3_iPff_param_5,
	.param .u64 .ptr .align 1 _Z26updateMZIPhasesFromTargetsPK13OpticalNeuroniiiiPKiS3_iPff_param_6,
	.param .u32 _Z26updateMZIPhasesFromTargetsPK13OpticalNeuroniiiiPKiS3_iPff_param_7,
	.param .u64 .ptr .align 1 _Z26updateMZIPhasesFromTargetsPK13OpticalNeuroniiiiPKiS3_iPff_param_8,
	.param .f32 _Z26updateMZIPhasesFromTargetsPK13OpticalNeuroniiiiPKiS3_iPff_param_9
)
{
	.reg .pred 	%p<40>;
	.reg .b32 	%r<71>;
	.reg .b32 	%f<164>;
	.reg .b64 	%rd<46>;

	ld.param.u64 	%rd16, [_Z26updateMZIPhasesFromTargetsPK13OpticalNeuroniiiiPKiS3_iPff_param_0];
	ld.param.u32 	%r35, [_Z26updateMZIPhasesFromTargetsPK13OpticalNeuroniiiiPKiS3_iPff_param_1];
	ld.param.u32 	%r36, [_Z26updateMZIPhasesFromTargetsPK13OpticalNeuroniiiiPKiS3_iPff_param_2];
	ld.param.u32 	%r37, [_Z26updateMZIPhasesFromTargetsPK13OpticalNeuroniiiiPKiS3_iPff_param_3];
	ld.param.u32 	%r38, [_Z26updateMZIPhasesFromTargetsPK13OpticalNeuroniiiiPKiS3_iPff_param_4];
	ld.param.u64 	%rd17, [_Z26updateMZIPhasesFromTargetsPK13OpticalNeuroniiiiPKiS3_iPff_param_5];
	ld.param.u64 	%rd18, [_Z26updateMZIPhasesFromTargetsPK13OpticalNeuroniiiiPKiS3_iPff_param_6];
	ld.param.u32 	%r39, [_Z26updateMZIPhasesFromTargetsPK13OpticalNeuroniiiiPKiS3_iPff_param_7];
	ld.param.f32 	%f55, [_Z26updateMZIPhasesFromTargetsPK13OpticalNeuroniiiiPKiS3_iPff_param_9];
	cvta.to.global.u64 	%rd1, %rd17;
	cvta.to.global.u64 	%rd2, %rd16;
	cvta.to.global.u64 	%rd3, %rd18;
	mov.u32 	%r40, %ctaid.x;
	mov.u32 	%r41, %ntid.x;
	mov.u32 	%r42, %tid.x;
	mad.lo.s32 	%r1, %r40, %r41, %r42;
	mul.wide.s32 	%rd19, %r39, 4;
	add.s64 	%rd20, %rd3, %rd19;
	ld.global.u32 	%r43, [%rd20];
	setp.ge.s32 	%p1, %r1, %r43;
	@%p1 bra 	$L__BB16_47;
	setp.lt.s32 	%p2, %r39, 1;
	mov.b32 	%r64, 0;
	@%p2 bra 	$L__BB16_5;
	add.s32 	%r2, %r39, -1;
	mov.b32 	%r62, 0;
	mov.u32 	%r63, %r62;
	bra.uni 	$L__BB16_4;
$L__BB16_3:
	add.s32 	%r62, %r4, 1;
	setp.eq.s32 	%p4, %r62, %r39;
	mov.u32 	%r63, %r4;
	mov.u32 	%r64, %r2;
	@%p4 bra 	$L__BB16_5;
$L__BB16_4:
	mov.u32 	%r4, %r62;
	mul.wide.u32 	%rd21, %r4, 4;
	add.s64 	%rd22, %rd3, %rd21;
	ld.global.u32 	%r46, [%rd22];
	setp.ge.s32 	%p3, %r1, %r46;
	mov.u32 	%r64, %r63;
	@%p3 bra 	$L__BB16_3;
$L__BB16_5:
	mul.wide.u32 	%rd23, %r64, 4;
	add.s64 	%rd24, %rd3, %rd23;
	ld.global.u32 	%r47, [%rd24];
	sub.s32 	%r48, %r1, %r47;
	and.b32  	%r49, %r64, 1;
	shl.b32 	%r50, %r48, 1;
	or.b32  	%r7, %r50, %r49;
	add.s32 	%r8, %r7, 1;
	setp.ge.s32 	%p5, %r8, %r38;
	@%p5 bra 	$L__BB16_47;
	setp.lt.s32 	%p6, %r36, 1;
	mov.f32 	%f149, 0f00000000;
	@%p6 bra 	$L__BB16_35;
	add.s32 	%r52, %r7, %r37;
	cvt.s64.s32 	%rd4, %r52;
	and.b32  	%r9, %r36, 3;
	setp.lt.u32 	%p7, %r36, 4;
	mov.f32 	%f149, 0f00000000;
	mov.b32 	%r68, 0;
	@%p7 bra 	$L__BB16_22;
	and.b32  	%r68, %r36, 2147483644;
	neg.s32 	%r66, %r68;
	add.s64 	%rd45, %rd1, 8;
	shl.b32 	%r12, %r35, 2;
	mov.f32 	%f149, 0f00000000;
	mov.b32 	%r65, 0;
$L__BB16_9:
	.pragma "nounroll";
	mul.wide.s32 	%rd25, %r65, 80;
	add.s64 	%rd7, %rd2, %rd25;
	mad.lo.s64 	%rd26, %rd4, 80, %rd7;
	ld.global.f32 	%f60, [%rd26+36];
	ld.global.f32 	%f61, [%rd26+40];
	ld.global.f32 	%f62, [%rd26+116];
	ld.global.f32 	%f63, [%rd26+120];
	mul.f32 	%f64, %f61, %f61;
	fma.rn.f32 	%f2, %f60, %f60, %f64;
	mul.f32 	%f65, %f63, %f63;
	fma.rn.f32 	%f3, %f62, %f62, %f65;
	ld.global.u32 	%r15, [%rd45+-8];
	setp.ne.s32 	%p8, %r15, %r7;
	@%p8 bra 	$L__BB16_11;
	sub.f32 	%f68, %f2, %f3;
	add.f32 	%f150, %f149, %f68;
	bra.uni 	$L__BB16_12;
$L__BB16_11:
	setp.eq.s32 	%p9, %r15, %r8;
	sub.f32 	%f66, %f2, %f3;
	sub.f32 	%f67, %f149, %f66;
	selp.f32 	%f150, %f67, %f149, %p9;
$L__BB16_12:
	mul.wide.s32 	%rd8, %r35, 80;
	add.s64 	%rd9, %rd7, %rd8;
	mad.lo.s64 	%rd27, %rd4, 80, %rd9;
	ld.global.f32 	%f69, [%rd27+36];
	ld.global.f32 	%f70, [%rd27+40];
	ld.global.f32 	%f71, [%rd27+116];
	ld.global.f32 	%f72, [%rd27+120];
	mul.f32 	%f73, %f70, %f70;
	fma.rn.f32 	%f7, %f69, %f69, %f73;
	mul.f32 	%f74, %f72, %f72;
	fma.rn.f32 	%f8, %f71, %f71, %f74;
	ld.global.u32 	%r16, [%rd45+-4];
	setp.eq.s32 	%p10, %r16, %r7;
	@%p10 bra 	$L__BB16_14;
	setp.eq.s32 	%p11, %r16, %r8;
	sub.f32 	%f75, %f7, %f8;
	sub.f32 	%f76, %f150, %f75;
	selp.f32 	%f151, %f76, %f150, %p11;
	bra.uni 	$L__BB16_15;
$L__BB16_14:
	sub.f32 	%f77, %f7, %f8;
	add.f32 	%f151, %f150, %f77;
$L__BB16_15:
	add.s64 	%rd10, %rd9, %rd8;
	mad.lo.s64 	%rd28, %rd4, 80, %rd10;
	ld.global.f32 	%f78, [%rd28+36];
	ld.global.f32 	%f79, [%rd28+40];
	ld.global.f32 	%f80, [%rd28+116];
	ld.global.f32 	%f81, [%rd28+120];
	mul.f32 	%f82, %f79, %f79;
	fma.rn.f32 	%f12, %f78, %f78, %f82;
	mul.f32 	%f83, %f81, %f81;
	fma.rn.f32 	%f13, %f80, %f80, %f83;
	ld.global.u32 	%r17, [%rd45];
	setp.eq.s32 	%p12, %r17, %r7;
	@%p12 bra 	$L__BB16_17;
	setp.eq.s32 	%p13, %r17, %r8;
	sub.f32 	%f84, %f12, %f13;
	sub.f32 	%f85, %f151, %f84;
	selp.f32 	%f152, %f85, %f151, %p13;
	bra.uni 	$L__BB16_18;
$L__BB16_17:
	sub.f32 	%f86, %f12, %f13;
	add.f32 	%f152, %f151, %f86;
$L__BB16_18:
	add.s64 	%rd29, %rd10, %rd8;
	mad.lo.s64 	%rd30, %rd4, 80, %rd29;
	ld.global.f32 	%f87, [%rd30+36];
	ld.global.f32 	%f88, [%rd30+40];
	ld.global.f32 	%f89, [%rd30+116];
	ld.global.f32 	%f90, [%rd30+120];
	mul.f32 	%f91, %f88, %f88;
	fma.rn.f32 	%f17, %f87, %f87, %f91;
	mul.f32 	%f92, %f90, %f90;
	fma.rn.f32 	%f18, %f89, %f89, %f92;
	ld.global.u32 	%r18, [%rd45+4];
	setp.eq.s32 	%p14, %r18, %r7;
	@%p14 bra 	$L__BB16_20;
	setp.eq.s32 	%p15, %r18, %r8;
	sub.f32 	%f93, %f17, %f18;
	sub.f32 	%f94, %f152, %f93;
	selp.f32 	%f149, %f94, %f152, %p15;
	bra.uni 	$L__BB16_21;
$L__BB16_20:
	sub.f32 	%f95, %f17, %f18;
	add.f32 	%f149, %f152, %f95;
$L__BB16_21:
	add.s32 	%r66, %r66, 4;
	add.s64 	%rd45, %rd45, 16;
	add.s32 	%r65, %r65, %r12;
	setp.ne.s32 	%p16, %r66, 0;
	@%p16 bra 	$L__BB16_9;
$L__BB16_22:
	setp.eq.s32 	%p17, %r9, 0;
	@%p17 bra 	$L__BB16_35;
	setp.eq.s32 	%p18, %r9, 1;
	@%p18 bra 	$L__BB16_31;
	mul.lo.s32 	%r54, %r68, %r35;
	mul.wide.s32 	%rd31, %r54, 80;
	add.s64 	%rd12, %rd2, %rd31;
	mad.lo.s64 	%rd32, %rd4, 80, %rd12;
	ld.global.f32 	%f97, [%rd32+36];
	ld.global.f32 	%f98, [%rd32+40];
	ld.global.f32 	%f99, [%rd32+116];
	ld.global.f32 	%f100, [%rd32+120];
	mul.f32 	%f101, %f98, %f98;
	fma.rn.f32 	%f24, %f97, %f97, %f101;
	mul.f32 	%f102, %f100, %f100;
	fma.rn.f32 	%f25, %f99, %f99, %f102;
	mul.wide.u32 	%rd33, %r68, 4;
	add.s64 	%rd13, %rd1, %rd33;
	ld.global.u32 	%r22, [%rd13];
	setp.eq.s32 	%p19, %r22, %r7;
	@%p19 bra 	$L__BB16_26;
	setp.eq.s32 	%p20, %r22, %r8;
	sub.f32 	%f103, %f24, %f25;
	sub.f32 	%f104, %f149, %f103;
	selp.f32 	%f156, %f104, %f149, %p20;
	bra.uni 	$L__BB16_27;
$L__BB16_26:
	sub.f32 	%f105, %f24, %f25;
	add.f32 	%f156, %f149, %f105;
$L__BB16_27:
	mul.wide.s32 	%rd34, %r35, 80;
	add.s64 	%rd35, %rd12, %rd34;
	mad.lo.s64 	%rd36, %rd4, 80, %rd35;
	ld.global.f32 	%f106, [%rd36+36];
	ld.global.f32 	%f107, [%rd36+40];
	ld.global.f32 	%f108, [%rd36+116];
	ld.global.f32 	%f109, [%rd36+120];
	mul.f32 	%f110, %f107, %f107;
	fma.rn.f32 	%f29, %f106, %f106, %f110;
	mul.f32 	%f111, %f109, %f109;
	fma.rn.f32 	%f30, %f108, %f108, %f111;
	ld.global.u32 	%r23, [%rd13+4];
	setp.eq.s32 	%p21, %r23, %r7;
	@%p21 bra 	$L__BB16_29;
	setp.eq.s32 	%p22, %r23, %r8;
	sub.f32 	%f112, %f29, %f30;
	sub.f32 	%f113, %f156, %f112;
	selp.f32 	%f149, %f113, %f156, %p22;
	bra.uni 	$L__BB16_30;
$L__BB16_29:
	sub.f32 	%f114, %f29, %f30;
	add.f32 	%f149, %f156, %f114;
$L__BB16_30:
	add.s32 	%r68, %r68, 2;
$L__BB16_31:
	and.b32  	%r55, %r36, 1;
	setp.eq.b32 	%p23, %r55, 1;
	not.pred 	%p24, %p23;
	@%p24 bra 	$L__BB16_35;
	mul.lo.s32 	%r56, %r68, %r35;
	cvt.s64.s32 	%rd37, %r56;
	add.s64 	%rd38, %rd37, %rd4;
	mad.lo.s64 	%rd39, %rd38, 80, %rd2;
	ld.global.f32 	%f115, [%rd39+36];
	ld.global.f32 	%f116, [%rd39+40];
	ld.global.f32 	%f117, [%rd39+116];
	ld.global.f32 	%f118, [%rd39+120];
	mul.f32 	%f119, %f116, %f116;
	fma.rn.f32 	%f36, %f115, %f115, %f119;
	mul.f32 	%f120, %f118, %f118;
	fma.rn.f32 	%f37, %f117, %f117, %f120;
	mul.wide.u32 	%rd40, %r68, 4;
	add.s64 	%rd41, %rd1, %rd40;
	ld.global.u32 	%r26, [%rd41];
	setp.eq.s32 	%p25, %r26, %r7;
	@%p25 bra 	$L__BB16_34;
	setp.eq.s32 	%p26, %r26, %r8;
	sub.f32 	%f121, %f36, %f37;
	sub.f32 	%f122, %f149, %f121;
	selp.f32 	%f149, %f122, %f149, %p26;
	bra.uni 	$L__BB16_35;
$L__BB16_34:
	sub.f32 	%f123, %f36, %f37;
	add.f32 	%f149, %f149, %f123;
$L__BB16_35:
	ld.param.u64 	%rd44, [_Z26updateMZIPhasesFromTargetsPK13OpticalNeuroniiiiPKiS3_iPff_param_8];
	max.s32 	%r57, %r36, 1;
	cvt.rn.f32.u32 	%f124, %r57;
	div.rn.f32 	%f125, %f149, %f124;
	cvta.to.global.u64 	%rd42, %rd44;
	mul.wide.s32 	%rd43, %r1, 4;
	add.s64 	%rd14, %rd42, %rd43;
	ld.global.f32 	%f126, [%rd14];
	fma.rn.f32 	%f127, %f55, %f125, %f126;
	add.f32 	%f41, %f127, 0f40C90FDB;
	abs.f32 	%f163, %f41;
	setp.lt.f32 	%p27, %f163, 0f40C90FDB;
	@%p27 bra 	$L__BB16_46;
	setp.gtu.f32 	%p28, %f163, 0f4C490FDB;
	@%p28 bra 	$L__BB16_43;
	mov.f32 	%f128, 0f40C90FDB;
	div.approx.f32 	%f129, %f163, %f128;
	cvt.rzi.f32.f32 	%f161, %f129;
	fma.rn.f32 	%f44, %f161, 0fC0C90FDB, %f163;
	mov.b32 	%r27, %f44;
	setp.lt.u32 	%p29, %r27, 1086918619;
	@%p29 bra 	$L__BB16_42;
	setp.lt.u32 	%p30, %r27, -2147483647;
	@%p30 bra 	$L__BB16_40;
	add.f32 	%f133, %f161, 0fBF800000;
	setp.lt.f32 	%p33, %f44, 0fC0C90FDB;
	add.f32 	%f134, %f133, 0fBF800000;
	selp.f32 	%f161, %f134, %f133, %p33;
	bra.uni 	$L__BB16_42;
$L__BB16_40:
	add.f32 	%f161, %f161, 0f3F800000;
	setp.ltu.f32 	%p31, %f44, 0f41490FDB;
	@%p31 bra 	$L__BB16_42;
	add.f32 	%f130, %f161, 0f3F800000;
	fma.rn.f32 	%f131, 0f40C90FDB, 0fC0400000, %f44;
	setp.ge.f32 	%p32, %f131, 0f00000000;
	add.f32 	%f132, %f130, 0f3F800000;
	selp.f32 	%f161, %f132, %f130, %p32;
$L__BB16_42:
	fma.rn.f32 	%f163, %f161, 0fC0C90FDB, %f163;
	bra.uni 	$L__BB16_46;
$L__BB16_43:
	mov.b32 	%r28, %f163;
	and.b32  	%r58, %r28, 8388607;
	or.b32  	%r69, %r58, 1065353216;
	mov.b32 	%f162, %r69;
	and.b32  	%r59, %r28, -8388608;
	add.s32 	%r70, %r59, -1082130432;
	setp.eq.s32 	%p34, %r70, 0;
	@%p34 bra 	$L__BB16_45;
$L__BB16_44:
	min.u32 	%r60, %r70, 192937984;
	add.s32 	%r61, %r69, %r60;
	mov.b32 	%f135, %r61;
	mul.f32 	%f136, %f135, 0f3F22F983;
	fma.rn.f32 	%f137, %f136, 0fBFC90FDB, %f135;
	fma.rn.f32 	%f138, %f137, 0f3F22F983, %f136;
	fma.rn.f32 	%f139, %f138, 0fBFC90FDB, %f135;
	mov.f32 	%f140, 0f3F22F983;
	fma.rz.f32 	%f141, %f139, %f140, %f138;
	cvt.rzi.f32.f32 	%f142, %f141;
	fma.rn.f32 	%f162, %f142, 0fBFC90FDB, %f135;
	sub.s32 	%r70, %r70, %r60;
	mov.b32 	%r69, %f162;
	setp.ne.s32 	%p35, %r70, 0;
	setp.ne.s32 	%p36, %r69, 0;
	and.pred  	%p37, %p35, %p36;
	@%p37 bra 	$L__BB16_44;
$L__BB16_45:
	setp.gt.u32 	%p38, %r28, 2139095039;
	selp.f32 	%f144, 0f7FFFFFFF, 0f4C000000, %p38;
	mul.f32 	%f145, %f162, 0f34000000;
	mul.f32 	%f163, %f144, %f145;
$L__BB16_46:
	abs.f32 	%f146, %f163;
	setp.nan.f32 	%p39, %f146, %f146;
	copysign.f32 	%f147, %f41, %f163;
	selp.f32 	%f148, %f163, %f147, %p39;
	st.global.f32 	[%rd14], %f148;
$L__BB16_47:
	ret;

}


// ===== COMPILED SASS (sm_100) =====

	.target	sm_100

	.elftype	@"ET_EXEC"


//--------------------- .note.nv.tkinfo           --------------------------
	.section	.note.nv.tkinfo,"",@"SHT_NOTE"
	.sectionflags	@"SHF_NOTE_NV_TKINFO"
	.tkinfo
        /*0018*/ 	.word	0x00000002
        /*0030*/ 	.string	""
        /*0030*/ 	.string	"ptxas"
        /*0030*/ 	.string	"Cuda compilation tools, release 13.0, V13.0.88"
        /*0030*/ 	.string	"Build cuda_13.0.r13.0/compiler.36424714_0"
        /*0030*/ 	.string	"-arch sm_100 -m 64 "



//--------------------- .note.nv.cuinfo           --------------------------
	.section	.note.nv.cuinfo,"",@"SHT_NOTE"
	.sectionflags	@"SHF_NOTE_NV_CUINFO"
        /*0018*/ 	.short	0x0002
        /*001a*/ 	.short	0x0064
        /*001c*/ 	.short	0x0082
	.zero		2


//--------------------- .nv.info                  --------------------------
	.section	.nv.info,"",@"SHT_CUDA_INFO"
	.align	4


	//----- nvinfo : EIATTR_REGCOUNT
	.align		4
        /*0000*/ 	.byte	0x04, 0x2f
        /*0002*/ 	.short	(.L_15 - .L_14)
	.align		4
.L_14:
        /*0004*/ 	.word	index@(_Z16initRandomStatesP17curandStateXORWOWmi)
        /*0008*/ 	.word	0x0000001f


	//----- nvinfo : EIATTR_FRAME_SIZE
	.align		4
.L_15:
        /*000c*/ 	.byte	0x04, 0x11
        /*000e*/ 	.short	(.L_17 - .L_16)
	.align		4
.L_16:
        /*0010*/ 	.word	index@(_Z16initRandomStatesP17curandStateXORWOWmi)
        /*0014*/ 	.word	0x00000000


	//----- nvinfo : EIATTR_REGCOUNT
	.align		4
.L_17:
        /*0018*/ 	.byte	0x04, 0x2f
        /*001a*/ 	.short	(.L_19 - .L_18)
	.align		4
.L_18:
        /*001c*/ 	.word	index@(_Z14setInputKernelP13OpticalNeuronPKfiii)
        /*0020*/ 	.word	0x0000000e


	//----- nvinfo : EIATTR_FRAME_SIZE
	.align		4
.L_19:
        /*0024*/ 	.byte	0x04, 0x11
        /*0026*/ 	.short	(.L_21 - .L_20)
	.align		4
.L_20:
        /*0028*/ 	.word	index@($__internal_13_$__cuda_sm20_sqrt_rn_f32_slowpath)
        /*002c*/ 	.word	0x00000000


	//----- nvinfo : EIATTR_FRAME_SIZE
	.align		4
.L_21:
        /*0030*/ 	.byte	0x04, 0x11
        /*0032*/ 	.short	(.L_23 - .L_22)
	.align		4
.L_22:
        /*0034*/ 	.word	index@(_Z14setInputKernelP13OpticalNeuronPKfiii)
        /*0038*/ 	.word	0x00000000


	//----- nvinfo : EIATTR_REGCOUNT
	.align		4
.L_23:
        /*003c*/ 	.byte	0x04, 0x2f
        /*003e*/ 	.short	(.L_25 - .L_24)
	.align		4
.L_24:
        /*0040*/ 	.word	index@(_Z17forwardPassKernelP13OpticalNeuronP14OpticalSynapseiiPiiPKiS5_fP17curandStateXORWOWi)
        /*0044*/ 	.word	0x00000020


	//----- nvinfo : EIATTR_FRAME_SIZE
	.align		4
.L_25:
        /*0048*/ 	.byte	0x04, 0x11
        /*004a*/ 	.short	(.L_27 - .L_26)
	.align		4
.L_26:
        /*004c*/ 	.word	index@($__internal_12_$__cuda_sm20_sqrt_rn_f32_slowpath)
        /*0050*/ 	.word	0x00000000


	//----- nvinfo : EIATTR_FRAME_SIZE
	.align		4
.L_27:
        /*0054*/ 	.byte	0x04, 0x11
        /*0056*/ 	.short	(.L_29 - .L_28)
	.align		4
.L_28:
        /*0058*/ 	.word	index@($__internal_11_$__cuda_sm20_rcp_rn_f32_slowpath)
        /*005c*/ 	.word	0x00000000


	//----- nvinfo : EIATTR_FRAME_SIZE
	.align		4
.L_29:
        /*0060*/ 	.byte	0x04, 0x11
        /*0062*/ 	.short	(.L_31 - .L_30)
	.align		4
.L_30:
        /*0064*/ 	.word	index@(_Z17forwardPassKernelP13OpticalNeuronP14OpticalSynapseiiPiiPKiS5_fP17curandStateXORWOWi)
        /*0068*/ 	.word	0x00000000


	//----- nvinfo : EIATTR_REGCOUNT
	.align		4
.L_31:
        /*006c*/ 	.byte	0x04, 0x2f
        /*006e*/ 	.short	(.L_33 - .L_32)
	.align		4
.L_32:
        /*0070*/ 	.word	index@(_Z22forwardPassLayerKernelP13OpticalNeuronPK14OpticalSynapseiPKiS5_iifi)
        /*0074*/ 	.word	0x00000020


	//----- nvinfo : EIATTR_FRAME_SIZE
	.align		4
.L_33:
        /*0078*/ 	.byte	0x04, 0x11
        /*007a*/ 	.short	(.L_35 - .L_34)
	.align		4
.L_34:
        /*007c*/ 	.word	index@(_Z22forwardPassLayerKernelP13OpticalNeuronPK14OpticalSynapseiPKiS5_iifi)
        /*0080*/ 	.word	0x00000000


	//----- nvinfo : EIATTR_REGCOUNT
	.align		4
.L_35:
        /*0084*/ 	.byte	0x04, 0x2f
        /*0086*/ 	.short	(.L_37 - .L_36)
	.align		4
.L_36:
        /*0088*/ 	.word	index@(_Z27calculateWeightDeltasKernelPK14OpticalSynapsePK13OpticalNeuroniiffPfi)
        /*008c*/ 	.word	0x00000020


	//----- nvinfo : EIATTR_FRAME_SIZE
	.align		4
.L_37:
        /*0090*/ 	.byte	0x04, 0x11
        /*0092*/ 	.short	(.L_39 - .L_38)
	.align		4
.L_38:
        /*0094*/ 	.word	index@($__internal_10_$__cuda_sm3x_div_rn_noftz_f32_slowpath)
        /*0098*/ 	.word	0x00000000


	//----- nvinfo : EIATTR_FRAME_SIZE
	.align		4
.L_39:
        /*009c*/ 	.byte	0x04, 0x11
        /*009e*/ 	.short	(.L_41 - .L_40)
	.align		4
.L_40:
        /*00a0*/ 	.word	index@(_Z27calculateWeightDeltasKernelPK14OpticalSynapsePK13OpticalNeuroniiffPfi)
        /*00a4*/ 	.word	0x00000000


	//----- nvinfo : EIATTR_REGCOUNT
	.align		4
.L_41:
        /*00a8*/ 	.byte	0x04, 0x2f
        /*00aa*/ 	.short	(.L_43 - .L_42)
	.align		4
.L_42:
        /*00ac*/ 	.word	index@(_Z24applyWeightUpdatesKernelP14OpticalSynapsePfS1_if)
        /*00b0*/ 	.word	0x00000010


	//----- nvinfo : EIATTR_FRAME_SIZE
	.align		4
.L_43:
        /*00b4*/ 	.byte	0x04, 0x11
        /*00b6*/ 	.short	(.L_45 - .L_44)
	.align		4
.L_44:
        /*00b8*/ 	.word	index@(_Z24applyWeightUpdatesKernelP14OpticalSynapsePfS1_if)
        /*00bc*/ 	.word	0x00000000


	//----- nvinfo : EIATTR_REGCOUNT
	.align		4
.L_45:
        /*00c0*/ 	.byte	0x04, 0x2f
        /*00c2*/ 	.short	(.L_47 - .L_46)
	.align		4
.L_46:
        /*00c4*/ 	.word	index@(_Z20applyOutputGradientsP13OpticalNeuronPKfiiiif)
        /*00c8*/ 	.word	0x0000000e


	//----- nvinfo : EIATTR_FRAME_SIZE
	.align		4
.L_47:
        /*00cc*/ 	.byte	0x04, 0x11
        /*00ce*/ 	.short	(.L_49 - .L_48)
	.align		4
.L_48:
        /*00d0*/ 	.word	index@($__internal_9_$__cuda_sm20_sqrt_rn_f32_slowpath)
        /*00d4*/ 	.word	0x00000000


	//----- nvinfo : EIATTR_FRAME_SIZE
	.align		4
.L_49:
        /*00d8*/ 	.byte	0x04, 0x11
        /*00da*/ 	.short	(.L_51 - .L_50)
	.align		4
.L_50:
        /*00dc*/ 	.word	index@(_Z20applyOutputGradientsP13OpticalNeuronPKfiiiif)
        /*00e0*/ 	.word	0x00000000


	//----- nvinfo : EIATTR_REGCOUNT
	.align		4
.L_51:
        /*00e4*/ 	.byte	0x04, 0x2f
        /*00e6*/ 	.short	(.L_53 - .L_52)
	.align		4
.L_52:
        /*00e8*/ 	.word	index@(_Z20clusterNeuronsKernelP13OpticalNeuroniffi)
        /*00ec*/ 	.word	0x00000020


	//----- nvinfo : EIATTR_FRAME_SIZE
	.align		4
.L_53:
        /*00f0*/ 	.byte	0x04, 0x11
        /*00f2*/ 	.short	(.L_55 - .L_54)
	.align		4
.L_54:
        /*00f4*/ 	.word	index@($__internal_8_$__cuda_sm3x_div_rn_noftz_f32_slowpath)
        /*00f8*/ 	.word	0x00000000


	//----- nvinfo : EIATTR_FRAME_SIZE
	.align		4
.L_55:
        /*00fc*/ 	.byte	0x04, 0x11
        /*00fe*/ 	.short	(.L_57 - .L_56)
	.align		4
.L_56:
        /*0100*/ 	.word	index@($__internal_7_$__cuda_sm20_sqrt_rn_f32_slowpath)
        /*0104*/ 	.word	0x00000000


	//----- nvinfo : EIATTR_FRAME_SIZE
	.align		4
.L_57:
        /*0108*/ 	.byte	0x04, 0x11
        /*010a*/ 	.short	(.L_59 - .L_58)
	.align		4
.L_58:
        /*010c*/ 	.word	index@(_Z20clusterNeuronsKernelP13OpticalNeuroniffi)
        /*0110*/ 	.word	0x00000000


	//----- nvinfo : EIATTR_REGCOUNT
	.align		4
.L_59:
        /*0114*/ 	.byte	0x04, 0x2f
        /*0116*/ 	.short	(.L_61 - .L_60)
	.align		4
.L_60:
        /*0118*/ 	.word	index@(_Z26temperatureAnnealingKernelP13OpticalNeuroniffii)
        /*011c*/ 	.word	0x0000000c


	//----- nvinfo : EIATTR_FRAME_SIZE
	.align		4
.L_61:
        /*0120*/ 	.byte	0x04, 0x11
        /*0122*/ 	.short	(.L_63 - .L_62)
	.align		4
.L_62:
        /*0124*/ 	.word	index@(_Z26temperatureAnnealingKernelP13OpticalNeuroniffii)
        /*0128*/ 	.word	0x00000000


	//----- nvinfo : EIATTR_REGCOUNT
	.align		4
.L_63:
        /*012c*/ 	.byte	0x04, 0x2f
        /*012e*/ 	.short	(.L_65 - .L_64)
	.align		4
.L_64:
        /*0130*/ 	.word	index@(_Z17debugNeuronValuesP13OpticalNeuroniiPKc)
        /*0134*/ 	.word	0x00000020


	//----- nvinfo : EIATTR_FRAME_SIZE
	.align		4
.L_65:
        /*0138*/ 	.byte	0x04, 0x11
        /*013a*/ 	.short	(.L_67 - .L_66)
	.align		4
.L_66:
        /*013c*/ 	.word	index@($__internal_6_$__cuda_sm3x_div_rn_noftz_f32_slowpath)
        /*0140*/ 	.word	0x00000030


	//----- nvinfo : EIATTR_FRAME_SIZE
	.align		4
.L_67:
        /*0144*/ 	.byte	0x04, 0x11
        /*0146*/ 	.short	(.L_69 - .L_68)
	.align		4
.L_68:
        /*0148*/ 	.word	index@($__internal_5_$__cuda_sm20_sqrt_rn_f32_slowpath)
        /*014c*/ 	.word	0x00000030


	//----- nvinfo : EIATTR_FRAME_SIZE
	.align		4
.L_69:
        /*0150*/ 	.byte	0x04, 0x11
        /*0152*/ 	.short	(.L_71 - .L_70)
	.align		4
.L_70:
        /*0154*/ 	.word	index@(_Z17debugNeuronValuesP13OpticalNeuroniiPKc)
        /*0158*/ 	.word	0x00000030


	//----- nvinfo : EIATTR_REGCOUNT
	.align		4
.L_71:
        /*015c*/ 	.byte	0x04, 0x2f
        /*015e*/ 	.short	(.L_73 - .L_72)
	.align		4
.L_72:
        /*0160*/ 	.word	index@(_Z19debugSynapseWeightsP14OpticalSynapseiiPKc)
        /*0164*/ 	.word	0x0000001a


	//----- nvinfo : EIATTR_FRAME_SIZE
	.align		4
.L_73:
        /*0168*/ 	.byte	0x04, 0x11
        /*016a*/ 	.short	(.L_75 - .L_74)
	.align		4
.L_74:
        /*016c*/ 	.word	index@($__internal_4_$__cuda_sm3x_div_rn_noftz_f32_slowpath)
        /*0170*/ 	.word	0x00000028


	//----- nvinfo : EIATTR_FRAME_SIZE
	.align		4
.L_75:
        /*0174*/ 	.byte	0x04, 0x11
        /*0176*/ 	.short	(.L_77 - .L_76)
	.align		4
.L_76:
        /*0178*/ 	.word	index@(_Z19debugSynapseWeightsP14OpticalSynapseiiPKc)
        /*017c*/ 	.word	0x00000028


	//----- nvinfo : EIATTR_REGCOUNT
	.align		4
.L_77:
        /*0180*/ 	.byte	0x04, 0x2f
        /*0182*/ 	.short	(.L_79 - .L_78)
	.align		4
.L_78:
        /*0184*/ 	.word	index@(_Z17verifyInputLoadedPfii)
        /*0188*/ 	.word	0x0000001b


	//----- nvinfo : EIATTR_FRAME_SIZE
	.align		4
.L_79:
        /*018c*/ 	.byte	0x04, 0x11
        /*018e*/ 	.short	(.L_81 - .L_80)
	.align		4
.L_80:
        /*0190*/ 	.word	index@(_Z17verifyInputLoadedPfii)
        /*0194*/ 	.word	0x00000010


	//----- nvinfo : EIATTR_REGCOUNT
	.align		4
.L_81:
        /*0198*/ 	.byte	0x04, 0x2f
        /*019a*/ 	.short	(.L_83 - .L_82)
	.align		4
.L_82:
        /*019c*/ 	.word	index@(_Z22rewardPunishmentKernelP13OpticalNeuronPKiiiiif)
        /*01a0*/ 	.word	0x0000001c


	//----- nvinfo : EIATTR_FRAME_SIZE
	.align		4
.L_83:
        /*01a4*/ 	.byte	0x04, 0x11
        /*01a6*/ 	.short	(.L_85 - .L_84)
	.align		4
.L_84:
        /*01a8*/ 	.word	index@($__internal_3_$__cuda_sm20_sqrt_rn_f32_slowpath)
        /*01ac*/ 	.word	0x00000000


	//----- nvinfo : EIATTR_FRAME_SIZE
	.align		4
.L_85:
        /*01b0*/ 	.byte	0x04, 0x11
        /*01b2*/ 	.short	(.L_87 - .L_86)
	.align		4
.L_86:
        /*01b4*/ 	.word	index@(_Z22rewardPunishmentKernelP13OpticalNeuronPKiiiiif)
        /*01b8*/ 	.word	0x00000000


	//----- nvinfo : EIATTR_REGCOUNT
	.align		4
.L_87:
        /*01bc*/ 	.byte	0x04, 0x2f
        /*01be*/ 	.short	(.L_89 - .L_88)
	.align		4
.L_88:
        /*01c0*/ 	.word	index@(_Z26getOutputActivationsKernelPK13OpticalNeuronPfiiii)
        /*01c4*/ 	.word	0x0000000c


	//----- nvinfo : EIATTR_FRAME_SIZE
	.align		4
.L_89:
        /*01c8*/ 	.byte	0x04, 0x11
        /*01ca*/ 	.short	(.L_91 - .L_90)
	.align		4
.L_90:
        /*01cc*/ 	.word	index@(_Z26getOutputActivationsKernelPK13OpticalNeuronPfiiii)
        /*01d0*/ 	.word	0x00000000


	//----- nvinfo : EIATTR_REGCOUNT
	.align		4
.L_91:
        /*01d4*/ 	.byte	0x04, 0x2f
        /*01d6*/ 	.short	(.L_93 - .L_92)
	.align		4
.L_92:
        /*01d8*/ 	.word	index@(_Z18applyOutputMZIMeshP13OpticalNeuroniiiiPKfS2_S2_S2_S2_S2_PKiiP17curandStateXORWOWf)
        /*01dc*/ 	.word	0x0000001e


	//----- nvinfo : EIATTR_FRAME_SIZE
	.align		4
.L_93:
        /*01e0*/ 	.byte	0x04, 0x11
        /*01e2*/ 	.short	(.L_95 - .L_94)
	.align		4
.L_94:
        /*01e4*/ 	.word	index@($__internal_2_$__cuda_sm3x_div_rn_noftz_f32_slowpath)
        /*01e8*/ 	.word	0x000000e0


	//----- nvinfo : EIATTR_FRAME_SIZE
	.align		4
.L_95:
        /*01ec*/ 	.byte	0x04, 0x11
        /*01ee*/ 	.short	(.L_97 - .L_96)
	.align		4
.L_96:
        /*01f0*/ 	.word	index@($__internal_1_$__cuda_sm20_sqrt_rn_f32_slowpath)
        /*01f4*/ 	.word	0x000000e0


	//----- nvinfo : EIATTR_FRAME_SIZE
	.align		4
.L_97:
        /*01f8*/ 	.byte	0x04, 0x11
        /*01fa*/ 	.short	(.L_99 - .L_98)
	.align		4
.L_98:
        /*01fc*/ 	.word	index@(_Z18applyOutputMZIMeshP13OpticalNeuroniiiiPKfS2_S2_S2_S2_S2_PKiiP17curandStateXORWOWf)
        /*0200*/ 	.word	0x000000e0


	//----- nvinfo : EIATTR_REGCOUNT
	.align		4
.L_99:
        /*0204*/ 	.byte	0x04, 0x2f
        /*0206*/ 	.short	(.L_101 - .L_100)
	.align		4
.L_100:
        /*0208*/ 	.word	index@(_Z19computeOutputEnergyPK13OpticalNeuroniiiiPf)
        /*020c*/ 	.word	0x00000020


	//----- nvinfo : EIATTR_FRAME_SIZE
	.align		4
.L_101:
        /*0210*/ 	.byte	0x04, 0x11
        /*0212*/ 	.short	(.L_103 - .L_102)
	.align		4
.L_102:
        /*0214*/ 	.word	index@(_Z19computeOutputEnergyPK13OpticalNeuroniiiiPf)
        /*0218*/ 	.word	0x00000000


	//----- nvinfo : EIATTR_REGCOUNT
	.align		4
.L_103:
        /*021c*/ 	.byte	0x04, 0x2f
        /*021e*/ 	.short	(.L_105 - .L_104)
	.align		4
.L_104:
        /*0220*/ 	.word	index@(_Z26updateMZIPhasesFromTargetsPK13OpticalNeuroniiiiPKiS3_iPff)
        /*0224*/ 	.word	0x00000020


	//----- nvinfo : EIATTR_FRAME_SIZE
	.align		4
.L_105:
        /*0228*/ 	.byte	0x04, 0x11
        /*022a*/ 	.short	(.L_107 - .L_106)
	.align		4
.L_106:
        /*022c*/ 	.word	index@($__internal_0_$__cuda_sm3x_div_rn_noftz_f32_slowpath)
        /*0230*/ 	.word	0x00000000


	//----- nvinfo : EIATTR_FRAME_SIZE
	.align		4
.L_107:
        /*0234*/ 	.byte	0x04, 0x11
        /*0236*/ 	.short	(.L_109 - .L_108)
	.align		4
.L_108:
        /*0238*/ 	.word	index@(_Z26updateMZIPhasesFromTargetsPK13OpticalNeuroniiiiPKiS3_iPff)
        /*023c*/ 	.word	0x00000000


	//----- nvinfo : EIATTR_MIN_STACK_SIZE
	.align		4
.L_109:
        /*0240*/ 	.byte	0x04, 0x12
        /*0242*/ 	.short	(.L_111 - .L_110)
	.align		4
.L_110:
        /*0244*/ 	.word	index@(_Z26updateMZIPhasesFromTargetsPK13OpticalNeuroniiiiPKiS3_iPff)
        /*0248*/ 	.word	0x00000000


	//----- nvinfo : EIATTR_MIN_STACK_SIZE
	.align		4
.L_111:
        /*024c*/ 	.byte	0x04, 0x12
        /*024e*/ 	.short	(.L_113 - .L_112)
	.align		4
.L_112:
        /*0250*/ 	.word	index@(_Z19computeOutputEnergyPK13OpticalNeuroniiiiPf)
        /*0254*/ 	.word	0x00000000


	//----- nvinfo : EIATTR_MIN_STACK_SIZE
	.align		4
.L_113:
        /*0258*/ 	.byte	0x04, 0x12
        /*025a*/ 	.short	(.L_115 - .L_114)
	.align		4
.L_114:
        /*025c*/ 	.word	index@(_Z18applyOutputMZIMeshP13OpticalNeuroniiiiPKfS2_S2_S2_S2_S2_PKiiP17curandStateXORWOWf)
        /*0260*/ 	.word	0x000000e0


	//----- nvinfo : EIATTR_MIN_STACK_SIZE
	.align		4
.L_115:
        /*0264*/ 	.byte	0x04, 0x12
        /*0266*/ 	.short	(.L_117 - .L_116)
	.align		4
.L_116:
        /*0268*/ 	.word	index@(_Z26getOutputActivationsKernelPK13OpticalNeuronPfiiii)
        /*026c*/ 	.word	0x00000000


	//----- nvinfo : EIATTR_MIN_STACK_SIZE
	.align		4
.L_117:
        /*0270*/ 	.byte	0x04, 0x12
        /*0272*/ 	.short	(.L_119 - .L_118)
	.align		4
.L_118:
        /*0274*/ 	.word	index@(_Z22rewardPunishmentKernelP13OpticalNeuronPKiiiiif)
        /*0278*/ 	.word	0x00000000


	//----- nvinfo : EIATTR_MIN_STACK_SIZE
	.align		4
.L_119:
        /*027c*/ 	.byte	0x04, 0x12
        /*027e*/ 	.short	(.L_121 - .L_120)
	.align		4
.L_120:
        /*0280*/ 	.word	index@(_Z17verifyInputLoadedPfii)
        /*0284*/ 	.word	0x00000010


	//----- nvinfo : EIATTR_MIN_STACK_SIZE
	.align		4
.L_121:
        /*0288*/ 	.byte	0x04, 0x12
        /*028a*/ 	.short	(.L_123 - .L_122)
	.align		4
.L_122:
        /*028c*/ 	.word	index@(_Z19debugSynapseWeightsP14OpticalSynapseiiPKc)
        /*0290*/ 	.word	0x00000028


	//----- nvinfo : EIATTR_MIN_STACK_SIZE
	.align		4
.L_123:
        /*0294*/ 	.byte	0x04, 0x12
        /*0296*/ 	.short	(.L_125 - .L_124)
	.align		4
.L_124:
        /*0298*/ 	.word	index@(_Z17debugNeuronValuesP13OpticalNeuroniiPKc)
        /*029c*/ 	.word	0x00000030


	//----- nvinfo : EIATTR_MIN_STACK_SIZE
	.align		4
.L_125:
        /*02a0*/ 	.byte	0x04, 0x12
        /*02a2*/ 	.short	(.L_127 - .L_126)
	.align		4
.L_126:
        /*02a4*/ 	.word	index@(_Z26temperatureAnnealingKernelP13OpticalNeuroniffii)
        /*02a8*/ 	.word	0x00000000


	//----- nvinfo : EIATTR_MIN_STACK_SIZE
	.align		4
.L_127:
        /*02ac*/ 	.byte	0x04, 0x12
        /*02ae*/ 	.short	(.L_129 - .L_128)
	.align		4
.L_128:
        /*02b0*/ 	.word	index@(_Z20clusterNeuronsKernelP13OpticalNeuroniffi)
        /*02b4*/ 	.word	0x00000000


	//----- nvinfo : EIATTR_MIN_STACK_SIZE
	.align		4
.L_129:
        /*02b8*/ 	.byte	0x04, 0x12
        /*02ba*/ 	.short	(.L_131 - .L_130)
	.align		4
.L_130:
        /*02bc*/ 	.word	index@(_Z20applyOutputGradientsP13OpticalNeuronPKfiiiif)
        /*02c0*/ 	.word	0x00000000


	//----- nvinfo : EIATTR_MIN_STACK_SIZE
	.align		4
.L_131:
        /*02c4*/ 	.byte	0x04, 0x12
        /*02c6*/ 	.short	(.L_133 - .L_132)
	.align		4
.L_132:
        /*02c8*/ 	.word	index@(_Z24applyWeightUpdatesKernelP14OpticalSynapsePfS1_if)
        /*02cc*/ 	.word	0x00000000


	//----- nvinfo : EIATTR_MIN_STACK_SIZE
	.align		4
.L_133:
        /*02d0*/ 	.byte	0x04, 0x12
        /*02d2*/ 	.short	(.L_135 - .L_134)
	.align		4
.L_134:
        /*02d4*/ 	.word	index@(_Z27calculateWeightDeltasKernelPK14OpticalSynapsePK13OpticalNeuroniiffPfi)
        /*02d8*/ 	.word	0x00000000


	//----- nvinfo : EIATTR_MIN_STACK_SIZE
	.align		4
.L_135:
        /*02dc*/ 	.byte	0x04, 0x12
        /*02de*/ 	.short	(.L_137 - .L_136)
	.align		4
.L_136:
        /*02e0*/ 	.word	index@(_Z22forwardPassLayerKernelP13OpticalNeuronPK14OpticalSynapseiPKiS5_iifi)
        /*02e4*/ 	.word	0x00000000


	//----- nvinfo : EIATTR_MIN_STACK_SIZE
	.align		4
.L_137:
        /*02e8*/ 	.byte	0x04, 0x12
        /*02ea*/ 	.short	(.L_139 - .L_138)
	.align		4
.L_138:
        /*02ec*/ 	.word	index@(_Z17forwardPassKernelP13OpticalNeuronP14OpticalSynapseiiPiiPKiS5_fP17curandStateXORWOWi)
        /*02f0*/ 	.word	0x00000000


	//----- nvinfo : EIATTR_MIN_STACK_SIZE
	.align		4
.L_139:
        /*02f4*/ 	.byte	0x04, 0x12
        /*02f6*/ 	.short	(.L_141 - .L_140)
	.align		4
.L_140:
        /*02f8*/ 	.word	index@(_Z14setInputKernelP13OpticalNeuronPKfiii)
        /*02fc*/ 	.word	0x00000000


	//----- nvinfo : EIATTR_MIN_STACK_SIZE
	.align		4
.L_141:
        /*0300*/ 	.byte	0x04, 0x12
        /*0302*/ 	.short	(.L_143 - .L_142)
	.align		4
.L_142:
        /*0304*/ 	.word	index@(_Z16initRandomStatesP17curandStateXORWOWmi)
        /*0308*/ 	.word	0x00000000
.L_143:


//--------------------- .nv.compat                --------------------------
	.section	.nv.compat,"",@"SHT_CUDA_COMPAT_INFO"
	.align	4
        /*0000*/ 	.byte	0x02, 0x09, 0x00, 0x00, 0x02, 0x02, 0x01, 0x00, 0x02, 0x05, 0x05, 0x00, 0x03, 0x07, 0x01, 0x01
        /*0010*/ 	.byte	0x02, 0x03, 0x00, 0x00, 0x02, 0x06, 0x01, 0x00, 0x04, 0x0b, 0x08, 0x00, 0x01, 0x00, 0x00, 0x00
        /*0020*/ 	.byte	0x00, 0x00, 0x00, 0x00


//--------------------- .nv.info._Z26updateMZIPhasesFromTargetsPK13OpticalNeuroniiiiPKiS3_iPff --------------------------
	.section	.nv.info._Z26updateMZIPhasesFromTargetsPK13OpticalNeuroniiiiPKiS3_iPff,"",@"SHT_CUDA_INFO"
	.sectionflags	@""
	.align	4


	//----- nvinfo : EIATTR_CUDA_API_VERSION
	.align		4
        /*0000*/ 	.byte	0x04, 0x37
        /*0002*/ 	.short	(.L_145 - .L_144)
.L_144:
        /*0004*/ 	.word	0x00000082


	//----- nvinfo : EIATTR_KPARAM_INFO
	.align		4
.L_145:
        /*0008*/ 	.byte	0x04, 0x17
        /*000a*/ 	.short	(.L_147 - .L_146)
.L_146:
        /*000c*/ 	.word	0x00000000
        /*0010*/ 	.short	0x0009
        /*0012*/ 	.short	0x0038
        /*0014*/ 	.byte	0x00, 0xf0, 0x11, 0x00


	//----- nvinfo : EIATTR_KPARAM_INFO
	.align		4
.L_147:
        /*0018*/ 	.byte	0x04, 0x17
        /*001a*/ 	.short	(.L_149 - .L_148)
.L_148:
        /*001c*/ 	.word	0x00000000
        /*0020*/ 	.short	0x0008
        /*0022*/ 	.short	0x0030
        /*0024*/ 	.byte	0x00, 0xf5, 0x21, 0x00


	//----- nvinfo : EIATTR_KPARAM_INFO
	.align		4
.L_149:
        /*0028*/ 	.byte	0x04, 0x17
        /*002a*/ 	.short	(.L_151 - .L_150)
.L_150:
        /*002c*/ 	.word	0x00000000
        /*0030*/ 	.short	0x0007
        /*0032*/ 	.short	0x0028
        /*0034*/ 	.byte	0x00, 0xf0, 0x11, 0x00


	//----- nvinfo : EIATTR_KPARAM_INFO
	.align		4
.L_151:
        /*0038*/ 	.byte	0x04, 0x17
        /*003a*/ 	.short	(.L_153 - .L_152)
.L_152:
        /*003c*/ 	.word	0x00000000
        /*0040*/ 	.short	0x0006
        /*0042*/ 	.short	0x0020
        /*0044*/ 	.byte	0x00, 0xf5, 0x21, 0x00


	//----- nvinfo : EIATTR_KPARAM_INFO
	.align		4
.L_153:
        /*0048*/ 	.byte	0x04, 0x17
        /*004a*/ 	.short	(.L_155 - .L_154)
.L_154:
        /*004c*/ 	.word	0x00000000
        /*0050*/ 	.short	0x0005
        /*0052*/ 	.short	0x0018
        /*0054*/ 	.byte	0x00, 0xf5, 0x21, 0x00


	//----- nvinfo : EIATTR_KPARAM_INFO
	.align		4
.L_155:
        /*0058*/ 	.byte	0x04, 0x17
        /*005a*/ 	.short	(.L_157 - .L_156)
.L_156:
        /*005c*/ 	.word	0x00000000
        /*0060*/ 	.short	0x0004
        /*0062*/ 	.short	0x0014
        /*0064*/ 	.byte	0x00, 0xf0, 0x11, 0x00


	//----- nvinfo : EIATTR_KPARAM_INFO
	.align		4
.L_157:
        /*0068*/ 	.byte	0x04, 0x17
        /*006a*/ 	.short	(.L_159 - .L_158)
.L_158:
        /*006c*/ 	.word	0x00000000
        /*0070*/ 	.short	0x0003
        /*0072*/ 	.short	0x0010
        /*0074*/ 	.byte	0x00, 0xf0, 0x11, 0x00


	//----- nvinfo : EIATTR_KPARAM_INFO
	.align		4
.L_159:
        /*0078*/ 	.byte	0x04, 0x17
        /*007a*/ 	.short	(.L_161 - .L_160)
.L_160:
        /*007c*/ 	.word	0x00000000
        /*0080*/ 	.short	0x0002
        /*0082*/ 	.short	0x000c
        /*0084*/ 	.byte	0x00, 0xf0, 0x11, 0x00


	//----- nvinfo : EIATTR_KPARAM_INFO
	.align		4
.L_161:
        /*0088*/ 	.byte	0x04, 0x17
        /*008a*/ 	.short	(.L_163 - .L_162)
.L_162:
        /*008c*/ 	.word	0x00000000
        /*0090*/ 	.short	0x0001
        /*0092*/ 	.short	0x0008
        /*0094*/ 	.byte	0x00, 0xf0, 0x11, 0x00


	//----- nvinfo : EIATTR_KPARAM_INFO
	.align		4
.L_163:
        /*0098*/ 	.byte	0x04, 0x17
        /*009a*/ 	.short	(.L_165 - .L_164)
.L_164:
        /*009c*/ 	.word	0x00000000
        /*00a0*/ 	.short	0x0000
        /*00a2*/ 	.short	0x0000
        /*00a4*/ 	.byte	0x00, 0xf5, 0x21, 0x00


	//----- nvinfo : EIATTR_SPARSE_MMA_MASK
	.align		4
.L_165:
        /*00a8*/ 	.byte	0x03, 0x50
        /*00aa*/ 	.short	0x0000


	//----- nvinfo : EIATTR_MAXREG_COUNT
	.align		4
        /*00ac*/ 	.byte	0x03, 0x1b
        /*00ae*/ 	.short	0x00ff


	//----- nvinfo : EIATTR_MERCURY_ISA_VERSION
	.align		4
        /*00b0*/ 	.byte	0x03, 0x5f
        /*00b2*/ 	.short	0x0101


	//----- nvinfo : EIATTR_VRC_CTA_INIT_COUNT
	.align		4
        /*00b4*/ 	.byte	0x02, 0x4a
	.zero		1
	.zero		1


	//----- nvinfo : EIATTR_EXIT_INSTR_OFFSETS
	.align		4
        /*00b8*/ 	.byte	0x04, 0x1c
        /*00ba*/ 	.short	(.L_167 - .L_166)


	//   ....[0]....
.L_166:
        /*00bc*/ 	.word	0x000000d0


	//   ....[1]....
        /*00c0*/ 	.word	0x000002c0


	//   ....[2]....
        /*00c4*/ 	.word	0x00001320


	//----- nvinfo : EIATTR_CRS_STACK_SIZE
	.align		4
.L_167:
        /*00c8*/ 	.byte	0x04, 0x1e
        /*00ca*/ 	.short	(.L_169 - .L_168)
.L_168:
        /*00cc*/ 	.word	0x00000000


	//----- nvinfo : EIATTR_CBANK_PARAM_SIZE
	.align		4
.L_169:
        /*00d0*/ 	.byte	0x03, 0x19
        /*00d2*/ 	.short	0x003c


	//----- nvinfo : EIATTR_PARAM_CBANK
	.align		4
        /*00d4*/ 	.byte	0x04, 0x0a
        /*00d6*/ 	.short	(.L_171 - .L_170)
	.align		4
.L_170:
        /*00d8*/ 	.word	index@(.nv.constant0._Z26updateMZIPhasesFromTargetsPK13OpticalNeuroniiiiPKiS3_iPff)
        /*00dc*/ 	.short	0x0380
        /*00de*/ 	.short	0x003c


	//----- nvinfo : EIATTR_SW_WAR
	.align		4
.L_171:
        /*00e0*/ 	.byte	0x04, 0x36
        /*00e2*/ 	.short	(.L_173 - .L_172)
.L_172:
        /*00e4*/ 	.word	0x00000008
.L_173:


//--------------------- .nv.info._Z19computeOutputEnergyPK13OpticalNeuroniiiiPf --------------------------
	.section	.nv.info._Z19computeOutputEnergyPK13OpticalNeuroniiiiPf,"",@"SHT_CUDA_INFO"
	.sectionflags	@""
	.align	4


	//----- nvinfo : EIATTR_CUDA_API_VERSION
	.align		4
        /*0000*/ 	.byte	0x04, 0x37
        /*0002*/ 	.short	(.L_175 - .L_174)
.L_174:
        /*0004*/ 	.word	0x00000082


	//----- nvinfo : EIATTR_KPARAM_INFO
	.align		4
.L_175:
        /*0008*/ 	.byte	0x04, 0x17
        /*000a*/ 	.short	(.L_177 - .L_176)
.L_176:
        /*000c*/ 	.word	0x00000000
        /*0010*/ 	.short	0x0005
        /*0012*/ 	.short	0x0018
        /*0014*/ 	.byte	0x00, 0xf5, 0x21, 0x00


	//----- nvinfo : EIATTR_KPARAM_INFO
	.align		4
.L_177:
        /*0018*/ 	.byte	0x04, 0x17
        /*001a*/ 	.short	(.L_179 - .L_178)
.L_178:
        /*001c*/ 	.word	0x00000000
        /*0020*/ 	.short	0x0004
        /*0022*/ 	.short	0x0014
        /*0024*/ 	.byte	0x00, 0xf0, 0x11, 0x00


	//----- nvinfo : EIATTR_KPARAM_INFO
	.align		4
.L_179:
        /*0028*/ 	.byte	0x04, 0x17
        /*002a*/ 	.short	(.L_181 - .L_180)
.L_180:
        /*002c*/ 	.word	0x00000000
        /*0030*/ 	.short	0x0003
        /*0032*/ 	.short	0x0010
        /*0034*/ 	.byte	0x00, 0xf0, 0x11, 0x00


	//----- nvinfo : EIATTR_KPARAM_INFO
	.align		4
.L_181:
        /*0038*/ 	.byte	0x04, 0x17
        /*003a*/ 	.short	(.L_183 - .L_182)
.L_182:
        /*003c*/ 	.word	0x00000000
        /*0040*/ 	.short	0x0002
        /*0042*/ 	.short	0x000c
        /*0044*/ 	.byte	0x00, 0xf0, 0x11, 0x00


	//----- nvinfo : EIATTR_KPARAM_INFO
	.align		4
.L_183:
        /*0048*/ 	.byte	0x04, 0x17
        /*004a*/ 	.short	(.L_185 - .L_184)
.L_184:
        /*004c*/ 	.word	0x00000000
        /*0050*/ 	.short	0x0001
        /*0052*/ 	.short	0x0008
        /*0054*/ 	.byte	0x00, 0xf0, 0x11, 0x00


	//----- nvinfo : EIATTR_KPARAM_INFO
	.align		4
.L_185:
        /*0058*/ 	.byte	0x04, 0x17
        /*005a*/ 	.short	(.L_187 - .L_186)
.L_186:
        /*005c*/ 	.word	0x00000000
        /*0060*/ 	.short	0x0000
        /*0062*/ 	.short	0x0000
        /*0064*/ 	.byte	0x00, 0xf5, 0x21, 0x00


	//----- nvinfo : EIATTR_SPARSE_MMA_MASK
	.align		4
.L_187:
        /*0068*/ 	.byte	0x03, 0x50
        /*006a*/ 	.short	0x0000


	//----- nvinfo : EIATTR_MAXREG_COUNT
	.align		4
        /*006c*/ 	.byte	0x03, 0x1b
        /*006e*/ 	.short	0x00ff


	//----- nvinfo : EIATTR_MERCURY_ISA_VERSION
	.align		4
        /*0070*/ 	.byte	0x03, 0x5f
        /*0072*/ 	.short	0x0101


	//----- nvinfo : EIATTR_VRC_CTA_INIT_COUNT
	.align		4
        /*0074*/ 	.byte	0x02, 0x4a
	.zero		1
	.zero		1


	//----- nvinfo : EIATTR_EXIT_INSTR_OFFSETS
	.align		4
        /*0078*/ 	.byte	0x04, 0x1c
        /*007a*/ 	.short	(.L_189 - .L_188)


	//   ....[0]....
.L_188:
        /*007c*/ 	.word	0x00000070


	//   ....[1]....
        /*0080*/ 	.word	0x00000dc0


	//----- nvinfo : EIATTR_CBANK_PARAM_SIZE
	.align		4
.L_189:
        /*0084*/ 	.byte	0x03, 0x19
        /*0086*/ 	.short	0x0020


	//----- nvinfo : EIATTR_PARAM_CBANK
	.align		4
        /*0088*/ 	.byte	0x04, 0x0a
        /*008a*/ 	.short	(.L_191 - .L_190)
	.align		4
.L_190:
        /*008c*/ 	.word	index@(.nv.constant0._Z19computeOutputEnergyPK13OpticalNeuroniiiiPf)
        /*0090*/ 	.short	0x0380
        /*0092*/ 	.short	0x0020


	//----- nvinfo : EIATTR_SW_WAR
	.align		4
.L_191:
        /*0094*/ 	.byte	0x04, 0x36
        /*0096*/ 	.short	(.L_193 - .L_192)
.L_192:
        /*0098*/ 	.word	0x00000008
.L_193:


//--------------------- .nv.info._Z18applyOutputMZIMeshP13OpticalNeuroniiiiPKfS2_S2_S2_S2_S2_PKiiP17curandStateXORWOWf --------------------------
	.section	.nv.info._Z18applyOutputMZIMeshP13OpticalNeuroniiiiPKfS2_S2_S2_S2_S2_PKiiP17curandStateXORWOWf,"",@"SHT_CUDA_INFO"
	.sectionflags	@""
	.align	4


	//----- nvinfo : EIATTR_CUDA_API_VERSION
	.align		4
        /*0000*/ 	.byte	0x04, 0x37
        /*0002*/ 	.short	(.L_195 - .L_194)
.L_194:
        /*0004*/ 	.word	0x00000082


	//----- nvinfo : EIATTR_KPARAM_INFO
	.align		4
.L_195:
        /*0008*/ 	.byte	0x04, 0x17
        /*000a*/ 	.short	(.L_197 - .L_196)
.L_196:
        /*000c*/ 	.word	0x00000000
        /*0010*/ 	.short	0x000e
        /*0012*/ 	.short	0x0060
        /*0014*/ 	.byte	0x00, 0xf0, 0x11, 0x00


	//----- nvinfo : EIATTR_KPARAM_INFO
	.align		4
.L_197:
        /*0018*/ 	.byte	0x04, 0x17
        /*001a*/ 	.short	(.L_199 - .L_198)
.L_198:
        /*001c*/ 	.word	0x00000000
        /*0020*/ 	.short	0x000d
        /*0022*/ 	.short	0x0058
        /*0024*/ 	.byte	0x00, 0xf5, 0x21, 0x00


	//----- nvinfo : EIATTR_KPARAM_INFO
	.align		4
.L_199:
        /*0028*/ 	.byte	0x04, 0x17
        /*002a*/ 	.short	(.L_201 - .L_200)
.L_200:
        /*002c*/ 	.word	0x00000000
        /*0030*/ 	.short	0x000c
        /*0032*/ 	.short	0x0050
        /*0034*/ 	.byte	0x00, 0xf0, 0x11, 0x00


	//----- nvinfo : EIATTR_KPARAM_INFO
	.align		4
.L_201:
        /*0038*/ 	.byte	0x04, 0x17
        /*003a*/ 	.short	(.L_203 - .L_202)
.L_202:
        /*003c*/ 	.word	0x00000000
        /*0040*/ 	.short	0x000b
        /*0042*/ 	.short	0x0048
        /*0044*/ 	.byte	0x00, 0xf5, 0x21, 0x00


	//----- nvinfo : EIATTR_KPARAM_INFO
	.align		4
.L_203:
        /*0048*/ 	.byte	0x04, 0x17
        /*004a*/ 	.short	(.L_205 - .L_204)
.L_204:
        /*004c*/ 	.word	0x00000000
        /*0050*/ 	.short	0x000a
        /*0052*/ 	.short	0x0040
        /*0054*/ 	.byte	0x00, 0xf5, 0x21, 0x00


	//----- nvinfo : EIATTR_KPARAM_INFO
	.align		4
.L_205:
        /*0058*/ 	.byte	0x04, 0x17
        /*005a*/ 	.short	(.L_207 - .L_206)
.L_206:
        /*005c*/ 	.word	0x00000000
        /*0060*/ 	.short	0x0009
        /*0062*/ 	.short	0x0038
        /*0064*/ 	.byte	0x00, 0xf5, 0x21, 0x00


	//----- nvinfo : EIATTR_KPARAM_INFO
	.align		4
.L_207:
        /*0068*/ 	.byte	0x04, 0x17
        /*006a*/ 	.short	(.L_209 - .L_208)
.L_208:
        /*006c*/ 	.word	0x00000000
        /*0070*/ 	.short	0x0008
        /*0072*/ 	.short	0x0030
        /*0074*/ 	.byte	0x00, 0xf5, 0x21, 0x00


	//----- nvinfo : EIATTR_KPARAM_INFO
	.align		4
.L_209:
        /*0078*/ 	.byte	0x04, 0x17
        /*007a*/ 	.short	(.L_211 - .L_210)
.L_210:
        /*007c*/ 	.word	0x00000000
        /*0080*/ 	.short	0x0007
        /*0082*/ 	.short	0x0028
        /*0084*/ 	.byte	0x00, 0xf5, 0x21, 0x00


	//----- nvinfo : EIATTR_KPARAM_INFO
	.align		4
.L_211:
        /*0088*/ 	.byte	0x04, 0x17
        /*008a*/ 	.short	(.L_213 - .L_212)
.L_212:
        /*008c*/ 	.word	0x00000000
        /*0090*/ 	.short	0x0006
        /*0092*/ 	.short	0x0020
        /*0094*/ 	.byte	0x00, 0xf5, 0x21, 0x00


	//----- nvinfo : EIATTR_KPARAM_INFO
	.align		4
.L_213:
        /*0098*/ 	.byte	0x04, 0x17
        /*009a*/ 	.short	(.L_215 - .L_214)
.L_214:
        /*009c*/ 	.word	0x00000000
        /*00a0*/ 	.short	0x0005
        /*00a2*/ 	.short	0x0018
        /*00a4*/ 	.byte	0x00, 0xf5, 0x21, 0x00


	//----- nvinfo : EIATTR_KPARAM_INFO
	.align		4
.L_215:
        /*00a8*/ 	.byte	0x04, 0x17
        /*00aa*/ 	.short	(.L_217 - .L_216)
.L_216:
        /*00ac*/ 	.word	0x00000000
        /*00b0*/ 	.short	0x0004
        /*00b2*/ 	.short	0x0014
        /*00b4*/ 	.byte	0x00, 0xf0, 0x11, 0x00


	//----- nvinfo : EIATTR_KPARAM_INFO
	.align		4
.L_217:
        /*00b8*/ 	.byte	0x04, 0x17
        /*00ba*/ 	.short	(.L_219 - .L_218)
.L_218:
        /*00bc*/ 	.word	0x00000000
        /*00c0*/ 	.short	0x0003
        /*00c2*/ 	.short	0x0010
        /*00c4*/ 	.byte	0x00, 0xf0, 0x11, 0x00


	//----- nvinfo : EIATTR_KPARAM_INFO
	.align		4
.L_219:
        /*00c8*/ 	.byte	0x04, 0x17
        /*00ca*/ 	.short	(.L_221 - .L_220)
.L_220:
        /*00cc*/ 	.word	0x00000000
        /*00d0*/ 	.short	0x0002
        /*00d2*/ 	.short	0x000c
        /*00d4*/ 	.byte	0x00, 0xf0, 0x11, 0x00


	//----- nvinfo : EIATTR_KPARAM_INFO
	.align		4
.L_221:
        /*00d8*/ 	.byte	0x04, 0x17
        /*00da*/ 	.short	(.L_223 - .L_222)
.L_222:
        /*00dc*/ 	.word	0x00000000
        /*00e0*/ 	.short	0x0001
        /*00e2*/ 	.short	0x0008
        /*00e4*/ 	.byte	0x00, 0xf0, 0x11, 0x00


	//----- nvinfo : EIATTR_KPARAM_INFO
	.align		4
.L_223:
        /*00e8*/ 	.byte	0x04, 0x17
        /*00ea*/ 	.short	(.L_225 - .L_224)
.L_224:
        /*00ec*/ 	.word	0x00000000
        /*00f0*/ 	.short	0x0000
        /*00f2*/ 	.short	0x0000
        /*00f4*/ 	.byte	0x00, 0xf5, 0x21, 0x00


	//----- nvinfo : EIATTR_SPARSE_MMA_MASK
	.align		4
.L_225:
        /*00f8*/ 	.byte	0x03, 0x50
        /*00fa*/ 	.short	0x0000


	//----- nvinfo : EIATTR_MAXREG_COUNT
	.align		4
        /*00fc*/ 	.byte	0x03, 0x1b
        /*00fe*/ 	.short	0x00ff


	//----- nvinfo : EIATTR_MERCURY_ISA_VERSION
	.align		4
        /*0100*/ 	.byte	0x03, 0x5f
        /*0102*/ 	.short	0x0101


	//----- nvinfo : EIATTR_VRC_CTA_INIT_COUNT
	.align		4
        /*0104*/ 	.byte	0x02, 0x4a
	.zero		1
	.zero		1


	//----- nvinfo : EIATTR_EXIT_INSTR_OFFSETS
	.align		4
        /*0108*/ 	.byte	0x04, 0x1c
        /*010a*/ 	.short	(.L_227 - .L_226)


	//   ....[0]....
.L_226:
        /*010c*/ 	.word	0x000000a0


	//   ....[1]....
        /*0110*/ 	.word	0x00003520


	//   ....[2]....
        /*0114*/ 	.word	0x00004020


	//   ....[3]....
        /*0118*/ 	.word	0x000045f0


	//   ....[4]....
        /*011c*/ 	.word	0x000048e0


	//----- nvinfo : EIATTR_CRS_STACK_SIZE
	.align		4
.L_227:
        /*0120*/ 	.byte	0x04, 0x1e
        /*0122*/ 	.short	(.L_229 - .L_228)
.L_228:
        /*0124*/ 	.word	0x00000000


	//----- nvinfo : EIATTR_CBANK_PARAM_SIZE
	.align		4
.L_229:
        /*0128*/ 	.byte	0x03, 0x19
        /*012a*/ 	.short	0x0064


	//----- nvinfo : EIATTR_PARAM_CBANK
	.align		4
        /*012c*/ 	.byte	0x04, 0x0a
        /*012e*/ 	.short	(.L_231 - .L_230)
	.align		4
.L_230:
        /*0130*/ 	.word	index@(.nv.constant0._Z18applyOutputMZIMeshP13OpticalNeuroniiiiPKfS2_S2_S2_S2_S2_PKiiP17curandStateXORWOWf)
        /*0134*/ 	.short	0x0380
        /*0136*/ 	.short	0x0064


	//----- nvinfo : EIATTR_SW_WAR
	.align		4
.L_231:
        /*0138*/ 	.byte	0x04, 0x36
        /*013a*/ 	.short	(.L_233 - .L_232)
.L_232:
        /*013c*/ 	.word	0x00000008
.L_233:


//--------------------- .nv.info._Z26getOutputActivationsKernelPK13OpticalNeuronPfiiii --------------------------
	.section	.nv.info._Z26getOutputActivationsKernelPK13OpticalNeuronPfiiii,"",@"SHT_CUDA_INFO"
	.sectionflags	@""
	.align	4


	//----- nvinfo : EIATTR_CUDA_API_VERSION
	.align		4
        /*0000*/ 	.byte	0x04, 0x37
        /*0002*/ 	.short	(.L_235 - .L_234)
.L_234:
        /*0004*/ 	.word	0x00000082


	//----- nvinfo : EIATTR_KPARAM_INFO
	.align		4
.L_235:
        /*0008*/ 	.byte	0x04, 0x17
        /*000a*/ 	.short	(.L_237 - .L_236)
.L_236:
        /*000c*/ 	.word	0x00000000
        /*0010*/ 	.short	0x0005
        /*0012*/ 	.short	0x001c
        /*0014*/ 	.byte	0x00, 0xf0, 0x11, 0x00


	//----- nvinfo : EIATTR_KPARAM_INFO
	.align		4
.L_237:
        /*0018*/ 	.byte	0x04, 0x17
        /*001a*/ 	.short	(.L_239 - .L_238)
.L_238:
        /*001c*/ 	.word	0x00000000
        /*0020*/ 	.short	0x0004
        /*0022*/ 	.short	0x0018
        /*0024*/ 	.byte	0x00, 0xf0, 0x11, 0x00


	//----- nvinfo : EIATTR_KPARAM_INFO
	.align		4
.L_239:
        /*0028*/ 	.byte	0x04, 0x17
        /*002a*/ 	.short	(.L_241 - .L_240)
.L_240:
        /*002c*/ 	.word	0x00000000
        /*0030*/ 	.short	0x0003
        /*0032*/ 	.short	0x0014
        /*0034*/ 	.byte	0x00, 0xf0, 0x11, 0x00


	//----- nvinfo : EIATTR_KPARAM_INFO
	.align		4
.L_241:
        /*0038*/ 	.byte	0x04, 0x17
        /*003a*/ 	.short	(.L_243 - .L_242)
.L_242:
        /*003c*/ 	.word	0x00000000
        /*0040*/ 	.short	0x0002
        /*0042*/ 	.short	0x0010
        /*0044*/ 	.byte	0x00, 0xf0, 0x11, 0x00


	//----- nvinfo : EIATTR_KPARAM_INFO
	.align		4
.L_243:
        /*0048*/ 	.byte	0x04, 0x17
        /*004a*/ 	.short	(.L_245 - .L_244)
.L_244:
        /*004c*/ 	.word	0x00000000
        /*0050*/ 	.short	0x0001
        /*0052*/ 	.short	0x0008
        /*0054*/ 	.byte	0x00, 0xf5, 0x21, 0x00


	//----- nvinfo : EIATTR_KPARAM_INFO
	.align		4
.L_245:
        /*0058*/ 	.byte	0x04, 0x17
        /*005a*/ 	.short	(.L_247 - .L_246)
.L_246:
        /*005c*/ 	.word	0x00000000
        /*0060*/ 	.short	0x0000
        /*0062*/ 	.short	0x0000
        /*0064*/ 	.byte	0x00, 0xf5, 0x21, 0x00


	//----- nvinfo : EIATTR_SPARSE_MMA_MASK
	.align		4
.L_247:
        /*0068*/ 	.byte	0x03, 0x50
        /*006a*/ 	.short	0x0000


	//----- nvinfo : EIATTR_MAXREG_COUNT
	.align		4
        /*006c*/ 	.byte	0x03, 0x1b
        /*006e*/ 	.short	0x00ff


	//----- nvinfo : EIATTR_MERCURY_ISA_VERSION
	.align		4
        /*0070*/ 	.byte	0x03, 0x5f
        /*0072*/ 	.short	0x0101


	//----- nvinfo : EIATTR_VRC_CTA_INIT_COUNT
	.align		4
        /*0074*/ 	.byte	0x02, 0x4a
	.zero		1
	.zero		1


	//----- nvinfo : EIATTR_EXIT_INSTR_OFFSETS
	.align		4
        /*0078*/ 	.byte	0x04, 0x1c
        /*007a*/ 	.short	(.L_249 - .L_248)


	//   ....[0]....
.L_248:
        /*007c*/ 	.word	0x00000200


	//   ....[1]....
        /*0080*/ 	.word	0x00000380


	//----- nvinfo : EIATTR_CBANK_PARAM_SIZE
	.align		4
.L_249:
        /*0084*/ 	.byte	0x03, 0x19
        /*0086*/ 	.short	0x0020


	//----- nvinfo : EIATTR_PARAM_CBANK
	.align		4
        /*0088*/ 	.byte	0x04, 0x0a
        /*008a*/ 	.short	(.L_251 - .L_250)
	.align		4
.L_250:
        /*008c*/ 	.word	index@(.nv.constant0._Z26getOutputActivationsKernelPK13OpticalNeuronPfiiii)
        /*0090*/ 	.short	0x0380
        /*0092*/ 	.short	0x0020


	//----- nvinfo : EIATTR_SW_WAR
	.align		4
.L_251:
        /*0094*/ 	.byte	0x04, 0x36
        /*0096*/ 	.short	(.L_253 - .L_252)
.L_252:
        /*0098*/ 	.word	0x00000008
.L_253:


//--------------------- .nv.info._Z22rewardPunishmentKernelP13OpticalNeuronPKiiiiif --------------------------
	.section	.nv.info._Z22rewardPunishmentKernelP13OpticalNeuronPKiiiiif,"",@"SHT_CUDA_INFO"
	.sectionflags	@""
	.align	4


	//----- nvinfo : EIATTR_CUDA_API_VERSION
	.align		4
        /*0000*/ 	.byte	0x04, 0x37
        /*0002*/ 	.short	(.L_255 - .L_254)
.L_254:
        /*0004*/ 	.word	0x00000082


	//----- nvinfo : EIATTR_KPARAM_INFO
	.align		4
.L_255:
        /*0008*/ 	.byte	0x04, 0x17
        /*000a*/ 	.short	(.L_257 - .L_256)
.L_256:
        /*000c*/ 	.word	0x00000000
        /*0010*/ 	.short	0x0006
        /*0012*/ 	.short	0x0020
        /*0014*/ 	.byte	0x00, 0xf0, 0x11, 0x00


	//----- nvinfo : EIATTR_KPARAM_INFO
	.align		4
.L_257:
        /*0018*/ 	.byte	0x04, 0x17
        /*001a*/ 	.short	(.L_259 - .L_258)
.L_258:
        /*001c*/ 	.word	0x00000000
        /*0020*/ 	.short	0x0005
        /*0022*/ 	.short	0x001c
        /*0024*/ 	.byte	0x00, 0xf0, 0x11, 0x00


	//----- nvinfo : EIATTR_KPARAM_INFO
	.align		4
.L_259:
        /*0028*/ 	.byte	0x04, 0x17
        /*002a*/ 	.short	(.L_261 - .L_260)
.L_260:
        /*002c*/ 	.word	0x00000000
        /*0030*/ 	.short	0x0004
        /*0032*/ 	.short	0x0018
        /*0034*/ 	.byte	0x00, 0xf0, 0x11, 0x00


	//----- nvinfo : EIATTR_KPARAM_INFO
	.align		4
.L_261:
        /*0038*/ 	.byte	0x04, 0x17
        /*003a*/ 	.short	(.L_263 - .L_262)
.L_262:
        /*003c*/ 	.word	0x00000000
        /*0040*/ 	.short	0x0003
        /*0042*/ 	.short	0x0014
        /*0044*/ 	.byte	0x00, 0xf0, 0x11, 0x00


	//----- nvinfo : EIATTR_KPARAM_INFO
	.align		4
.L_263:
        /*0048*/ 	.byte	0x04, 0x17
        /*004a*/ 	.short	(.L_265 - .L_264)
.L_264:
        /*004c*/ 	.word	0x00000000
        /*0050*/ 	.short	0x0002
        /*0052*/ 	.short	0x0010
        /*0054*/ 	.byte	0x00, 0xf0, 0x11, 0x00


	//----- nvinfo : EIATTR_KPARAM_INFO
	.align		4
.L_265:
        /*0058*/ 	.byte	0x04, 0x17
        /*005a*/ 	.short	(.L_267 - .L_266)
.L_266:
        /*005c*/ 	.word	0x00000000
        /*0060*/ 	.short	0x0001
        /*0062*/ 	.short	0x0008
        /*0064*/ 	.byte	0x00, 0xf5, 0x21, 0x00


	//----- nvinfo : EIATTR_KPARAM_INFO
	.align		4
.L_267:
        /*0068*/ 	.byte	0x04, 0x17
        /*006a*/ 	.short	(.L_269 - .L_268)
.L_268:
        /*006c*/ 	.word	0x00000000
        /*0070*/ 	.short	0x0000
        /*0072*/ 	.short	0x0000
        /*0074*/ 	.byte	0x00, 0xf5, 0x21, 0x00


	//----- nvinfo : EIATTR_SPARSE_MMA_MASK
	.align		4
.L_269:
        /*0078*/ 	.byte	0x03, 0x50
        /*007a*/ 	.short	0x0000


	//----- nvinfo : EIATTR_MAXREG_COUNT
	.align		4
        /*007c*/ 	.byte	0x03, 0x1b
        /*007e*/ 	.short	0x00ff


	//----- nvinfo : EIATTR_MERCURY_ISA_VERSION
	.align		4
        /*0080*/ 	.byte	0x03, 0x5f
        /*0082*/ 	.short	0x0101


	//----- nvinfo : EIATTR_VRC_CTA_INIT_COUNT
	.align		4
        /*0084*/ 	.byte	0x02, 0x4a
	.zero		1
	.zero		1


	//----- nvinfo : EIATTR_EXIT_INSTR_OFFSETS
	.align		4
        /*0088*/ 	.byte	0x04, 0x1c
        /*008a*/ 	.short	(.L_271 - .L_270)


	//   ....[0]....
.L_270:
        /*008c*/ 	.word	0x00000070


	//   ....[1]....
        /*0090*/ 	.word	0x00000100


	//   ....[2]....
        /*0094*/ 	.word	0x00001dc0


	//   ....[3]....
        /*0098*/ 	.word	0x000022e0


	//   ....[4]....
        /*009c*/ 	.word	0x00002550


	//----- nvinfo : EIATTR_CRS_STACK_SIZE
	.align		4
.L_271:
        /*00a0*/ 	.byte	0x04, 0x1e
        /*00a2*/ 	.short	(.L_273 - .L_272)
.L_272:
        /*00a4*/ 	.word	0x00000000


	//----- nvinfo : EIATTR_CBANK_PARAM_SIZE
	.align		4
.L_273:
        /*00a8*/ 	.byte	0x03, 0x19
        /*00aa*/ 	.short	0x0024


	//----- nvinfo : EIATTR_PARAM_CBANK
	.align		4
        /*00ac*/ 	.byte	0x04, 0x0a
        /*00ae*/ 	.short	(.L_275 - .L_274)
	.align		4
.L_274:
        /*00b0*/ 	.word	index@(.nv.constant0._Z22rewardPunishmentKernelP13OpticalNeuronPKiiiiif)
        /*00b4*/ 	.short	0x0380
        /*00b6*/ 	.short	0x0024


	//----- nvinfo : EIATTR_SW_WAR
	.align		4
.L_275:
        /*00b8*/ 	.byte	0x04, 0x36
        /*00ba*/ 	.short	(.L_277 - .L_276)
.L_276:
        /*00bc*/ 	.word	0x00000008
.L_277:


//--------------------- .nv.info._Z17verifyInputLoadedPfii --------------------------
	.section	.nv.info._Z17verifyInputLoadedPfii,"",@"SHT_CUDA_INFO"
	.sectionflags	@""
	.align	4


	//----- nvinfo : EIATTR_CUDA_API_VERSION
	.align		4
        /*0000*/ 	.byte	0x04, 0x37
        /*0002*/ 	.short	(.L_279 - .L_278)
.L_278:
        /*0004*/ 	.word	0x00000082


	//----- nvinfo : EIATTR_KPARAM_INFO
	.align		4
.L_279:
        /*0008*/ 	.byte	0x04, 0x17
        /*000a*/ 	.short	(.L_281 - .L_280)
.L_280:
        /*000c*/ 	.word	0x00000000
        /*0010*/ 	.short	0x0002
        /*0012*/ 	.short	0x000c
        /*0014*/ 	.byte	0x00, 0xf0, 0x11, 0x00


	//----- nvinfo : EIATTR_KPARAM_INFO
	.align		4
.L_281:
        /*0018*/ 	.byte	0x04, 0x17
        /*001a*/ 	.short	(.L_283 - .L_282)
.L_282:
        /*001c*/ 	.word	0x00000000
        /*0020*/ 	.short	0x0001
        /*0022*/ 	.short	0x0008
        /*0024*/ 	.byte	0x00, 0xf0, 0x11, 0x00


	//----- nvinfo : EIATTR_KPARAM_INFO
	.align		4
.L_283:
        /*0028*/ 	.byte	0x04, 0x17
        /*002a*/ 	.short	(.L_285 - .L_284)
.L_284:
        /*002c*/ 	.word	0x00000000
        /*0030*/ 	.short	0x0000
        /*0032*/ 	.short	0x0000
        /*0034*/ 	.byte	0x00, 0xf5, 0x21, 0x00


	//----- nvinfo : EIATTR_SPARSE_MMA_MASK
	.align		4
.L_285:
        /*0038*/ 	.byte	0x03, 0x50
        /*003a*/ 	.short	0x0000


	//----- nvinfo : EIATTR_MAXREG_COUNT
	.align		4
        /*003c*/ 	.byte	0x03, 0x1b
        /*003e*/ 	.short	0x00ff


	//----- nvinfo : EIATTR_EXTERNS
	.align		4
        /*0040*/ 	.byte	0x04, 0x0f
        /*0042*/ 	.short	(.L_287 - .L_286)


	//   ....[0]....
	.align		4
.L_286:
        /*0044*/ 	.word	index@(vprintf)


	//----- nvinfo : EIATTR_MERCURY_ISA_VERSION
	.align		4
.L_287:
        /*0048*/ 	.byte	0x03, 0x5f
        /*004a*/ 	.short	0x0101


	//----- nvinfo : EIATTR_VRC_CTA_INIT_COUNT
	.align		4
        /*004c*/ 	.byte	0x02, 0x4a
	.zero		1
	.zero		1


	//----- nvinfo : EIATTR_SYSCALL_OFFSETS
	.align		4
        /*0050*/ 	.byte	0x04, 0x46
        /*0052*/ 	.short	(.L_289 - .L_288)


	//   ....[0]....
.L_288:
        /*0054*/ 	.word	0x00000de0


	//----- nvinfo : EIATTR_EXIT_INSTR_OFFSETS
	.align		4
.L_289:
        /*0058*/ 	.byte	0x04, 0x1c
        /*005a*/ 	.short	(.L_291 - .L_290)


	//   ....[0]....
.L_290:
        /*005c*/ 	.word	0x00000090


	//   ....[1]....
        /*0060*/ 	.word	0x00000df0


	//----- nvinfo : EIATTR_CRS_STACK_SIZE
	.align		4
.L_291:
        /*0064*/ 	.byte	0x04, 0x1e
        /*0066*/ 	.short	(.L_293 - .L_292)
.L_292:
        /*0068*/ 	.word	0x00000000


	//----- nvinfo : EIATTR_CBANK_PARAM_SIZE
	.align		4
.L_293:
        /*006c*/ 	.byte	0x03, 0x19
        /*006e*/ 	.short	0x0010


	//----- nvinfo : EIATTR_PARAM_CBANK
	.align		4
        /*0070*/ 	.byte	0x04, 0x0a
        /*0072*/ 	.short	(.L_295 - .L_294)
	.align		4
.L_294:
        /*0074*/ 	.word	index@(.nv.constant0._Z17verifyInputLoadedPfii)
        /*0078*/ 	.short	0x0380
        /*007a*/ 	.short	0x0010


	//----- nvinfo : EIATTR_SW_WAR
	.align		4
.L_295:
        /*007c*/ 	.byte	0x04, 0x36
        /*007e*/ 	.short	(.L_297 - .L_296)
.L_296:
        /*0080*/ 	.word	0x00000008
.L_297:


//--------------------- .nv.info._Z19debugSynapseWeightsP14OpticalSynapseiiPKc --------------------------
	.section	.nv.info._Z19debugSynapseWeightsP14OpticalSynapseiiPKc,"",@"SHT_CUDA_INFO"
	.sectionflags	@""
	.align	4


	//----- nvinfo : EIATTR_CUDA_API_VERSION
	.align		4
        /*0000*/ 	.byte	0x04, 0x37
        /*0002*/ 	.short	(.L_299 - .L_298)
.L_298:
        /*0004*/ 	.word	0x00000082


	//----- nvinfo : EIATTR_KPARAM_INFO
	.align		4
.L_299:
        /*0008*/ 	.byte	0x04, 0x17
        /*000a*/ 	.short	(.L_301 - .L_300)
.L_300:
        /*000c*/ 	.word	0x00000000
        /*0010*/ 	.short	0x0003
        /*0012*/ 	.short	0x0010
        /*0014*/ 	.byte	0x00, 0xf5, 0x21, 0x00


	//----- nvinfo : EIATTR_KPARAM_INFO
	.align		4
.L_301:
        /*0018*/ 	.byte	0x04, 0x17
        /*001a*/ 	.short	(.L_303 - .L_302)
.L_302:
        /*001c*/ 	.word	0x00000000
        /*0020*/ 	.short	0x0002
        /*0022*/ 	.short	0x000c
        /*0024*/ 	.byte	0x00, 0xf0, 0x11, 0x00


	//----- nvinfo : EIATTR_KPARAM_INFO
	.align		4
.L_303:
        /*0028*/ 	.byte	0x04, 0x17
        /*002a*/ 	.short	(.L_305 - .L_304)
.L_304:
        /*002c*/ 	.word	0x00000000
        /*0030*/ 	.short	0x0001
        /*0032*/ 	.short	0x0008
        /*0034*/ 	.byte	0x00, 0xf0, 0x11, 0x00


	//----- nvinfo : EIATTR_KPARAM_INFO
	.align		4
.L_305:
        /*0038*/ 	.byte	0x04, 0x17
        /*003a*/ 	.short	(.L_307 - .L_306)
.L_306:
        /*003c*/ 	.word	0x00000000
        /*0040*/ 	.short	0x0000
        /*0042*/ 	.short	0x0000
        /*0044*/ 	.byte	0x00, 0xf5, 0x21, 0x00


	//----- nvinfo : EIATTR_SPARSE_MMA_MASK
	.align		4
.L_307:
        /*0048*/ 	.byte	0x03, 0x50
        /*004a*/ 	.short	0x0000


	//----- nvinfo : EIATTR_MAXREG_COUNT
	.align		4
        /*004c*/ 	.byte	0x03, 0x1b
        /*004e*/ 	.short	0x00ff


	//----- nvinfo : EIATTR_EXTERNS
	.align		4
        /*0050*/ 	.byte	0x04, 0x0f
        /*0052*/ 	.short	(.L_309 - .L_308)


	//   ....[0]....
	.align		4
.L_308:
        /*0054*/ 	.word	index@(vprintf)


	//----- nvinfo : EIATTR_MERCURY_ISA_VERSION
	.align		4
.L_309:
        /*0058*/ 	.byte	0x03, 0x5f
        /*005a*/ 	.short	0x0101


	//----- nvinfo : EIATTR_VRC_CTA_INIT_COUNT
	.align		4
        /*005c*/ 	.byte	0x02, 0x4a
	.zero		1
	.zero		1


	//----- nvinfo : EIATTR_SYSCALL_OFFSETS
	.align		4
        /*0060*/ 	.byte	0x04, 0x46
        /*0062*/ 	.short	(.L_311 - .L_310)


	//   ....[0]....
.L_310:
        /*0064*/ 	.word	0x00000c40


	//----- nvinfo : EIATTR_EXIT_INSTR_OFFSETS
	.align		4
.L_311:
        /*0068*/ 	.byte	0x04, 0x1c
        /*006a*/ 	.short	(.L_313 - .L_312)


	//   ....[0]....
.L_312:
        /*006c*/ 	.word	0x00000090


	//   ....[1]....
        /*0070*/ 	.word	0x00000c50


	//----- nvinfo : EIATTR_CRS_STACK_SIZE
	.align		4
.L_313:
        /*0074*/ 	.byte	0x04, 0x1e
        /*0076*/ 	.short	(.L_315 - .L_314)
.L_314:
        /*0078*/ 	.word	0x00000000


	//----- nvinfo : EIATTR_CBANK_PARAM_SIZE
	.align		4
.L_315:
        /*007c*/ 	.byte	0x03, 0x19
        /*007e*/ 	.short	0x0018


	//----- nvinfo : EIATTR_PARAM_CBANK
	.align		4
        /*0080*/ 	.byte	0x04, 0x0a
        /*0082*/ 	.short	(.L_317 - .L_316)
	.align		4
.L_316:
        /*0084*/ 	.word	index@(.nv.constant0._Z19debugSynapseWeightsP14OpticalSynapseiiPKc)
        /*0088*/ 	.short	0x0380
        /*008a*/ 	.short	0x0018


	//----- nvinfo : EIATTR_SW_WAR
	.align		4
.L_317:
        /*008c*/ 	.byte	0x04, 0x36
        /*008e*/ 	.short	(.L_319 - .L_318)
.L_318:
        /*0090*/ 	.word	0x00000008
.L_319:


//--------------------- .nv.info._Z17debugNeuronValuesP13OpticalNeuroniiPKc --------------------------
	.section	.nv.info._Z17debugNeuronValuesP13OpticalNeuroniiPKc,"",@"SHT_CUDA_INFO"
	.sectionflags	@""
	.align	4


	//----- nvinfo : EIATTR_CUDA_API_VERSION
	.align		4
        /*0000*/ 	.byte	0x04, 0x37
        /*0002*/ 	.short	(.L_321 - .L_320)
.L_320:
        /*0004*/ 	.word	0x00000082


	//----- nvinfo : EIATTR_KPARAM_INFO
	.align		4
.L_321:
        /*0008*/ 	.byte	0x04, 0x17
        /*000a*/ 	.short	(.L_323 - .L_322)
.L_322:
        /*000c*/ 	.word	0x00000000
        /*0010*/ 	.short	0x0003
        /*0012*/ 	.short	0x0010
        /*0014*/ 	.byte	0x00, 0xf5, 0x21, 0x00


	//----- nvinfo : EIATTR_KPARAM_INFO
	.align		4
.L_323:
        /*0018*/ 	.byte	0x04, 0x17
        /*001a*/ 	.short	(.L_325 - .L_324)
.L_324:
        /*001c*/ 	.word	0x00000000
        /*0020*/ 	.short	0x0002
        /*0022*/ 	.short	0x000c
        /*0024*/ 	.byte	0x00, 0xf0, 0x11, 0x00


	//----- nvinfo : EIATTR_KPARAM_INFO
	.align		4
.L_325:
        /*0028*/ 	.byte	0x04, 0x17
        /*002a*/ 	.short	(.L_327 - .L_326)
.L_326:
        /*002c*/ 	.word	0x00000000
        /*0030*/ 	.short	0x0001
        /*0032*/ 	.short	0x0008
        /*0034*/ 	.byte	0x00, 0xf0, 0x11, 0x00


	//----- nvinfo : EIATTR_KPARAM_INFO
	.align		4
.L_327:
        /*0038*/ 	.byte	0x04, 0x17
        /*003a*/ 	.short	(.L_329 - .L_328)
.L_328:
        /*003c*/ 	.word	0x00000000
        /*0040*/ 	.short	0x0000
        /*0042*/ 	.short	0x0000
        /*0044*/ 	.byte	0x00, 0xf5, 0x21, 0x00


	//----- nvinfo : EIATTR_SPARSE_MMA_MASK
	.align		4
.L_329:
        /*0048*/ 	.byte	0x03, 0x50
        /*004a*/ 	.short	0x0000


	//----- nvinfo : EIATTR_MAXREG_COUNT
	.align		4
        /*004c*/ 	.byte	0x03, 0x1b
        /*004e*/ 	.short	0x00ff


	//----- nvinfo : EIATTR_EXTERNS
	.align		4
        /*0050*/ 	.byte	0x04, 0x0f
        /*0052*/ 	.short	(.L_331 - .L_330)


	//   ....[0]....
	.align		4
.L_330:
        /*0054*/ 	.word	index@(vprintf)


	//----- nvinfo : EIATTR_MERCURY_ISA_VERSION
	.align		4
.L_331:
        /*0058*/ 	.byte	0x03, 0x5f
        /*005a*/ 	.short	0x0101


	//----- nvinfo : EIATTR_VRC_CTA_INIT_COUNT
	.align		4
        /*005c*/ 	.byte	0x02, 0x4a
	.zero		1
	.zero		1


	//----- nvinfo : EIATTR_SYSCALL_OFFSETS
	.align		4
        /*0060*/ 	.byte	0x04, 0x46
        /*0062*/ 	.short	(.L_333 - .L_332)


	//   ....[0]....
.L_332:
        /*0064*/ 	.word	0x00000590


	//   ....[1]....
        /*0068*/ 	.word	0x00000de0


	//----- nvinfo : EIATTR_EXIT_INSTR_OFFSETS
	.align		4
.L_333:
        /*006c*/ 	.byte	0x04, 0x1c
        /*006e*/ 	.short	(.L_335 - .L_334)


	//   ....[0]....
.L_334:
        /*0070*/ 	.word	0x00000090


	//   ....[1]....
        /*0074*/ 	.word	0x00000df0


	//----- nvinfo : EIATTR_CRS_STACK_SIZE
	.align		4
.L_335:
        /*0078*/ 	.byte	0x04, 0x1e
        /*007a*/ 	.short	(.L_337 - .L_336)
.L_336:
        /*007c*/ 	.word	0x00000000


	//----- nvinfo : EIATTR_CBANK_PARAM_SIZE
	.align		4
.L_337:
        /*0080*/ 	.byte	0x03, 0x19
        /*0082*/ 	.short	0x0018


	//----- nvinfo : EIATTR_PARAM_CBANK
	.align		4
        /*0084*/ 	.byte	0x04, 0x0a
        /*0086*/ 	.short	(.L_339 - .L_338)
	.align		4
.L_338:
        /*0088*/ 	.word	index@(.nv.constant0._Z17debugNeuronValuesP13OpticalNeuroniiPKc)
        /*008c*/ 	.short	0x0380
        /*008e*/ 	.short	0x0018


	//----- nvinfo : EIATTR_SW_WAR
	.align		4
.L_339:
        /*0090*/ 	.byte	0x04, 0x36
        /*0092*/ 	.short	(.L_341 - .L_340)
.L_340:
        /*0094*/ 	.word	0x00000008
.L_341:


//--------------------- .nv.info._Z26temperatureAnnealingKernelP13OpticalNeuroniffii --------------------------
	.section	.nv.info._Z26temperatureAnnealingKernelP13OpticalNeuroniffii,"",@"SHT_CUDA_INFO"
	.sectionflags	@""
	.align	4


	//----- nvinfo : EIATTR_CUDA_API_VERSION
	.align		4
        /*0000*/ 	.byte	0x04, 0x37
        /*0002*/ 	.short	(.L_343 - .L_342)
.L_342:
        /*0004*/ 	.word	0x00000082


	//----- nvinfo : EIATTR_KPARAM_INFO
	.align		4
.L_343:
        /*0008*/ 	.byte	0x04, 0x17
        /*000a*/ 	.short	(.L_345 - .L_344)
.L_344:
        /*000c*/ 	.word	0x00000000
        /*0010*/ 	.short	0x0005
        /*0012*/ 	.short	0x0018
        /*0014*/ 	.byte	0x00, 0xf0, 0x11, 0x00


	//----- nvinfo : EIATTR_KPARAM_INFO
	.align		4
.L_345:
        /*0018*/ 	.byte	0x04, 0x17
        /*001a*/ 	.short	(.L_347 - .L_346)
.L_346:
        /*001c*/ 	.word	0x00000000
        /*0020*/ 	.short	0x0004
        /*0022*/ 	.short	0x0014
        /*0024*/ 	.byte	0x00, 0xf0, 0x11, 0x00


	//----- nvinfo : EIATTR_KPARAM_INFO
	.align		4
.L_347:
        /*0028*/ 	.byte	0x04, 0x17
        /*002a*/ 	.short	(.L_349 - .L_348)
.L_348:
        /*002c*/ 	.word	0x00000000
        /*0030*/ 	.short	0x0003
        /*0032*/ 	.short	0x0010
        /*0034*/ 	.byte	0x00, 0xf0, 0x11, 0x00


	//----- nvinfo : EIATTR_KPARAM_INFO
	.align		4
.L_349:
        /*0038*/ 	.byte	0x04, 0x17
        /*003a*/ 	.short	(.L_351 - .L_350)
.L_350:
        /*003c*/ 	.word	0x00000000
        /*0040*/ 	.short	0x0002
        /*0042*/ 	.short	0x000c
        /*0044*/ 	.byte	0x00, 0xf0, 0x11, 0x00


	//----- nvinfo : EIATTR_KPARAM_INFO
	.align		4
.L_351:
        /*0048*/ 	.byte	0x04, 0x17
        /*004a*/ 	.short	(.L_353 - .L_352)
.L_352:
        /*004c*/ 	.word	0x00000000
        /*0050*/ 	.short	0x0001
        /*0052*/ 	.short	0x0008
        /*0054*/ 	.byte	0x00, 0xf0, 0x11, 0x00


	//----- nvinfo : EIATTR_KPARAM_INFO
	.align		4
.L_353:
        /*0058*/ 	.byte	0x04, 0x17
        /*005a*/ 	.short	(.L_355 - .L_354)
.L_354:
        /*005c*/ 	.word	0x00000000
        /*0060*/ 	.short	0x0000
        /*0062*/ 	.short	0x0000
        /*0064*/ 	.byte	0x00, 0xf5, 0x21, 0x00


	//----- nvinfo : EIATTR_SPARSE_MMA_MASK
	.align		4
.L_355:
        /*0068*/ 	.byte	0x03, 0x50
        /*006a*/ 	.short	0x0000


	//----- nvinfo : EIATTR_MAXREG_COUNT
	.align		4
        /*006c*/ 	.byte	0x03, 0x1b
        /*006e*/ 	.short	0x00ff


	//----- nvinfo : EIATTR_MERCURY_ISA_VERSION
	.align		4
        /*0070*/ 	.byte	0x03, 0x5f
        /*0072*/ 	.short	0x0101


	//----- nvinfo : EIATTR_VRC_CTA_INIT_COUNT
	.align		4
        /*0074*/ 	.byte	0x02, 0x4a
	.zero		1
	.zero		1


	//----- nvinfo : EIATTR_EXIT_INSTR_OFFSETS
	.align		4
        /*0078*/ 	.byte	0x04, 0x1c
        /*007a*/ 	.short	(.L_357 - .L_356)


	//   ....[0]....
.L_356:
        /*007c*/ 	.word	0x00000200


	//   ....[1]....
        /*0080*/ 	.word	0x00000360


	//----- nvinfo : EIATTR_CBANK_PARAM_SIZE
	.align		4
.L_357:
        /*0084*/ 	.byte	0x03, 0x19
        /*0086*/ 	.short	0x001c


	//----- nvinfo : EIATTR_PARAM_CBANK
	.align		4
        /*0088*/ 	.byte	0x04, 0x0a
        /*008a*/ 	.short	(.L_359 - .L_358)
	.align		4
.L_358:
        /*008c*/ 	.word	index@(.nv.constant0._Z26temperatureAnnealingKernelP13OpticalNeuroniffii)
        /*0090*/ 	.short	0x0380
        /*0092*/ 	.short	0x001c


	//----- nvinfo : EIATTR_SW_WAR
	.align		4
.L_359:
        /*0094*/ 	.byte	0x04, 0x36
        /*0096*/ 	.short	(.L_361 - .L_360)
.L_360:
        /*0098*/ 	.word	0x00000008
.L_361:


//--------------------- .nv.info._Z20clusterNeuronsKernelP13OpticalNeuroniffi --------------------------
	.section	.nv.info._Z20clusterNeuronsKernelP13OpticalNeuroniffi,"",@"SHT_CUDA_INFO"
	.sectionflags	@""
	.align	4


	//----- nvinfo : EIATTR_CUDA_API_VERSION
	.align		4
        /*0000*/ 	.byte	0x04, 0x37
        /*0002*/ 	.short	(.L_363 - .L_362)
.L_362:
        /*0004*/ 	.word	0x00000082


	//----- nvinfo : EIATTR_KPARAM_INFO
	.align		4
.L_363:
        /*0008*/ 	.byte	0x04, 0x17
        /*000a*/ 	.short	(.L_365 - .L_364)
.L_364:
        /*000c*/ 	.word	0x00000000
        /*0010*/ 	.short	0x0004
        /*0012*/ 	.short	0x0014
        /*0014*/ 	.byte	0x00, 0xf0, 0x11, 0x00


	//----- nvinfo : EIATTR_KPARAM_INFO
	.align		4
.L_365:
        /*0018*/ 	.byte	0x04, 0x17
        /*001a*/ 	.short	(.L_367 - .L_366)
.L_366:
        /*001c*/ 	.word	0x00000000
        /*0020*/ 	.short	0x0003
        /*0022*/ 	.short	0x0010
        /*0024*/ 	.byte	0x00, 0xf0, 0x11, 0x00


	//----- nvinfo : EIATTR_KPARAM_INFO
	.align		4
.L_367:
        /*0028*/ 	.byte	0x04, 0x17
        /*002a*/ 	.short	(.L_369 - .L_368)
.L_368:
        /*002c*/ 	.word	0x00000000
        /*0030*/ 	.short	0x0002
        /*0032*/ 	.short	0x000c
        /*0034*/ 	.byte	0x00, 0xf0, 0x11, 0x00


	//----- nvinfo : EIATTR_KPARAM_INFO
	.align		4
.L_369:
        /*0038*/ 	.byte	0x04, 0x17
        /*003a*/ 	.short	(.L_371 - .L_370)
.L_370:
        /*003c*/ 	.word	0x00000000
        /*0040*/ 	.short	0x0001
        /*0042*/ 	.short	0x0008
        /*0044*/ 	.byte	0x00, 0xf0, 0x11, 0x00


	//----- nvinfo : EIATTR_KPARAM_INFO
	.align		4
.L_371:
        /*0048*/ 	.byte	0x04, 0x17
        /*004a*/ 	.short	(.L_373 - .L_372)
.L_372:
        /*004c*/ 	.word	0x00000000
        /*0050*/ 	.short	0x0000
        /*0052*/ 	.short	0x0000
        /*0054*/ 	.byte	0x00, 0xf5, 0x21, 0x00


	//----- nvinfo : EIATTR_SPARSE_MMA_MASK
	.align		4
.L_373:
        /*0058*/ 	.byte	0x03, 0x50
        /*005a*/ 	.short	0x0000


	//----- nvinfo : EIATTR_MAXREG_COUNT
	.align		4
        /*005c*/ 	.byte	0x03, 0x1b
        /*005e*/ 	.short	0x00ff


	//----- nvinfo : EIATTR_MERCURY_ISA_VERSION
	.align		4
        /*0060*/ 	.byte	0x03, 0x5f
        /*0062*/ 	.short	0x0101


	//----- nvinfo : EIATTR_VRC_CTA_INIT_COUNT
	.align		4
        /*0064*/ 	.byte	0x02, 0x4a
	.zero		1
	.zero		1


	//----- nvinfo : EIATTR_EXIT_INSTR_OFFSETS
	.align		4
        /*0068*/ 	.byte	0x04, 0x1c
        /*006a*/ 	.short	(.L_375 - .L_374)


	//   ....[0]....
.L_374:
        /*006c*/ 	.word	0x00000200


	//   ....[1]....
        /*0070*/ 	.word	0x00002860


	//----- nvinfo : EIATTR_CRS_STACK_SIZE
	.align		4
.L_375:
        /*0074*/ 	.byte	0x04, 0x1e
        /*0076*/ 	.short	(.L_377 - .L_376)
.L_376:
        /*0078*/ 	.word	0x00000000


	//----- nvinfo : EIATTR_CBANK_PARAM_SIZE
	.align		4
.L_377:
        /*007c*/ 	.byte	0x03, 0x19
        /*007e*/ 	.short	0x0018


	//----- nvinfo : EIATTR_PARAM_CBANK
	.align		4
        /*0080*/ 	.byte	0x04, 0x0a
        /*0082*/ 	.short	(.L_379 - .L_378)
	.align		4
.L_378:
        /*0084*/ 	.word	index@(.nv.constant0._Z20clusterNeuronsKernelP13OpticalNeuroniffi)
        /*0088*/ 	.short	0x0380
        /*008a*/ 	.short	0x0018


	//----- nvinfo : EIATTR_SW_WAR
	.align		4
.L_379:
        /*008c*/ 	.byte	0x04, 0x36
        /*008e*/ 	.short	(.L_381 - .L_380)
.L_380:
        /*0090*/ 	.word	0x00000008
.L_381:


//--------------------- .nv.info._Z20applyOutputGradientsP13OpticalNeuronPKfiiiif --------------------------
	.section	.nv.info._Z20applyOutputGradientsP13OpticalNeuronPKfiiiif,"",@"SHT_CUDA_INFO"
	.sectionflags	@""
	.align	4


	//----- nvinfo : EIATTR_CUDA_API_VERSION
	.align		4
        /*0000*/ 	.byte	0x04, 0x37
        /*0002*/ 	.short	(.L_383 - .L_382)
.L_382:
        /*0004*/ 	.word	0x00000082


	//----- nvinfo : EIATTR_KPARAM_INFO
	.align		4
.L_383:
        /*0008*/ 	.byte	0x04, 0x17
        /*000a*/ 	.short	(.L_385 - .L_384)
.L_384:
        /*000c*/ 	.word	0x00000000
        /*0010*/ 	.short	0x0006
        /*0012*/ 	.short	0x0020
        /*0014*/ 	.byte	0x00, 0xf0, 0x11, 0x00


	//----- nvinfo : EIATTR_KPARAM_INFO
	.align		4
.L_385:
        /*0018*/ 	.byte	0x04, 0x17
        /*001a*/ 	.short	(.L_387 - .L_386)
.L_386:
        /*001c*/ 	.word	0x00000000
        /*0020*/ 	.short	0x0005
        /*0022*/ 	.short	0x001c
        /*0024*/ 	.byte	0x00, 0xf0, 0x11, 0x00


	//----- nvinfo : EIATTR_KPARAM_INFO
	.align		4
.L_387:
        /*0028*/ 	.byte	0x04, 0x17
        /*002a*/ 	.short	(.L_389 - .L_388)
.L_388:
        /*002c*/ 	.word	0x00000000
        /*0030*/ 	.short	0x0004
        /*0032*/ 	.short	0x0018
        /*0034*/ 	.byte	0x00, 0xf0, 0x11, 0x00


	//----- nvinfo : EIATTR_KPARAM_INFO
	.align		4
.L_389:
        /*0038*/ 	.byte	0x04, 0x17
        /*003a*/ 	.short	(.L_391 - .L_390)
.L_390:
        /*003c*/ 	.word	0x00000000
        /*0040*/ 	.short	0x0003
        /*0042*/ 	.short	0x0014
        /*0044*/ 	.byte	0x00, 0xf0, 0x11, 0x00


	//----- nvinfo : EIATTR_KPARAM_INFO
	.align		4
.L_391:
        /*0048*/ 	.byte	0x04, 0x17
        /*004a*/ 	.short	(.L_393 - .L_392)
.L_392:
        /*004c*/ 	.word	0x00000000
        /*0050*/ 	.short	0x0002
        /*0052*/ 	.short	0x0010
        /*0054*/ 	.byte	0x00, 0xf0, 0x11, 0x00


	//----- nvinfo : EIATTR_KPARAM_INFO
	.align		4
.L_393:
        /*0058*/ 	.byte	0x04, 0x17
        /*005a*/ 	.short	(.L_395 - .L_394)
.L_394:
        /*005c*/ 	.word	0x00000000
        /*0060*/ 	.short	0x0001
        /*0062*/ 	.short	0x0008
        /*0064*/ 	.byte	0x00, 0xf5, 0x21, 0x00


	//----- nvinfo : EIATTR_KPARAM_INFO
	.align		4
.L_395:
        /*0068*/ 	.byte	0x04, 0x17
        /*006a*/ 	.short	(.L_397 - .L_396)
.L_396:
        /*006c*/ 	.word	0x00000000
        /*0070*/ 	.short	0x0000
        /*0072*/ 	.short	0x0000
        /*0074*/ 	.byte	0x00, 0xf5, 0x21, 0x00


	//----- nvinfo : EIATTR_SPARSE_MMA_MASK
	.align		4
.L_397:
        /*0078*/ 	.byte	0x03, 0x50
        /*007a*/ 	.short	0x0000


	//----- nvinfo : EIATTR_MAXREG_COUNT
	.align		4
        /*007c*/ 	.byte	0x03, 0x1b
        /*007e*/ 	.short	0x00ff


	//----- nvinfo : EIATTR_MERCURY_ISA_VERSION
	.align		4
        /*0080*/ 	.byte	0x03, 0x5f
        /*0082*/ 	.short	0x0101


	//----- nvinfo : EIATTR_VRC_CTA_INIT_COUNT
	.align		4
        /*0084*/ 	.byte	0x02, 0x4a
	.zero		1
	.zero		1


	//----- nvinfo : EIATTR_EXIT_INSTR_OFFSETS
	.align		4
        /*0088*/ 	.byte	0x04, 0x1c
        /*008a*/ 	.short	(.L_399 - .L_398)


	//   ....[0]....
.L_398:
        /*008c*/ 	.word	0x00000200


	//   ....[1]....
        /*0090*/ 	.word	0x00000580


	//----- nvinfo : EIATTR_CRS_STACK_SIZE
	.align		4
.L_399:
        /*0094*/ 	.byte	0x04, 0x1e
        /*0096*/ 	.short	(.L_401 - .L_400)
.L_400:
        /*0098*/ 	.word	0x00000000


	//----- nvinfo : EIATTR_CBANK_PARAM_SIZE
	.align		4
.L_401:
        /*009c*/ 	.byte	0x03, 0x19
        /*009e*/ 	.short	0x0024


	//----- nvinfo : EIATTR_PARAM_CBANK
	.align		4
        /*00a0*/ 	.byte	0x04, 0x0a
        /*00a2*/ 	.short	(.L_403 - .L_402)
	.align		4
.L_402:
        /*00a4*/ 	.word	index@(.nv.constant0._Z20applyOutputGradientsP13OpticalNeuronPKfiiiif)
        /*00a8*/ 	.short	0x0380
        /*00aa*/ 	.short	0x0024


	//----- nvinfo : EIATTR_SW_WAR
	.align		4
.L_403:
        /*00ac*/ 	.byte	0x04, 0x36
        /*00ae*/ 	.short	(.L_405 - .L_404)
.L_404:
        /*00b0*/ 	.word	0x00000008
.L_405:


//--------------------- .nv.info._Z24applyWeightUpdatesKernelP14OpticalSynapsePfS1_if --------------------------
	.section	.nv.info._Z24applyWeightUpdatesKernelP14OpticalSynapsePfS1_if,"",@"SHT_CUDA_INFO"
	.sectionflags	@""
	.align	4


	//----- nvinfo : EIATTR_CUDA_API_VERSION
	.align		4
        /*0000*/ 	.byte	0x04, 0x37
        /*0002*/ 	.short	(.L_407 - .L_406)
.L_406:
        /*0004*/ 	.word	0x00000082


	//----- nvinfo : EIATTR_KPARAM_INFO
	.align		4
.L_407:
        /*0008*/ 	.byte	0x04, 0x17
        /*000a*/ 	.short	(.L_409 - .L_408)
.L_408:
        /*000c*/ 	.word	0x00000000
        /*0010*/ 	.short	0x0004
        /*0012*/ 	.short	0x001c
        /*0014*/ 	.byte	0x00, 0xf0, 0x11, 0x00


	//----- nvinfo : EIATTR_KPARAM_INFO
	.align		4
.L_409:
        /*0018*/ 	.byte	0x04, 0x17
        /*001a*/ 	.short	(.L_411 - .L_410)
.L_410:
        /*001c*/ 	.word	0x00000000
        /*0020*/ 	.short	0x0003
        /*0022*/ 	.short	0x0018
        /*0024*/ 	.byte	0x00, 0xf0, 0x11, 0x00


	//----- nvinfo : EIATTR_KPARAM_INFO
	.align		4
.L_411:
        /*0028*/ 	.byte	0x04, 0x17
        /*002a*/ 	.short	(.L_413 - .L_412)
.L_412:
        /*002c*/ 	.word	0x00000000
        /*0030*/ 	.short	0x0002
        /*0032*/ 	.short	0x0010
        /*0034*/ 	.byte	0x00, 0xf5, 0x21, 0x00


	//----- nvinfo : EIATTR_KPARAM_INFO
	.align		4
.L_413:
        /*0038*/ 	.byte	0x04, 0x17
        /*003a*/ 	.short	(.L_415 - .L_414)
.L_414:
        /*003c*/ 	.word	0x00000000
        /*0040*/ 	.short	0x0001
        /*0042*/ 	.short	0x0008
        /*0044*/ 	.byte	0x00, 0xf5, 0x21, 0x00


	//----- nvinfo : EIATTR_KPARAM_INFO
	.align		4
.L_415:
        /*0048*/ 	.byte	0x04, 0x17
        /*004a*/ 	.short	(.L_417 - .L_416)
.L_416:
        /*004c*/ 	.word	0x00000000
        /*0050*/ 	.short	0x0000
        /*0052*/ 	.short	0x0000
        /*0054*/ 	.byte	0x00, 0xf5, 0x21, 0x00


	//----- nvinfo : EIATTR_SPARSE_MMA_MASK
	.align		4
.L_417:
        /*0058*/ 	.byte	0x03, 0x50
        /*005a*/ 	.short	0x0000


	//----- nvinfo : EIATTR_MAXREG_COUNT
	.align		4
        /*005c*/ 	.byte	0x03, 0x1b
        /*005e*/ 	.short	0x00ff


	//----- nvinfo : EIATTR_MERCURY_ISA_VERSION
	.align		4
        /*0060*/ 	.byte	0x03, 0x5f
        /*0062*/ 	.short	0x0101


	//----- nvinfo : EIATTR_VRC_CTA_INIT_COUNT
	.align		4
        /*0064*/ 	.byte	0x02, 0x4a
	.zero		1
	.zero		1


	//----- nvinfo : EIATTR_EXIT_INSTR_OFFSETS
	.align		4
        /*0068*/ 	.byte	0x04, 0x1c
        /*006a*/ 	.short	(.L_419 - .L_418)


	//   ....[0]....
.L_418:
        /*006c*/ 	.word	0x00000070


	//   ....[1]....
        /*0070*/ 	.word	0x000009b0


	//----- nvinfo : EIATTR_CRS_STACK_SIZE
	.align		4
.L_419:
        /*0074*/ 	.byte	0x04, 0x1e
        /*0076*/ 	.short	(.L_421 - .L_420)
.L_420:
        /*0078*/ 	.word	0x00000000


	//----- nvinfo : EIATTR_CBANK_PARAM_SIZE
	.align		4
.L_421:
        /*007c*/ 	.byte	0x03, 0x19
        /*007e*/ 	.short	0x0020


	//----- nvinfo : EIATTR_PARAM_CBANK
	.align		4
        /*0080*/ 	.byte	0x04, 0x0a
        /*0082*/ 	.short	(.L_423 - .L_422)
	.align		4
.L_422:
        /*0084*/ 	.word	index@(.nv.constant0._Z24applyWeightUpdatesKernelP14OpticalSynapsePfS1_if)
        /*0088*/ 	.short	0x0380
        /*008a*/ 	.short	0x0020


	//----- nvinfo : EIATTR_SW_WAR
	.align		4
.L_423:
        /*008c*/ 	.byte	0x04, 0x36
        /*008e*/ 	.short	(.L_425 - .L_424)
.L_424:
        /*0090*/ 	.word	0x00000008
.L_425:


//--------------------- .nv.info._Z27calculateWeightDeltasKernelPK14OpticalSynapsePK13OpticalNeuroniiffPfi --------------------------
	.section	.nv.info._Z27calculateWeightDeltasKernelPK14OpticalSynapsePK13OpticalNeuroniiffPfi,"",@"SHT_CUDA_INFO"
	.sectionflags	@""
	.align	4


	//----- nvinfo : EIATTR_CUDA_API_VERSION
	.align		4
        /*0000*/ 	.byte	0x04, 0x37
        /*0002*/ 	.short	(.L_427 - .L_426)
.L_426:
        /*0004*/ 	.word	0x00000082


	//----- nvinfo : EIATTR_KPARAM_INFO
	.align		4
.L_427:
        /*0008*/ 	.byte	0x04, 0x17
        /*000a*/ 	.short	(.L_429 - .L_428)
.L_428:
        /*000c*/ 	.word	0x00000000
        /*0010*/ 	.short	0x0007
        /*0012*/ 	.short	0x0028
        /*0014*/ 	.byte	0x00, 0xf0, 0x11, 0x00


	//----- nvinfo : EIATTR_KPARAM_INFO
	.align		4
.L_429:
        /*0018*/ 	.byte	0x04, 0x17
        /*001a*/ 	.short	(.L_431 - .L_430)
.L_430:
        /*001c*/ 	.word	0x00000000
        /*0020*/ 	.short	0x0006
        /*0022*/ 	.short	0x0020
        /*0024*/ 	.byte	0x00, 0xf5, 0x21, 0x00


	//----- nvinfo : EIATTR_KPARAM_INFO
	.align		4
.L_431:
        /*0028*/ 	.byte	0x04, 0x17
        /*002a*/ 	.short	(.L_433 - .L_432)
.L_432:
        /*002c*/ 	.word	0x00000000
        /*0030*/ 	.short	0x0005
        /*0032*/ 	.short	0x001c
        /*0034*/ 	.byte	0x00, 0xf0, 0x11, 0x00


	//----- nvinfo : EIATTR_KPARAM_INFO
	.align		4
.L_433:
        /*0038*/ 	.byte	0x04, 0x17
        /*003a*/ 	.short	(.L_435 - .L_434)
.L_434:
        /*003c*/ 	.word	0x00000000
        /*0040*/ 	.short	0x0004
        /*0042*/ 	.short	0x0018
        /*0044*/ 	.byte	0x00, 0xf0, 0x11, 0x00


	//----- nvinfo : EIATTR_KPARAM_INFO
	.align		4
.L_435:
        /*0048*/ 	.byte	0x04, 0x17
        /*004a*/ 	.short	(.L_437 - .L_436)
.L_436:
        /*004c*/ 	.word	0x00000000
        /*0050*/ 	.short	0x0003
        /*0052*/ 	.short	0x0014
        /*0054*/ 	.byte	0x00, 0xf0, 0x11, 0x00


	//----- nvinfo : EIATTR_KPARAM_INFO
	.align		4
.L_437:
        /*0058*/ 	.byte	0x04, 0x17
        /*005a*/ 	.short	(.L_439 - .L_438)
.L_438:
        /*005c*/ 	.word	0x00000000
        /*0060*/ 	.short	0x0002
        /*0062*/ 	.short	0x0010
        /*0064*/ 	.byte	0x00, 0xf0, 0x11, 0x00


	//----- nvinfo : EIATTR_KPARAM_INFO
	.align		4
.L_439:
        /*0068*/ 	.byte	0x04, 0x17
        /*006a*/ 	.short	(.L_441 - .L_440)
.L_440:
        /*006c*/ 	.word	0x00000000
        /*0070*/ 	.short	0x0001
        /*0072*/ 	.short	0x0008
        /*0074*/ 	.byte	0x00, 0xf5, 0x21, 0x00


	//----- nvinfo : EIATTR_KPARAM_INFO
	.align		4
.L_441:
        /*0078*/ 	.byte	0x04, 0x17
        /*007a*/ 	.short	(.L_443 - .L_442)
.L_442:
        /*007c*/ 	.word	0x00000000
        /*0080*/ 	.short	0x0000
        /*0082*/ 	.short	0x0000
        /*0084*/ 	.byte	0x00, 0xf5, 0x21, 0x00


	//----- nvinfo : EIATTR_SPARSE_MMA_MASK
	.align		4
.L_443:
        /*0088*/ 	.byte	0x03, 0x50
        /*008a*/ 	.short	0x0000


	//----- nvinfo : EIATTR_MAXREG_COUNT
	.align		4
        /*008c*/ 	.byte	0x03, 0x1b
        /*008e*/ 	.short	0x00ff


	//----- nvinfo : EIATTR_MERCURY_ISA_VERSION
	.align		4
        /*0090*/ 	.byte	0x03, 0x5f
        /*0092*/ 	.short	0x0101


	//----- nvinfo : EIATTR_VRC_CTA_INIT_COUNT
	.align		4
        /*0094*/ 	.byte	0x02, 0x4a
	.zero		1
	.zero		1


	//----- nvinfo : EIATTR_EXIT_INSTR_OFFSETS
	.align		4
        /*0098*/ 	.byte	0x04, 0x1c
        /*009a*/ 	.short	(.L_445 - .L_444)


	//   ....[0]....
.L_444:
        /*009c*/ 	.word	0x00000070


	//   ....[1]....
        /*00a0*/ 	.word	0x00001100


	//----- nvinfo : EIATTR_CRS_STACK_SIZE
	.align		4
.L_445:
        /*00a4*/ 	.byte	0x04, 0x1e
        /*00a6*/ 	.short	(.L_447 - .L_446)
.L_446:
        /*00a8*/ 	.word	0x00000000


	//----- nvinfo : EIATTR_CBANK_PARAM_SIZE
	.align		4
.L_447:
        /*00ac*/ 	.byte	0x03, 0x19
        /*00ae*/ 	.short	0x002c


	//----- nvinfo : EIATTR_PARAM_CBANK
	.align		4
        /*00b0*/ 	.byte	0x04, 0x0a
        /*00b2*/ 	.short	(.L_449 - .L_448)
	.align		4
.L_448:
        /*00b4*/ 	.word	index@(.nv.constant0._Z27calculateWeightDeltasKernelPK14OpticalSynapsePK13OpticalNeuroniiffPfi)
        /*00b8*/ 	.short	0x0380
        /*00ba*/ 	.short	0x002c


	//----- nvinfo : EIATTR_SW_WAR
	.align		4
.L_449:
        /*00bc*/ 	.byte	0x04, 0x36
        /*00be*/ 	.short	(.L_451 - .L_450)
.L_450:
        /*00c0*/ 	.word	0x00000008
.L_451:


//--------------------- .nv.info._Z22forwardPassLayerKernelP13OpticalNeuronPK14OpticalSynapseiPKiS5_iifi --------------------------
	.section	.nv.info._Z22forwardPassLayerKernelP13OpticalNeuronPK14OpticalSynapseiPKiS5_iifi,"",@"SHT_CUDA_INFO"
	.sectionflags	@""
	.align	4


	//----- nvinfo : EIATTR_CUDA_API_VERSION
	.align		4
        /*0000*/ 	.byte	0x04, 0x37
        /*0002*/ 	.short	(.L_453 - .L_452)
.L_452:
        /*0004*/ 	.word	0x00000082


	//----- nvinfo : EIATTR_KPARAM_INFO
	.align		4
.L_453:
        /*0008*/ 	.byte	0x04, 0x17
        /*000a*/ 	.short	(.L_455 - .L_454)
.L_454:
        /*000c*/ 	.word	0x00000000
        /*0010*/ 	.short	0x0008
        /*0012*/ 	.short	0x0034
        /*0014*/ 	.byte	0x00, 0xf0, 0x11, 0x00


	//----- nvinfo : EIATTR_KPARAM_INFO
	.align		4
.L_455:
        /*0018*/ 	.byte	0x04, 0x17
        /*001a*/ 	.short	(.L_457 - .L_456)
.L_456:
        /*001c*/ 	.word	0x00000000
        /*0020*/ 	.short	0x0007
        /*0022*/ 	.short	0x0030
        /*0024*/ 	.byte	0x00, 0xf0, 0x11, 0x00


	//----- nvinfo : EIATTR_KPARAM_INFO
	.align		4
.L_457:
        /*0028*/ 	.byte	0x04, 0x17
        /*002a*/ 	.short	(.L_459 - .L_458)
.L_458:
        /*002c*/ 	.word	0x00000000
        /*0030*/ 	.short	0x0006
        /*0032*/ 	.short	0x002c
        /*0034*/ 	.byte	0x00, 0xf0, 0x11, 0x00


	//----- nvinfo : EIATTR_KPARAM_INFO
	.align		4
.L_459:
        /*0038*/ 	.byte	0x04, 0x17
        /*003a*/ 	.short	(.L_461 - .L_460)
.L_460:
        /*003c*/ 	.word	0x00000000
        /*0040*/ 	.short	0x0005
        /*0042*/ 	.short	0x0028
        /*0044*/ 	.byte	0x00, 0xf0, 0x11, 0x00


	//----- nvinfo : EIATTR_KPARAM_INFO
	.align		4
.L_461:
        /*0048*/ 	.byte	0x04, 0x17
        /*004a*/ 	.short	(.L_463 - .L_462)
.L_462:
        /*004c*/ 	.word	0x00000000
        /*0050*/ 	.short	0x0004
        /*0052*/ 	.short	0x0020
        /*0054*/ 	.byte	0x00, 0xf5, 0x21, 0x00


	//----- nvinfo : EIATTR_KPARAM_INFO
	.align		4
.L_463:
        /*0058*/ 	.byte	0x04, 0x17
        /*005a*/ 	.short	(.L_465 - .L_464)
.L_464:
        /*005c*/ 	.word	0x00000000
        /*0060*/ 	.short	0x0003
        /*0062*/ 	.short	0x0018
        /*0064*/ 	.byte	0x00, 0xf5, 0x21, 0x00


	//----- nvinfo : EIATTR_KPARAM_INFO
	.align		4
.L_465:
        /*0068*/ 	.byte	0x04, 0x17
        /*006a*/ 	.short	(.L_467 - .L_466)
.L_466:
        /*006c*/ 	.word	0x00000000
        /*0070*/ 	.short	0x0002
        /*0072*/ 	.short	0x0010
        /*0074*/ 	.byte	0x00, 0xf0, 0x11, 0x00


	//----- nvinfo : EIATTR_KPARAM_INFO
	.align		4
.L_467:
        /*0078*/ 	.byte	0x04, 0x17
        /*007a*/ 	.short	(.L_469 - .L_468)
.L_468:
        /*007c*/ 	.word	0x00000000
        /*0080*/ 	.short	0x0001
        /*0082*/ 	.short	0x0008
        /*0084*/ 	.byte	0x00, 0xf5, 0x21, 0x00


	//----- nvinfo : EIATTR_KPARAM_INFO
	.align		4
.L_469:
        /*0088*/ 	.byte	0x04, 0x17
        /*008a*/ 	.short	(.L_471 - .L_470)
.L_470:
        /*008c*/ 	.word	0x00000000
        /*0090*/ 	.short	0x0000
        /*0092*/ 	.short	0x0000
        /*0094*/ 	.byte	0x00, 0xf5, 0x21, 0x00


	//----- nvinfo : EIATTR_SPARSE_MMA_MASK
	.align		4
.L_471:
        /*0098*/ 	.byte	0x03, 0x50
        /*009a*/ 	.short	0x0000


	//----- nvinfo : EIATTR_MAXREG_COUNT
	.align		4
        /*009c*/ 	.byte	0x03, 0x1b
        /*009e*/ 	.short	0x00ff


	//----- nvinfo : EIATTR_MERCURY_ISA_VERSION
	.align		4
        /*00a0*/ 	.byte	0x03, 0x5f
        /*00a2*/ 	.short	0x0101


	//----- nvinfo : EIATTR_VRC_CTA_INIT_COUNT
	.align		4
        /*00a4*/ 	.byte	0x02, 0x4a
	.zero		1
	.zero		1


	//----- nvinfo : EIATTR_EXIT_INSTR_OFFSETS
	.align		4
        /*00a8*/ 	.byte	0x04, 0x1c
        /*00aa*/ 	.short	(.L_473 - .L_472)


	//   ....[0]....
.L_472:
        /*00ac*/ 	.word	0x000001f0


	//   ....[1]....
        /*00b0*/ 	.word	0x00000950


	//   ....[2]....
        /*00b4*/ 	.word	0x00000b40


	//----- nvinfo : EIATTR_CRS_STACK_SIZE
	.align		4
.L_473:
        /*00b8*/ 	.byte	0x04, 0x1e
        /*00ba*/ 	.short	(.L_475 - .L_474)
.L_474:
        /*00bc*/ 	.word	0x00000000


	//----- nvinfo : EIATTR_CBANK_PARAM_SIZE
	.align		4
.L_475:
        /*00c0*/ 	.byte	0x03, 0x19
        /*00c2*/ 	.short	0x0038


	//----- nvinfo : EIATTR_PARAM_CBANK
	.align		4
        /*00c4*/ 	.byte	0x04, 0x0a
        /*00c6*/ 	.short	(.L_477 - .L_476)
	.align		4
.L_476:
        /*00c8*/ 	.word	index@(.nv.constant0._Z22forwardPassLayerKernelP13OpticalNeuronPK14OpticalSynapseiPKiS5_iifi)
        /*00cc*/ 	.short	0x0380
        /*00ce*/ 	.short	0x0038


	//----- nvinfo : EIATTR_SW_WAR
	.align		4
.L_477:
        /*00d0*/ 	.byte	0x04, 0x36
        /*00d2*/ 	.short	(.L_479 - .L_478)
.L_478:
        /*00d4*/ 	.word	0x00000008
.L_479:


//--------------------- .nv.info._Z17forwardPassKernelP13OpticalNeuronP14OpticalSynapseiiPiiPKiS5_fP17curandStateXORWOWi --------------------------
	.section	.nv.info._Z17forwardPassKernelP13OpticalNeuronP14OpticalSynapseiiPiiPKiS5_fP17curandStateXORWOWi,"",@"SHT_CUDA_INFO"
	.sectionflags	@""
	.align	4


	//----- nvinfo : EIATTR_CUDA_API_VERSION
	.align		4
        /*0000*/ 	.byte	0x04, 0x37
        /*0002*/ 	.short	(.L_481 - .L_480)
.L_480:
        /*0004*/ 	.word	0x00000082


	//----- nvinfo : EIATTR_KPARAM_INFO
	.align		4
.L_481:
        /*0008*/ 	.byte	0x04, 0x17
        /*000a*/ 	.short	(.L_483 - .L_482)
.L_482:
        /*000c*/ 	.word	0x00000000
        /*0010*/ 	.short	0x000a
        /*0012*/ 	.short	0x0048
        /*0014*/ 	.byte	0x00, 0xf0, 0x11, 0x00


	//----- nvinfo : EIATTR_KPARAM_INFO
	.align		4
.L_483:
        /*0018*/ 	.byte	0x04, 0x17
        /*001a*/ 	.short	(.L_485 - .L_484)
.L_484:
        /*001c*/ 	.word	0x00000000
        /*0020*/ 	.short	0x0009
        /*0022*/ 	.short	0x0040
        /*0024*/ 	.byte	0x00, 0xf5, 0x21, 0x00


	//----- nvinfo : EIATTR_KPARAM_INFO
	.align		4
.L_485:
        /*0028*/ 	.byte	0x04, 0x17
        /*002a*/ 	.short	(.L_487 - .L_486)
.L_486:
        /*002c*/ 	.word	0x00000000
        /*0030*/ 	.short	0x0008
        /*0032*/ 	.short	0x0038
        /*0034*/ 	.byte	0x00, 0xf0, 0x11, 0x00


	//----- nvinfo : EIATTR_KPARAM_INFO
	.align		4
.L_487:
        /*0038*/ 	.byte	0x04, 0x17
        /*003a*/ 	.short	(.L_489 - .L_488)
.L_488:
        /*003c*/ 	.word	0x00000000
        /*0040*/ 	.short	0x0007
        /*0042*/ 	.short	0x0030
        /*0044*/ 	.byte	0x00, 0xf5, 0x21, 0x00


	//----- nvinfo : EIATTR_KPARAM_INFO
	.align		4
.L_489:
        /*0048*/ 	.byte	0x04, 0x17
        /*004a*/ 	.short	(.L_491 - .L_490)
.L_490:
        /*004c*/ 	.word	0x00000000
        /*0050*/ 	.short	0x0006
        /*0052*/ 	.short	0x0028
        /*0054*/ 	.byte	0x00, 0xf5, 0x21, 0x00


	//----- nvinfo : EIATTR_KPARAM_INFO
	.align		4
.L_491:
        /*0058*/ 	.byte	0x04, 0x17
        /*005a*/ 	.short	(.L_493 - .L_492)
.L_492:
        /*005c*/ 	.word	0x00000000
        /*0060*/ 	.short	0x0005
        /*0062*/ 	.short	0x0020
        /*0064*/ 	.byte	0x00, 0xf0, 0x11, 0x00


	//----- nvinfo : EIATTR_KPARAM_INFO
	.align		4
.L_493:
        /*0068*/ 	.byte	0x04, 0x17
        /*006a*/ 	.short	(.L_495 - .L_494)
.L_494:
        /*006c*/ 	.word	0x00000000
        /*0070*/ 	.short	0x0004
        /*0072*/ 	.short	0x0018
        /*0074*/ 	.byte	0x00, 0xf5, 0x21, 0x00


	//----- nvinfo : EIATTR_KPARAM_INFO
	.align		4
.L_495:
        /*0078*/ 	.byte	0x04, 0x17
        /*007a*/ 	.short	(.L_497 - .L_496)
.L_496:
        /*007c*/ 	.word	0x00000000
        /*0080*/ 	.short	0x0003
        /*0082*/ 	.short	0x0014
        /*0084*/ 	.byte	0x00, 0xf0, 0x11, 0x00


	//----- nvinfo : EIATTR_KPARAM_INFO
	.align		4
.L_497:
        /*0088*/ 	.byte	0x04, 0x17
        /*008a*/ 	.short	(.L_499 - .L_498)
.L_498:
        /*008c*/ 	.word	0x00000000
        /*0090*/ 	.short	0x0002
        /*0092*/ 	.short	0x0010
        /*0094*/ 	.byte	0x00, 0xf0, 0x11, 0x00


	//----- nvinfo : EIATTR_KPARAM_INFO
	.align		4
.L_499:
        /*0098*/ 	.byte	0x04, 0x17
        /*009a*/ 	.short	(.L_501 - .L_500)
.L_500:
        /*009c*/ 	.word	0x00000000
        /*00a0*/ 	.short	0x0001
        /*00a2*/ 	.short	0x0008
        /*00a4*/ 	.byte	0x00, 0xf5, 0x21, 0x00


	//----- nvinfo : EIATTR_KPARAM_INFO
	.align		4
.L_501:
        /*00a8*/ 	.byte	0x04, 0x17
        /*00aa*/ 	.short	(.L_503 - .L_502)
.L_502:
        /*00ac*/ 	.word	0x00000000
        /*00b0*/ 	.short	0x0000
        /*00b2*/ 	.short	0x0000
        /*00b4*/ 	.byte	0x00, 0xf5, 0x21, 0x00


	//----- nvinfo : EIATTR_SPARSE_MMA_MASK
	.align		4
.L_503:
        /*00b8*/ 	.byte	0x03, 0x50
        /*00ba*/ 	.short	0x0000


	//----- nvinfo : EIATTR_MAXREG_COUNT
	.align		4
        /*00bc*/ 	.byte	0x03, 0x1b
        /*00be*/ 	.short	0x00ff


	//----- nvinfo : EIATTR_MERCURY_ISA_VERSION
	.align		4
        /*00c0*/ 	.byte	0x03, 0x5f
        /*00c2*/ 	.short	0x0101


	//----- nvinfo : EIATTR_VRC_CTA_INIT_COUNT
	.align		4
        /*00c4*/ 	.byte	0x02, 0x4a
	.zero		1
	.zero		1


	//----- nvinfo : EIATTR_EXIT_INSTR_OFFSETS
	.align		4
        /*00c8*/ 	.byte	0x04, 0x1c
        /*00ca*/ 	.short	(.L_505 - .L_504)


	//   ....[0]....
.L_504:
        /*00cc*/ 	.word	0x00000200


	//   ....[1]....
        /*00d0*/ 	.word	0x00000400


	//   ....[2]....
        /*00d4*/ 	.word	0x00000ad0


	//   ....[3]....
        /*00d8*/ 	.word	0x00000e20


	//----- nvinfo : EIATTR_CRS_STACK_SIZE
	.align		4
.L_505:
        /*00dc*/ 	.byte	0x04, 0x1e
        /*00de*/ 	.short	(.L_507 - .L_506)
.L_506:
        /*00e0*/ 	.word	0x00000000


	//----- nvinfo : EIATTR_CBANK_PARAM_SIZE
	.align		4
.L_507:
        /*00e4*/ 	.byte	0x03, 0x19
        /*00e6*/ 	.short	0x004c


	//----- nvinfo : EIATTR_PARAM_CBANK
	.align		4
        /*00e8*/ 	.byte	0x04, 0x0a
        /*00ea*/ 	.short	(.L_509 - .L_508)
	.align		4
.L_508:
        /*00ec*/ 	.word	index@(.nv.constant0._Z17forwardPassKernelP13OpticalNeuronP14OpticalSynapseiiPiiPKiS5_fP17curandStateXORWOWi)
        /*00f0*/ 	.short	0x0380
        /*00f2*/ 	.short	0x004c


	//----- nvinfo : EIATTR_SW_WAR
	.align		4
.L_509:
        /*00f4*/ 	.byte	0x04, 0x36
        /*00f6*/ 	.short	(.L_511 - .L_510)
.L_510:
        /*00f8*/ 	.word	0x00000008
.L_511:


//--------------------- .nv.info._Z14setInputKernelP13OpticalNeuronPKfiii --------------------------
	.section	.nv.info._Z14setInputKernelP13OpticalNeuronPKfiii,"",@"SHT_CUDA_INFO"
	.sectionflags	@""
	.align	4


	//----- nvinfo : EIATTR_CUDA_API_VERSION
	.align		4
        /*0000*/ 	.byte	0x04, 0x37
        /*0002*/ 	.short	(.L_513 - .L_512)
.L_512:
        /*0004*/ 	.word	0x00000082


	//----- nvinfo : EIATTR_KPARAM_INFO
	.align		4
.L_513:
        /*0008*/ 	.byte	0x04, 0x17
        /*000a*/ 	.short	(.L_515 - .L_514)
.L_514:
        /*000c*/ 	.word	0x00000000
        /*0010*/ 	.short	0x0004
        /*0012*/ 	.short	0x0018
        /*0014*/ 	.byte	0x00, 0xf0, 0x11, 0x00


	//----- nvinfo : EIATTR_KPARAM_INFO
	.align		4
.L_515:
        /*0018*/ 	.byte	0x04, 0x17
        /*001a*/ 	.short	(.L_517 - .L_516)
.L_516:
        /*001c*/ 	.word	0x00000000
        /*0020*/ 	.short	0x0003
        /*0022*/ 	.short	0x0014
        /*0024*/ 	.byte	0x00, 0xf0, 0x11, 0x00


	//----- nvinfo : EIATTR_KPARAM_INFO
	.align		4
.L_517:
        /*0028*/ 	.byte	0x04, 0x17
        /*002a*/ 	.short	(.L_519 - .L_518)
.L_518:
        /*002c*/ 	.word	0x00000000
        /*0030*/ 	.short	0x0002
        /*0032*/ 	.short	0x0010
        /*0034*/ 	.byte	0x00, 0xf0, 0x11, 0x00


	//----- nvinfo : EIATTR_KPARAM_INFO
	.align		4
.L_519:
        /*0038*/ 	.byte	0x04, 0x17
        /*003a*/ 	.short	(.L_521 - .L_520)
.L_520:
        /*003c*/ 	.word	0x00000000
        /*0040*/ 	.short	0x0001
        /*0042*/ 	.short	0x0008
        /*0044*/ 	.byte	0x00, 0xf5, 0x21, 0x00


	//----- nvinfo : EIATTR_KPARAM_INFO
	.align		4
.L_521:
        /*0048*/ 	.byte	0x04, 0x17
        /*004a*/ 	.short	(.L_523 - .L_522)
.L_522:
        /*004c*/ 	.word	0x00000000
        /*0050*/ 	.short	0x0000
        /*0052*/ 	.short	0x0000
        /*0054*/ 	.byte	0x00, 0xf5, 0x21, 0x00


	//----- nvinfo : EIATTR_SPARSE_MMA_MASK
	.align		4
.L_523:
        /*0058*/ 	.byte	0x03, 0x50
        /*005a*/ 	.short	0x0000


	//----- nvinfo : EIATTR_MAXREG_COUNT
	.align		4
        /*005c*/ 	.byte	0x03, 0x1b
        /*005e*/ 	.short	0x00ff


	//----- nvinfo : EIATTR_MERCURY_ISA_VERSION
	.align		4
        /*0060*/ 	.byte	0x03, 0x5f
        /*0062*/ 	.short	0x0101


	//----- nvinfo : EIATTR_VRC_CTA_INIT_COUNT
	.align		4
        /*0064*/ 	.byte	0x02, 0x4a
	.zero		1
	.zero		1


	//----- nvinfo : EIATTR_EXIT_INSTR_OFFSETS
	.align		4
        /*0068*/ 	.byte	0x04, 0x1c
        /*006a*/ 	.short	(.L_525 - .L_524)


	//   ....[0]....
.L_524:
        /*006c*/ 	.word	0x00000220


	//   ....[1]....
        /*0070*/ 	.word	0x00000450


	//----- nvinfo : EIATTR_CRS_STACK_SIZE
	.align		4
.L_525:
        /*0074*/ 	.byte	0x04, 0x1e
        /*0076*/ 	.short	(.L_527 - .L_526)
.L_526:
        /*0078*/ 	.word	0x00000000


	//----- nvinfo : EIATTR_CBANK_PARAM_SIZE
	.align		4
.L_527:
        /*007c*/ 	.byte	0x03, 0x19
        /*007e*/ 	.short	0x001c


	//----- nvinfo : EIATTR_PARAM_CBANK
	.align		4
        /*0080*/ 	.byte	0x04, 0x0a
        /*0082*/ 	.short	(.L_529 - .L_528)
	.align		4
.L_528:
        /*0084*/ 	.word	index@(.nv.constant0._Z14setInputKernelP13OpticalNeuronPKfiii)
        /*0088*/ 	.short	0x0380
        /*008a*/ 	.short	0x001c


	//----- nvinfo : EIATTR_SW_WAR
	.align		4
.L_529:
        /*008c*/ 	.byte	0x04, 0x36
        /*008e*/ 	.short	(.L_531 - .L_530)
.L_530:
        /*0090*/ 	.word	0x00000008
.L_531:


//--------------------- .nv.info._Z16initRandomStatesP17curandStateXORWOWmi --------------------------
	.section	.nv.info._Z16initRandomStatesP17curandStateXORWOWmi,"",@"SHT_CUDA_INFO"
	.sectionflags	@""
	.align	4


	//----- nvinfo : EIATTR_CUDA_API_VERSION
	.align		4
        /*0000*/ 	.byte	0x04, 0x37
        /*0002*/ 	.short	(.L_533 - .L_532)
.L_532:
        /*0004*/ 	.word	0x00000082


	//----- nvinfo : EIATTR_KPARAM_INFO
	.align		4
.L_533:
        /*0008*/ 	.byte	0x04, 0x17
        /*000a*/ 	.short	(.L_535 - .L_534)
.L_534:
        /*000c*/ 	.word	0x00000000
        /*0010*/ 	.short	0x0002
        /*0012*/ 	.short	0x0010
        /*0014*/ 	.byte	0x00, 0xf0, 0x11, 0x00


	//----- nvinfo : EIATTR_KPARAM_INFO
	.align		4
.L_535:
        /*0018*/ 	.byte	0x04, 0x17
        /*001a*/ 	.short	(.L_537 - .L_536)
.L_536:
        /*001c*/ 	.word	0x00000000
        /*0020*/ 	.short	0x0001
        /*0022*/ 	.short	0x0008
        /*0024*/ 	.byte	0x00, 0xf0, 0x21, 0x00


	//----- nvinfo : EIATTR_KPARAM_INFO
	.align		4
.L_537:
        /*0028*/ 	.byte	0x04, 0x17
        /*002a*/ 	.short	(.L_539 - .L_538)
.L_538:
        /*002c*/ 	.word	0x00000000
        /*0030*/ 	.short	0x0000
        /*0032*/ 	.short	0x0000
        /*0034*/ 	.byte	0x00, 0xf5, 0x21, 0x00


	//----- nvinfo : EIATTR_SPARSE_MMA_MASK
	.align		4
.L_539:
        /*0038*/ 	.byte	0x03, 0x50
        /*003a*/ 	.short	0x0000


	//----- nvinfo : EIATTR_MAXREG_COUNT
	.align		4
        /*003c*/ 	.byte	0x03, 0x1b
        /*003e*/ 	.short	0x00ff


	//----- nvinfo : EIATTR_MERCURY_ISA_VERSION
	.align		4
        /*0040*/ 	.byte	0x03, 0x5f
        /*0042*/ 	.short	0x0101


	//----- nvinfo : EIATTR_VRC_CTA_INIT_COUNT
	.align		4
        /*0044*/ 	.byte	0x02, 0x4a
	.zero		1
	.zero		1


	//----- nvinfo : EIATTR_EXIT_INSTR_OFFSETS
	.align		4
        /*0048*/ 	.byte	0x04, 0x1c
        /*004a*/ 	.short	(.L_541 - .L_540)


	//   ....[0]....
.L_540:
        /*004c*/ 	.word	0x00000070


	//   ....[1]....
        /*0050*/ 	.word	0x00000f00


	//----- nvinfo : EIATTR_CRS_STACK_SIZE
	.align		4
.L_541:
        /*0054*/ 	.byte	0x04, 0x1e
        /*0056*/ 	.short	(.L_543 - .L_542)
.L_542:
        /*0058*/ 	.word	0x00000000


	//----- nvinfo : EIATTR_CBANK_PARAM_SIZE
	.align		4
.L_543:
        /*005c*/ 	.byte	0x03, 0x19
        /*005e*/ 	.short	0x0014


	//----- nvinfo : EIATTR_PARAM_CBANK
	.align		4
        /*0060*/ 	.byte	0x04, 0x0a
        /*0062*/ 	.short	(.L_545 - .L_544)
	.align		4
.L_544:
        /*0064*/ 	.word	index@(.nv.constant0._Z16initRandomStatesP17curandStateXORWOWmi)
        /*0068*/ 	.short	0x0380
        /*006a*/ 	.short	0x0014


	//----- nvinfo : EIATTR_SW_WAR
	.align		4
.L_545:
        /*006c*/ 	.byte	0x04, 0x36
        /*006e*/ 	.short	(.L_547 - .L_546)
.L_546:
        /*0070*/ 	.word	0x00000008
.L_547:


//--------------------- .nv.callgraph             --------------------------
	.section	.nv.callgraph,"",@"SHT_CUDA_CALLGRAPH"
	.align	4
	.sectionentsize	8
	.align		4
        /*0000*/ 	.word	0x00000000
	.align		4
        /*0004*/ 	.word	0xffffffff
	.align		4
        /*0008*/ 	.word	index@(_Z17verifyInputLoadedPfii)
	.align		4
        /*000c*/ 	.word	index@(vprintf)
	.align		4
        /*0010*/ 	.word	index@(_Z19debugSynapseWeightsP14OpticalSynapseiiPKc)
	.align		4
        /*0014*/ 	.word	index@(vprintf)
	.align		4
        /*0018*/ 	.word	index@(_Z17debugNeuronValuesP13OpticalNeuroniiPKc)
	.align		4
        /*001c*/ 	.word	index@(vprintf)
	.align		4
        /*0020*/ 	.word	0x00000000
	.align		4
        /*0024*/ 	.word	0xfffffffe
	.align		4
        /*0028*/ 	.word	0x00000000
	.align		4
        /*002c*/ 	.word	0xfffffffd
	.align		4
        /*0030*/ 	.word	0x00000000
	.align		4
        /*0034*/ 	.word	0xfffffffc


//--------------------- .nv.constant4             --------------------------
	.section	.nv.constant4,"a",@progbits
	.align	8
	.align		8
.nv.constant4:
        /*0000*/ 	.dword	precalc_xorwow_matrix
	.align		8
        /*0008*/ 	.dword	precalc_xorwow_offset_matrix
	.align		8
        /*0010*/ 	.dword	mrg32k3aM1
	.align		8
        /*0018*/ 	.dword	mrg32k3aM2
	.align		8
        /*0020*/ 	.dword	mrg32k3aM1SubSeq
	.align		8
        /*0028*/ 	.dword	mrg32k3aM2SubSeq
	.align		8
        /*0030*/ 	.dword	mrg32k3aM1Seq
	.align		8
        /*0038*/ 	.dword	mrg32k3aM2Seq
	.align		8
        /*0040*/ 	.dword	$str
	.align		8
        /*0048*/ 	.dword	$str$1
	.align		8
        /*0050*/ 	.dword	$str$2
	.align		8
        /*0058*/ 	.dword	$str$3
	.align		8
        /*0060*/ 	.dword	__cudart_i2opi_f
	.align		8
        /*0068*/ 	.dword	vprintf


//--------------------- .nv.constant3             --------------------------
	.section	.nv.constant3,"a",@progbits
	.align	8
.nv.constant3:
	.type		__cr_lgamma_table,@object
	.size		__cr_lgamma_table,(.L_8 - __cr_lgamma_table)
__cr_lgamma_table:
        /*0000*/ 	.byte	0x00, 0x00, 0x00, 0x00, 0x00, 0x00, 0x00, 0x00, 0x00, 0x00, 0x00, 0x00, 0x00, 0x00, 0x00, 0x00
        /*0010*/ 	.byte	0xef, 0x39, 0xfa, 0xfe, 0x42, 0x2e, 0xe6, 0x3f, 0x02, 0x20, 0x2a, 0xfa, 0x0b, 0xab, 0xfc, 0x3f
        /*0020*/ 	.byte	0xf9, 0x2c, 0x92, 0x7c, 0xa7, 0x6c, 0x09, 0x40, 0xc9, 0x79, 0x44, 0x3c, 0x64, 0x26, 0x13, 0x40
        /*0030*/ 	.byte	0xca, 0x01, 0xcf, 0x3a, 0x27, 0x51, 0x1a, 0x40, 0x30, 0xcc, 0x2d, 0xf3, 0xe1, 0x0c, 0x21, 0x40
        /*0040*/ 	.byte	0x0d, 0xb7, 0xfc, 0x82, 0x8e, 0x35, 0x25, 0x40
.L_8:


//--------------------- .text._Z26updateMZIPhasesFromTargetsPK13OpticalNeuroniiiiPKiS3_iPff --------------------------
	.section	.text._Z26updateMZIPhasesFromTargetsPK13OpticalNeuroniiiiPKiS3_iPff,"ax",@progbits
	.align	128
        .global         _Z26updateMZIPhasesFromTargetsPK13OpticalNeuroniiiiPKiS3_iPff
        .type           _Z26updateMZIPhasesFromTargetsPK13OpticalNeuroniiiiPKiS3_iPff,@function
        .size           _Z26updateMZIPhasesFromTargetsPK13OpticalNeuroniiiiPKiS3_iPff,(.L_x_363 - _Z26updateMZIPhasesFromTargetsPK13OpticalNeuroniiiiPKiS3_iPff)
        .other          _Z26updateMZIPhasesFromTargetsPK13OpticalNeuroniiiiPKiS3_iPff,@"STO_CUDA_ENTRY STV_DEFAULT"
_Z26updateMZIPhasesFromTargetsPK13OpticalNeuroniiiiPKiS3_iPff:
.text._Z26updateMZIPhasesFromTargetsPK13OpticalNeuroniiiiPKiS3_iPff:
[----:B------:R-:W-:Y:S08]  /*0000*/  LDC R1, c[0x0][0x37c] ;  /* 0x0000df00ff017b82 */ /* 0x000ff00000000800 */
[----:B------:R-:W0:Y:S01]  /*0010*/  LDC R9, c[0x0][0x3a8] ;  /* 0x0000ea00ff097b82 */ /* 0x000e220000000800 */
[----:B------:R-:W1:Y:S01]  /*0020*/  LDCU.64 UR4, c[0x0][0x3a0] ;  /* 0x00007400ff0477ac */ /* 0x000e620008000a00 */
[----:B------:R-:W2:Y:S01]  /*0030*/  LDCU.64 UR10, c[0x0][0x358] ;  /* 0x00006b00ff0a77ac */ /* 0x000ea20008000a00 */
[----:B-1----:R-:W-:Y:S01]  /*0040*/  MOV R6, UR4 ;  /* 0x0000000400067c02 */ /* 0x002fe20008000f00 */
[----:B------:R-:W-:-:S04]  /*0050*/  IMAD.U32 R7, RZ, RZ, UR5 ;  /* 0x00000005ff077e24 */ /* 0x000fc8000f8e00ff */
[----:B0-----:R-:W-:-:S06]  /*0060*/  IMAD.WIDE R2, R9, 0x4, R6 ;  /* 0x0000000409027825 */ /* 0x001fcc00078e0206 */
[----:B--2---:R-:W2:Y:S01]  /*0070*/  LDG.E R3, desc[UR10][R2.64] ;  /* 0x0000000a02037981 */ /* 0x004ea2000c1e1900 */
[----:B------:R-:W0:Y:S01]  /*0080*/  S2UR UR4, SR_CTAID.X ;  /* 0x00000000000479c3 */ /* 0x000e220000002500 */
[----:B------:R-:W0:Y:S07]  /*0090*/  S2R R5, SR_TID.X ;  /* 0x0000000000057919 */ /* 0x000e2e0000002100 */
[----:B------:R-:W0:Y:S02]  /*00a0*/  LDC R4, c[0x0][0x360] ;  /* 0x0000d800ff047b82 */ /* 0x000e240000000800 */
[----:B0-----:R-:W-:-:S05]  /*00b0*/  IMAD R4, R4, UR4, R5 ;  /* 0x0000000404047c24 */ /* 0x001fca000f8e0205 */
[----:B--2---:R-:W-:-:S13]  /*00c0*/  ISETP.GE.AND P0, PT, R4, R3, PT ;  /* 0x000000030400720c */ /* 0x004fda0003f06270 */
[----:B------:R-:W-:Y:S05]  /*00d0*/  @P0 EXIT ;  /* 0x000000000000094d */ /* 0x000fea0003800000 */
[----:B------:R-:W-:Y:S01]  /*00e0*/  ISETP.GE.AND P0, PT, R9, 0x1, PT ;  /* 0x000000010900780c */ /* 0x000fe20003f06270 */
[----:B------:R-:W-:-:S12]  /*00f0*/  HFMA2 R5, -RZ, RZ, 0, 0 ;  /* 0x00000000ff057431 */ /* 0x000fd800000001ff */
[----:B------:R-:W-:Y:S05]  /*0100*/  @!P0 BRA `(.L_x_0) ;  /* 0x00000000004c8947 */ /* 0x000fea0003800000 */
[----:B------:R-:W-:Y:S01]  /*0110*/  BSSY.RECONVERGENT B0, `(.L_x_0) ;  /* 0x0000012000007945 */ /* 0x000fe20003800200 */
[----:B------:R-:W-:Y:S01]  /*0120*/  VIADD R0, R9, 0xffffffff ;  /* 0xffffffff09007836 */ /* 0x000fe20000000000 */
[----:B------:R-:W-:Y:S01]  /*0130*/  MOV R9, RZ ;  /* 0x000000ff00097202 */ /* 0x000fe20000000f00 */
[----:B------:R-:W-:Y:S01]  /*0140*/  IMAD.MOV.U32 R5, RZ, RZ, RZ ;  /* 0x000000ffff057224 */ /* 0x000fe200078e00ff */
[----:B------:R-:W0:Y:S01]  /*0150*/  LDCU.64 UR6, c[0x0][0x3a0] ;  /* 0x00007400ff0677ac */ /* 0x000e220008000a00 */
[----:B------:R-:W1:Y:S05]  /*0160*/  LDCU UR5, c[0x0][0x3a8] ;  /* 0x00007500ff0577ac */ /* 0x000e6a0008000800 */
.L_x_2:
[----:B0-----:R-:W-:Y:S01]  /*0170*/  MOV R6, UR6 ;  /* 0x0000000600067c02 */ /* 0x001fe20008000f00 */
[----:B------:R-:W-:-:S04]  /*0180*/  IMAD.U32 R7, RZ, RZ, UR7 ;  /* 0x00000007ff077e24 */ /* 0x000fc8000f8e00ff */
[----:B------:R-:W-:-:S06]  /*0190*/  IMAD.WIDE.U32 R2, R9, 0x4, R6 ;  /* 0x0000000409027825 */ /* 0x000fcc00078e0006 */
[----:B------:R-:W2:Y:S01]  /*01a0*/  LDG.E R3, desc[UR10][R2.64] ;  /* 0x0000000a02037981 */ /* 0x000ea2000c1e1900 */
[----:B------:R-:W-:Y:S02]  /*01b0*/  MOV R8, R9 ;  /* 0x0000000900087202 */ /* 0x000fe40000000f00 */
[----:B--2---:R-:W-:-:S13]  /*01c0*/  ISETP.GE.AND P0, PT, R4, R3, PT ;  /* 0x000000030400720c */ /* 0x004fda0003f06270 */
[----:B------:R-:W-:Y:S05]  /*01d0*/  @!P0 BRA `(.L_x_1) ;  /* 0x0000000000148947 */ /* 0x000fea0003800000 */
[----:B------:R-:W-:Y:S01]  /*01e0*/  VIADD R9, R9, 0x1 ;  /* 0x0000000109097836 */ /* 0x000fe20000000000 */
[----:B------:R-:W-:-:S04]  /*01f0*/  MOV R5, R8 ;  /* 0x0000000800057202 */ /* 0x000fc80000000f00 */
[----:B-1----:R-:W-:-:S13]  /*0200*/  ISETP.NE.AND P0, PT, R9, UR5, PT ;  /* 0x0000000509007c0c */ /* 0x002fda000bf05270 */
[----:B------:R-:W-:Y:S05]  /*0210*/  @P0 BRA `(.L_x_2) ;  /* 0xfffffffc00d40947 */ /* 0x000fea000383ffff */
[----:B------:R-:W-:-:S07]  /*0220*/  IMAD.MOV.U32 R5, RZ, RZ, R0 ;  /* 0x000000ffff057224 */ /* 0x000fce00078e0000 */
.L_x_1:
[----:B-1----:R-:W-:Y:S05]  /*0230*/  BSYNC.RECONVERGENT B0 ;  /* 0x0000000000007941 */ /* 0x002fea0003800200 */
.L_x_0:
[C---:B------:R-:W-:Y:S01]  /*0240*/  IMAD.WIDE.U32 R2, R5.reuse, 0x4, R6 ;  /* 0x0000000405027825 */ /* 0x040fe200078e0006 */
[----:B------:R-:W0:Y:S05]  /*0250*/  LDCU UR4, c[0x0][0x394] ;  /* 0x00007280ff0477ac */ /* 0x000e2a0008000800 */
[----:B------:R-:W2:Y:S01]  /*0260*/  LDG.E R3, desc[UR10][R2.64] ;  /* 0x0000000a02037981 */ /* 0x000ea2000c1e1900 */
[----:B------:R-:W-:Y:S02]  /*0270*/  LOP3.LUT R5, R5, 0x1, RZ, 0xc0, !PT ;  /* 0x0000000105057812 */ /* 0x000fe400078ec0ff */
[----:B--2---:R-:W-:-:S05]  /*0280*/  IADD3 R0, PT, PT, R4, -R3, RZ ;  /* 0x8000000304007210 */ /* 0x004fca0007ffe0ff */
[----:B------:R-:W-:-:S05]  /*0290*/  IMAD R0, R0, 0x2, R5 ;  /* 0x0000000200007824 */ /* 0x000fca00078e0205 */
[----:B------:R-:W-:-:S04]  /*02a0*/  IADD3 R5, PT, PT, R0, 0x1, RZ ;  /* 0x0000000100057810 */ /* 0x000fc80007ffe0ff */
[----:B0-----:R-:W-:-:S13]  /*02b0*/  ISETP.GE.AND P0, PT, R5, UR4, PT ;  /* 0x0000000405007c0c */ /* 0x001fda000bf06270 */
[----:B------:R-:W-:Y:S05]  /*02c0*/  @P0 EXIT ;  /* 0x000000000000094d */ /* 0x000fea0003800000 */
[----:B------:R-:W0:Y:S01]  /*02d0*/  LDCU UR4, c[0x0][0x38c] ;  /* 0x00007180ff0477ac */ /* 0x000e220008000800 */
[----:B------:R-:W-:Y:S01]  /*02e0*/  IMAD.MOV.U32 R21, RZ, RZ, RZ ;  /* 0x000000ffff157224 */ /* 0x000fe200078e00ff */
[----:B0-----:R-:W-:-:S09]  /*02f0*/  UISETP.GE.AND UP0, UPT, UR4, 0x1, UPT ;  /* 0x000000010400788c */ /* 0x001fd2000bf06270 */
[----:B------:R-:W-:Y:S05]  /*0300*/  BRA.U !UP0, `(.L_x_3) ;  /* 0x0000000908b87547 */ /* 0x000fea000b800000 */
[----:B------:R-:W0:Y:S01]  /*0310*/  LDCU UR5, c[0x0][0x390] ;  /* 0x00007200ff0577ac */ /* 0x000e220008000800 */
[----:B------:R-:W-:Y:S02]  /*0320*/  HFMA2 R21, -RZ, RZ, 0, 0 ;  /* 0x00000000ff157431 */ /* 0x000fe400000001ff */
[----:B------:R-:W-:Y:S01]  /*0330*/  IMAD.MOV.U32 R12, RZ, RZ, RZ ;  /* 0x000000ffff0c7224 */ /* 0x000fe200078e00ff */
[----:B------:R-:W-:Y:S02]  /*0340*/  UISETP.GE.U32.AND UP1, UPT, UR4, 0x4, UPT ;  /* 0x000000040400788c */ /* 0x000fe4000bf26070 */
[----:B------:R-:W-:-:S04]  /*0350*/  ULOP3.LUT UR8, UR4, 0x3, URZ, 0xc0, !UPT ;  /* 0x0000000304087892 */ /* 0x000fc8000f8ec0ff */
[----:B------:R-:W-:Y:S01]  /*0360*/  UISETP.NE.AND UP0, UPT, UR8, URZ, UPT ;  /* 0x000000ff0800728c */ /* 0x000fe2000bf05270 */
[----:B0-----:R-:W-:-:S04]  /*0370*/  IADD3 R13, PT, PT, R0, UR5, RZ ;  /* 0x00000005000d7c10 */ /* 0x001fc8000fffe0ff */
[----:B------:R-:W-:Y:S01]  /*0380*/  SHF.R.S32.HI R14, RZ, 0x1f, R13 ;  /* 0x0000001fff0e7819 */ /* 0x000fe2000001140d */
[----:B------:R-:W-:Y:S06]  /*0390*/  BRA.U !UP1, `(.L_x_4) ;  /* 0x00000005096c7547 */ /* 0x000fec000b800000 */
[----:B------:R-:W0:Y:S01]  /*03a0*/  LDCU.64 UR6, c[0x0][0x398] ;  /* 0x00007300ff0677ac */ /* 0x000e220008000a00 */
[----:B------:R-:W-:Y:S02]  /*03b0*/  MOV R21, RZ ;  /* 0x000000ff00157202 */ /* 0x000fe40000000f00 */
[----:B------:R-:W-:Y:S01]  /*03c0*/  MOV R15, RZ ;  /* 0x000000ff000f7202 */ /* 0x000fe20000000f00 */
[----:B------:R-:W-:-:S06]  /*03d0*/  ULOP3.LUT UR4, UR4, 0x7ffffffc, URZ, 0xc0, !UPT ;  /* 0x7ffffffc04047892 */ /* 0x000fcc000f8ec0ff */
[----:B------:R-:W-:Y:S01]  /*03e0*/  IMAD.U32 R12, RZ, RZ, UR4 ;  /* 0x00000004ff0c7e24 */ /* 0x000fe2000f8e00ff */
[----:B0-----:R-:W-:-:S04]  /*03f0*/  UIADD3 UR5, UP1, UPT, UR6, 0x8, URZ ;  /* 0x0000000806057890 */ /* 0x001fc8000ff3e0ff */
[----:B------:R-:W-:Y:S02]  /*0400*/  UIADD3.X UR6, UPT, UPT, URZ, UR7, URZ, UP1, !UPT ;  /* 0x00000007ff067290 */ /* 0x000fe40008ffe4ff */
[----:B------:R-:W-:Y:S01]  /*0410*/  MOV R2, UR5 ;  /* 0x0000000500027c02 */ /* 0x000fe20008000f00 */
[----:B------:R-:W-:-:S03]  /*0420*/  UIADD3 UR7, UPT, UPT, -UR4, URZ, URZ ;  /* 0x000000ff04077290 */ /* 0x000fc6000fffe1ff */
[----:B------:R-:W-:-:S09]  /*0430*/  MOV R3, UR6 ;  /* 0x0000000600037c02 */ /* 0x000fd20008000f00 */
.L_x_5:
[----:B------:R-:W0:Y:S01]  /*0440*/  LDC.64 R6, c[0x0][0x380] ;  /* 0x0000e000ff067b82 */ /* 0x000e220000000a00 */
[----:B------:R-:W-:Y:S01]  /*0450*/  IMAD R23, R14, 0x50, RZ ;  /* 0x000000500e177824 */ /* 0x000fe200078e02ff */
[----:B------:R-:W2:Y:S06]  /*0460*/  LDG.E R22, desc[UR10][R2.64+-0x8] ;  /* 0xfffff80a02167981 */ /* 0x000eac000c1e1900 */
[----:B------:R-:W1:Y:S01]  /*0470*/  LDC R16, c[0x0][0x388] ;  /* 0x0000e200ff107b82 */ /* 0x000e620000000800 */
[----:B0-----:R-:W-:-:S04]  /*0480*/  IMAD.WIDE R6, R15, 0x50, R6 ;  /* 0x000000500f067825 */ /* 0x001fc800078e0206 */
[----:B------:R-:W-:-:S04]  /*0490*/  IMAD.WIDE.U32 R8, R13, 0x50, R6 ;  /* 0x000000500d087825 */ /* 0x000fc800078e0006 */
[----:B------:R-:W-:-:S05]  /*04a0*/  IMAD.IADD R9, R9, 0x1, R23 ;  /* 0x0000000109097824 */ /* 0x000fca00078e0217 */
[----:B------:R-:W3:Y:S04]  /*04b0*/  LDG.E R25, desc[UR10][R8.64+0x28] ;  /* 0x0000280a08197981 */ /* 0x000ee8000c1e1900 */
[----:B------:R-:W4:Y:S01]  /*04c0*/  LDG.E R20, desc[UR10][R8.64+0x78] ;  /* 0x0000780a08147981 */ /* 0x000f22000c1e1900 */
[----:B-1----:R-:W-:-:S03]  /*04d0*/  IMAD.WIDE R6, R16, 0x50, R6 ;  /* 0x0000005010067825 */ /* 0x002fc600078e0206 */
[----:B------:R-:W5:Y:S04]  /*04e0*/  LDG.E R19, desc[UR10][R8.64+0x24] ;  /* 0x0000240a08137981 */ /* 0x000f68000c1e1900 */
[----:B------:R0:W5:Y:S01]  /*04f0*/  LDG.E R24, desc[UR10][R8.64+0x74] ;  /* 0x0000740a08187981 */ /* 0x000162000c1e1900 */
[----:B------:R-:W-:-:S05]  /*0500*/  IMAD.WIDE.U32 R10, R13, 0x50, R6 ;  /* 0x000000500d0a7825 */ /* 0x000fca00078e0006 */
[----:B------:R-:W-:-:S05]  /*0510*/  IADD3 R11, PT, PT, R23, R11, RZ ;  /* 0x0000000b170b7210 */ /* 0x000fca0007ffe0ff */
[----:B------:R-:W5:Y:S04]  /*0520*/  LDG.E R17, desc[UR10][R10.64+0x28] ;  /* 0x0000280a0a117981 */ /* 0x000f68000c1e1900 */
[----:B------:R-:W5:Y:S01]  /*0530*/  LDG.E R18, desc[UR10][R10.64+0x24] ;  /* 0x0000240a0a127981 */ /* 0x000f62000c1e1900 */
[----:B------:R-:W-:-:S04]  /*0540*/  IMAD.WIDE R6, R16, 0x50, R6 ;  /* 0x0000005010067825 */ /* 0x000fc800078e0206 */
[----:B0-----:R-:W-:-:S04]  /*0550*/  IMAD.WIDE.U32 R8, R13, 0x50, R6 ;  /* 0x000000500d087825 */ /* 0x001fc800078e0006 */
[----:B------:R-:W-:Y:S01]  /*0560*/  IMAD.WIDE R6, R16, 0x50, R6 ;  /* 0x0000005010067825 */ /* 0x000fe200078e0206 */
[----:B------:R-:W-:-:S05]  /*0570*/  IADD3 R9, PT, PT, R23, R9, RZ ;  /* 0x0000000917097210 */ /* 0x000fca0007ffe0ff */
[----:B------:R-:W5:Y:S01]  /*0580*/  LDG.E R27, desc[UR10][R8.64+0x28] ;  /* 0x0000280a081b7981 */ /* 0x000f62000c1e1900 */
[----:B------:R-:W-:-:S03]  /*0590*/  IMAD.WIDE.U32 R6, R13, 0x50, R6 ;  /* 0x000000500d067825 */ /* 0x000fc600078e0006 */
[----:B------:R-:W5:Y:S01]  /*05a0*/  LDG.E R28, desc[UR10][R8.64+0x24] ;  /* 0x0000240a081c7981 */ /* 0x000f62000c1e1900 */
[----:B------:R-:W-:-:S03]  /*05b0*/  IMAD.IADD R7, R23, 0x1, R7 ;  /* 0x0000000117077824 */ /* 0x000fc600078e0207 */
[----:B------:R-:W5:Y:S04]  /*05c0*/  LDG.E R23, desc[UR10][R2.64+0x4] ;  /* 0x0000040a02177981 */ /* 0x000f68000c1e1900 */
[----:B------:R-:W5:Y:S01]  /*05d0*/  LDG.E R29, desc[UR10][R6.64+0x74] ;  /* 0x0000740a061d7981 */ /* 0x000f62000c1e1900 */
[----:B--2---:R-:W-:-:S04]  /*05e0*/  ISETP.NE.AND P0, PT, R22, R0, PT ;  /* 0x000000001600720c */ /* 0x004fc80003f05270 */
[----:B------:R-:W-:Y:S02]  /*05f0*/  ISETP.NE.OR P1, PT, R22, R5, !P0 ;  /* 0x000000051600720c */ /* 0x000fe40004725670 */
[----:B------:R-:W2:Y:S01]  /*0600*/  LDG.E R22, desc[UR10][R10.64+0x74] ;  /* 0x0000740a0a167981 */ /* 0x000ea2000c1e1900 */
[----:B---3--:R-:W-:Y:S01]  /*0610*/  FMUL R26, R25, R25 ;  /* 0x00000019191a7220 */ /* 0x008fe20000400000 */
[----:B----4-:R-:W-:Y:S02]  /*0620*/  FMUL R25, R20, R20 ;  /* 0x0000001414197220 */ /* 0x010fe40000400000 */
[----:B------:R-:W3:Y:S01]  /*0630*/  LDG.E R20, desc[UR10][R10.64+0x78] ;  /* 0x0000780a0a147981 */ /* 0x000ee2000c1e1900 */
[----:B-----5:R-:W-:-:S03]  /*0640*/  FFMA R26, R19, R19, R26 ;  /* 0x00000013131a7223 */ /* 0x020fc6000000001a */
[----:B------:R-:W4:Y:S01]  /*0650*/  LDG.E R19, desc[UR10][R2.64+-0x4] ;  /* 0xfffffc0a02137981 */ /* 0x000f22000c1e1900 */
[----:B------:R-:W-:-:S04]  /*0660*/  FFMA R25, R24, R24, R25 ;  /* 0x0000001818197223 */ /* 0x000fc80000000019 */
[----:B------:R-:W-:Y:S01]  /*0670*/  FADD R24, R26, -R25 ;  /* 0x800000191a187221 */ /* 0x000fe20000000000 */
[----:B------:R-:W5:Y:S03]  /*0680*/  LDG.E R10, desc[UR10][R8.64+0x74] ;  /* 0x0000740a080a7981 */ /* 0x000f66000c1e1900 */
[C-C-:B------:R-:W-:Y:S01]  /*0690*/  @!P0 FADD R25, R24.reuse, R21.reuse ;  /* 0x0000001518198221 */ /* 0x140fe20000000000 */
[----:B------:R-:W-:Y:S01]  /*06a0*/  @!P1 FADD R21, -R24, R21 ;  /* 0x0000001518159221 */ /* 0x000fe20000000100 */
[----:B------:R0:W5:Y:S04]  /*06b0*/  LDG.E R26, desc[UR10][R8.64+0x78] ;  /* 0x0000780a081a7981 */ /* 0x000168000c1e1900 */
[----:B------:R-:W5:Y:S01]  /*06c0*/  LDG.E R24, desc[UR10][R2.64] ;  /* 0x0000000a02187981 */ /* 0x000f62000c1e1900 */
[----:B------:R-:W-:-:S03]  /*06d0*/  FMUL R17, R17, R17 ;  /* 0x0000001111117220 */ /* 0x000fc60000400000 */
[----:B------:R-:W5:Y:S01]  /*06e0*/  LDG.E R11, desc[UR10][R6.64+0x78] ;  /* 0x0000780a060b7981 */ /* 0x000f62000c1e1900 */
[----:B0-----:R-:W-:-:S03]  /*06f0*/  FFMA R8, R18, R18, R17 ;  /* 0x0000001212087223 */ /* 0x001fc60000000011 */
[----:B------:R-:W5:Y:S04]  /*0700*/  LDG.E R18, desc[UR10][R6.64+0x28] ;  /* 0x0000280a06127981 */ /* 0x000f68000c1e1900 */
[----:B------:R5:W5:Y:S01]  /*0710*/  LDG.E R17, desc[UR10][R6.64+0x24] ;  /* 0x0000240a06117981 */ /* 0x000b62000c1e1900 */
[----:B------:R-:W-:Y:S01]  /*0720*/  @P0 MOV R25, R21 ;  /* 0x0000001500190202 */ /* 0x000fe20000000f00 */
[----:B------:R-:W-:-:S04]  /*0730*/  FMUL R27, R27, R27 ;  /* 0x0000001b1b1b7220 */ /* 0x000fc80000400000 */
[----:B------:R-:W-:Y:S01]  /*0740*/  FFMA R27, R28, R28, R27 ;  /* 0x0000001c1c1b7223 */ /* 0x000fe2000000001b */
[----:B------:R-:W-:-:S04]  /*0750*/  UIADD3 UR7, UPT, UPT, UR7, 0x4, URZ ;  /* 0x0000000407077890 */ /* 0x000fc8000fffe0ff */
[----:B------:R-:W-:Y:S01]  /*0760*/  UISETP.NE.AND UP1, UPT, UR7, URZ, UPT ;  /* 0x000000ff0700728c */ /* 0x000fe2000bf25270 */
[----:B------:R-:W-:Y:S02]  /*0770*/  IMAD R15, R16, 0x4, R15 ;  /* 0x00000004100f7824 */ /* 0x000fe400078e020f */
[----:B---3--:R-:W-:Y:S01]  /*0780*/  FMUL R9, R20, R20 ;  /* 0x0000001414097220 */ /* 0x008fe20000400000 */
[----:B----4-:R-:W-:-:S03]  /*0790*/  ISETP.NE.AND P1, PT, R19, R0, PT ;  /* 0x000000001300720c */ /* 0x010fc60003f25270 */
[----:B--2---:R-:W-:-:S04]  /*07a0*/  FFMA R9, R22, R22, R9 ;  /* 0x0000001616097223 */ /* 0x004fc80000000009 */
[----:B------:R-:W-:Y:S01]  /*07b0*/  FADD R8, R8, -R9 ;  /* 0x8000000908087221 */ /* 0x000fe20000000000 */
[----:B-----5:R-:W-:-:S05]  /*07c0*/  FMUL R7, R26, R26 ;  /* 0x0000001a1a077220 */ /* 0x020fca0000400000 */
[----:B------:R-:W-:Y:S01]  /*07d0*/  @P1 FADD R20, -R8, R25 ;  /* 0x0000001908141221 */ /* 0x000fe20000000100 */
[----:B------:R-:W-:Y:S01]  /*07e0*/  ISETP.NE.AND P0, PT, R24, R0, PT ;  /* 0x000000001800720c */ /* 0x000fe20003f05270 */
[----:B------:R-:W-:Y:S01]  /*07f0*/  FFMA R10, R10, R10, R7 ;  /* 0x0000000a0a0a7223 */ /* 0x000fe20000000007 */
[----:B------:R-:W-:-:S03]  /*0800*/  @P1 ISETP.NE.AND P2, PT, R19, R5, PT ;  /* 0x000000051300120c */ /* 0x000fc60003f45270 */
[----:B------:R-:W-:Y:S01]  /*0810*/  FADD R7, R27, -R10 ;  /* 0x8000000a1b077221 */ /* 0x000fe20000000000 */
[----:B------:R-:W-:Y:S01]  /*0820*/  @P1 FSEL R6, R20, R25, !P2 ;  /* 0x0000001914061208 */ /* 0x000fe20005000000 */
[----:B------:R-:W-:Y:S01]  /*0830*/  @!P1 FADD R6, R8, R25 ;  /* 0x0000001908069221 */ /* 0x000fe20000000000 */
[----:B------:R-:W-:Y:S01]  /*0840*/  ISETP.NE.AND P1, PT, R23, R0, PT ;  /* 0x000000001700720c */ /* 0x000fe20003f25270 */
[----:B------:R-:W-:Y:S01]  /*0850*/  FMUL R18, R18, R18 ;  /* 0x0000001212127220 */ /* 0x000fe20000400000 */
[----:B------:R-:W-:-:S03]  /*0860*/  FMUL R8, R11, R11 ;  /* 0x0000000b0b087220 */ /* 0x000fc60000400000 */
[----:B------:R-:W-:Y:S01]  /*0870*/  @P0 FADD R9, -R7, R6 ;  /* 0x0000000607090221 */ /* 0x000fe20000000100 */
[----:B------:R-:W-:Y:S01]  /*0880*/  @P0 ISETP.NE.AND P2, PT, R24, R5, PT ;  /* 0x000000051800020c */ /* 0x000fe20003f45270 */
[----:B------:R-:W-:Y:S01]  /*0890*/  FFMA R18, R17, R17, R18 ;  /* 0x0000001111127223 */ /* 0x000fe20000000012 */
[----:B------:R-:W-:Y:S02]  /*08a0*/  FFMA R29, R29, R29, R8 ;  /* 0x0000001d1d1d7223 */ /* 0x000fe40000000008 */
[----:B------:R-:W-:Y:S01]  /*08b0*/  @P0 FSEL R9, R9, R6, !P2 ;  /* 0x0000000609090208 */ /* 0x000fe20005000000 */
[----:B------:R-:W-:Y:S01]  /*08c0*/  @!P0 FADD R9, R7, R6 ;  /* 0x0000000607098221 */ /* 0x000fe20000000000 */
[----:B------:R-:W-:Y:S01]  /*08d0*/  FADD R8, R18, -R29 ;  /* 0x8000001d12087221 */ /* 0x000fe20000000000 */
[----:B------:R-:W-:-:S03]  /*08e0*/  @P1 ISETP.NE.AND P0, PT, R23, R5, PT ;  /* 0x000000051700120c */ /* 0x000fc60003f05270 */
[----:B------:R-:W-:Y:S01]  /*08f0*/  @P1 FADD R6, -R8, R9 ;  /* 0x0000000908061221 */ /* 0x000fe20000000100 */
[----:B------:R-:W-:-:S04]  /*0900*/  IADD3 R2, P2, PT, R2, 0x10, RZ ;  /* 0x0000001002027810 */ /* 0x000fc80007f5e0ff */
[----:B------:R-:W-:Y:S01]  /*0910*/  @P1 FSEL R21, R6, R9, !P0 ;  /* 0x0000000906151208 */ /* 0x000fe20004000000 */
[----:B------:R-:W-:Y:S01]  /*0920*/  @!P1 FADD R21, R8, R9 ;  /* 0x0000000908159221 */ /* 0x000fe20000000000 */
[----:B------:R-:W-:Y:S01]  /*0930*/  IADD3.X R3, PT, PT, RZ, R3, RZ, P2, !PT ;  /* 0x00000003ff037210 */ /* 0x000fe200017fe4ff */
[----:B------:R-:W-:Y:S06]  /*0940*/  BRA.U UP1, `(.L_x_5) ;  /* 0xfffffff901bc7547 */ /* 0x000fec000b83ffff */
.L_x_4:
[----:B------:R-:W-:Y:S05]  /*0950*/  BRA.U !UP0, `(.L_x_3) ;  /* 0x0000000508247547 */ /* 0x000fea000b800000 */
[----:B------:R-:W0:Y:S01]  /*0960*/  LDCU UR4, c[0x0][0x38c] ;  /* 0x00007180ff0477ac */ /* 0x000e220008000800 */
[----:B------:R-:W-:Y:S02]  /*0970*/  UISETP.NE.AND UP0, UPT, UR8, 0x1, UPT ;  /* 0x000000010800788c */ /* 0x000fe4000bf05270 */
[----:B0-----:R-:W-:-:S04]  /*0980*/  ULOP3.LUT UR4, UR4, 0x1, URZ, 0xc0, !UPT ;  /* 0x0000000104047892 */ /* 0x001fc8000f8ec0ff */
[----:B------:R-:W-:-:S03]  /*0990*/  UISETP.NE.U32.AND UP1, UPT, UR4, 0x1, UPT ;  /* 0x000000010400788c */ /* 0x000fc6000bf25070 */
[----:B------:R-:W-:Y:S08]  /*09a0*/  BRA.U !UP0, `(.L_x_6) ;  /* 0x0000000108ac7547 */ /* 0x000ff0000b800000 */
[----:B------:R-:W0:Y:S01]  /*09b0*/  LDC R11, c[0x0][0x388] ;  /* 0x0000e200ff0b7b82 */ /* 0x000e220000000800 */
[----:B------:R-:W-:-:S07]  /*09c0*/  IMAD R19, R14, 0x50, RZ ;  /* 0x000000500e137824 */ /* 0x000fce00078e02ff */
[----:B------:R-:W1:Y:S08]  /*09d0*/  LDC.64 R6, c[0x0][0x380] ;  /* 0x0000e000ff067b82 */ /* 0x000e700000000a00 */
[----:B------:R-:W2:Y:S01]  /*09e0*/  LDC.64 R2, c[0x0][0x398] ;  /* 0x0000e600ff027b82 */ /* 0x000ea20000000a00 */
[----:B0-----:R-:W-:-:S04]  /*09f0*/  IMAD R9, R12, R11, RZ ;  /* 0x0000000b0c097224 */ /* 0x001fc800078e02ff */
[----:B-1----:R-:W-:-:S04]  /*0a00*/  IMAD.WIDE R6, R9, 0x50, R6 ;  /* 0x0000005009067825 */ /* 0x002fc800078e0206 */
[----:B------:R-:W-:-:S04]  /*0a10*/  IMAD.WIDE.U32 R8, R13, 0x50, R6 ;  /* 0x000000500d087825 */ /* 0x000fc800078e0006 */
[----:B--2---:R-:W-:Y:S01]  /*0a20*/  IMAD.WIDE.U32 R2, R12, 0x4, R2 ;  /* 0x000000040c027825 */ /* 0x004fe200078e0002 */
[----:B------:R-:W-:-:S03]  /*0a30*/  IADD3 R9, PT, PT, R19, R9, RZ ;  /* 0x0000000913097210 */ /* 0x000fc60007ffe0ff */
[----:B------:R-:W-:Y:S01]  /*0a40*/  IMAD.WIDE R6, R11, 0x50, R6 ;  /* 0x000000500b067825 */ /* 0x000fe200078e0206 */
[----:B------:R-:W2:Y:S04]  /*0a50*/  LDG.E R10, desc[UR10][R2.64] ;  /* 0x0000000a020a7981 */ /* 0x000ea8000c1e1900 */
[----:B------:R-:W3:Y:S01]  /*0a60*/  LDG.E R15, desc[UR10][R8.64+0x28] ;  /* 0x0000280a080f7981 */ /* 0x000ee2000c1e1900 */
[----:B------:R-:W-:-:S03]  /*0a70*/  IMAD.WIDE.U32 R6, R13, 0x50, R6 ;  /* 0x000000500d067825 */ /* 0x000fc600078e0006 */
[----:B------:R-:W4:Y:S02]  /*0a80*/  LDG.E R17, desc[UR10][R8.64+0x78] ;  /* 0x0000780a08117981 */ /* 0x000f24000c1e1900 */
[----:B------:R-:W-:Y:S02]  /*0a90*/  IADD3 R7, PT, PT, R19, R7, RZ ;  /* 0x0000000713077210 */ /* 0x000fe40007ffe0ff */
[----:B------:R-:W5:Y:S04]  /*0aa0*/  LDG.E R11, desc[UR10][R8.64+0x24] ;  /* 0x0000240a080b7981 */ /* 0x000f68000c1e1900 */
[----:B------:R5:W5:Y:S04]  /*0ab0*/  LDG.E R16, desc[UR10][R8.64+0x74] ;  /* 0x0000740a08107981 */ /* 0x000b68000c1e1900 */
[----:B------:R-:W5:Y:S04]  /*0ac0*/  LDG.E R2, desc[UR10][R2.64+0x4] ;  /* 0x0000040a02027981 */ /* 0x000f68000c1e1900 */
[----:B------:R-:W5:Y:S04]  /*0ad0*/  LDG.E R20, desc[UR10][R6.64+0x28] ;  /* 0x0000280a06147981 */ /* 0x000f68000c1e1900 */
[----:B------:R-:W5:Y:S04]  /*0ae0*/  LDG.E R23, desc[UR10][R6.64+0x78] ;  /* 0x0000780a06177981 */ /* 0x000f68000c1e1900 */
[----:B------:R-:W5:Y:S04]  /*0af0*/  LDG.E R19, desc[UR10][R6.64+0x24] ;  /* 0x0000240a06137981 */ /* 0x000f68000c1e1900 */
[----:B------:R-:W5:Y:S01]  /*0b00*/  LDG.E R22, desc[UR10][R6.64+0x74] ;  /* 0x0000740a06167981 */ /* 0x000f62000c1e1900 */
[----:B------:R-:W-:Y:S01]  /*0b10*/  VIADD R12, R12, 0x2 ;  /* 0x000000020c0c7836 */ /* 0x000fe20000000000 */
[----:B--2---:R-:W-:Y:S01]  /*0b20*/  ISETP.NE.AND P1, PT, R10, R0, PT ;  /* 0x000000000a00720c */ /* 0x004fe20003f25270 */
[----:B---3--:R-:W-:Y:S01]  /*0b30*/  FMUL R18, R15, R15 ;  /* 0x0000000f0f127220 */ /* 0x008fe20000400000 */
[----:B----4-:R-:W-:-:S03]  /*0b40*/  FMUL R17, R17, R17 ;  /* 0x0000001111117220 */ /* 0x010fc60000400000 */
[----:B-----5:R-:W-:Y:S01]  /*0b50*/  FFMA R8, R11, R11, R18 ;  /* 0x0000000b0b087223 */ /* 0x020fe20000000012 */
[----:B------:R-:W-:-:S07]  /*0b60*/  FFMA R17, R16, R16, R17 ;  /* 0x0000001010117223 */ /* 0x000fce0000000011 */
[----:B------:R-:W-:Y:S01]  /*0b70*/  @P1 ISETP.NE.AND P2, PT, R10, R5, PT ;  /* 0x000000050a00120c */ /* 0x000fe20003f45270 */
[----:B------:R-:W-:Y:S01]  /*0b80*/  FADD R8, R8, -R17 ;  /* 0x8000001108087221 */ /* 0x000fe20000000000 */
[----:B------:R-:W-:Y:S01]  /*0b90*/  ISETP.NE.AND P0, PT, R2, R0, PT ;  /* 0x000000000200720c */ /* 0x000fe20003f05270 */
[----:B------:R-:W-:Y:S02]  /*0ba0*/  FMUL R20, R20, R20 ;  /* 0x0000001414147220 */ /* 0x000fe40000400000 */
[----:B------:R-:W-:Y:S01]  /*0bb0*/  @P1 FADD R10, R21, -R8 ;  /* 0x80000008150a1221 */ /* 0x000fe20000000000 */
[----:B------:R-:W-:Y:S01]  /*0bc0*/  FMUL R23, R23, R23 ;  /* 0x0000001717177220 */ /* 0x000fe20000400000 */
[----:B------:R-:W-:-:S03]  /*0bd0*/  FFMA R3, R19, R19, R20 ;  /* 0x0000001313037223 */ /* 0x000fc60000000014 */
[----:B------:R-:W-:Y:S01]  /*0be0*/  @P1 FSEL R10, R10, R21, !P2 ;  /* 0x000000150a0a1208 */ /* 0x000fe20005000000 */
[----:B------:R-:W-:Y:S01]  /*0bf0*/  FFMA R22, R22, R22, R23 ;  /* 0x0000001616167223 */ /* 0x000fe20000000017 */
[----:B------:R-:W-:-:S03]  /*0c00*/  @!P1 FADD R10, R21, R8 ;  /* 0x00000008150a9221 */ /* 0x000fc60000000000 */
[----:B------:R-:W-:Y:S01]  /*0c10*/  FADD R3, R3, -R22 ;  /* 0x8000001603037221 */ /* 0x000fe20000000000 */
[----:B------:R-:W-:-:S03]  /*0c20*/  @P0 ISETP.NE.AND P1, PT, R2, R5, PT ;  /* 0x000000050200020c */ /* 0x000fc60003f25270 */
[----:B------:R-:W-:-:S05]  /*0c30*/  @P0 FADD R21, -R3, R10 ;  /* 0x0000000a03150221 */ /* 0x000fca0000000100 */
[----:B------:R-:W-:Y:S01]  /*0c40*/  @P0 FSEL R21, R21, R10, !P1 ;  /* 0x0000000a15150208 */ /* 0x000fe20004800000 */
[----:B------:R-:W-:-:S07]  /*0c50*/  @!P0 FADD R21, R3, R10 ;  /* 0x0000000a03158221 */ /* 0x000fce0000000000 */
.L_x_6:
[----:B------:R-:W-:Y:S05]  /*0c60*/  BRA.U UP1, `(.L_x_3) ;  /* 0x0000000101607547 */ /* 0x000fea000b800000 */
[----:B------:R-:W0:Y:S01]  /*0c70*/  LDCU UR4, c[0x0][0x388] ;  /* 0x00007100ff0477ac */ /* 0x000e220008000800 */
[----:B------:R-:W1:Y:S08]  /*0c80*/  LDC.64 R2, c[0x0][0x380] ;  /* 0x0000e000ff027b82 */ /* 0x000e700000000a00 */
[----:B------:R-:W2:Y:S01]  /*0c90*/  LDC.64 R6, c[0x0][0x398] ;  /* 0x0000e600ff067b82 */ /* 0x000ea20000000a00 */
[----:B0-----:R-:W-:-:S05]  /*0ca0*/  IMAD R8, R12, UR4, RZ ;  /* 0x000000040c087c24 */ /* 0x001fca000f8e02ff */
[----:B------:R-:W-:-:S04]  /*0cb0*/  IADD3 R13, P0, PT, R13, R8, RZ ;  /* 0x000000080d0d7210 */ /* 0x000fc80007f1e0ff */
[----:B------:R-:W-:Y:S01]  /*0cc0*/  LEA.HI.X.SX32 R8, R8, R14, 0x1, P0 ;  /* 0x0000000e08087211 */ /* 0x000fe200000f0eff */
[----:B-1----:R-:W-:-:S04]  /*0cd0*/  IMAD.WIDE.U32 R2, R13, 0x50, R2 ;  /* 0x000000500d027825 */ /* 0x002fc800078e0002 */
[----:B------:R-:W-:Y:S02]  /*0ce0*/  IMAD R9, R8, 0x50, RZ ;  /* 0x0000005008097824 */ /* 0x000fe400078e02ff */
[----:B--2---:R-:W-:-:S03]  /*0cf0*/  IMAD.WIDE.U32 R12, R12, 0x4, R6 ;  /* 0x000000040c0c7825 */ /* 0x004fc600078e0006 */
[----:B------:R-:W-:-:S03]  /*0d00*/  IADD3 R3, PT, PT, R3, R9, RZ ;  /* 0x0000000903037210 */ /* 0x000fc60007ffe0ff */
[----:B------:R-:W2:Y:S04]  /*0d10*/  LDG.E R12, desc[UR10][R12.64] ;  /* 0x0000000a0c0c7981 */ /* 0x000ea8000c1e1900 */
[----:B------:R-:W3:Y:S04]  /*0d20*/  LDG.E R7, desc[UR10][R2.64+0x28] ;  /* 0x0000280a02077981 */ /* 0x000ee8000c1e1900 */
[----:B------:R-:W4:Y:S04]  /*0d30*/  LDG.E R9, desc[UR10][R2.64+0x78] ;  /* 0x0000780a02097981 */ /* 0x000f28000c1e1900 */
[----:B------:R-:W5:Y:S04]  /*0d40*/  LDG.E R6, desc[UR10][R2.64+0x24] ;  /* 0x0000240a02067981 */ /* 0x000f68000c1e1900 */
[----:B------:R-:W5:Y:S01]  /*0d50*/  LDG.E R8, desc[UR10][R2.64+0x74] ;  /* 0x0000740a02087981 */ /* 0x000f62000c1e1900 */
[----:B--2---:R-:W-:-:S04]  /*0d60*/  ISETP.NE.AND P0, PT, R12, R0, PT ;  /* 0x000000000c00720c */ /* 0x004fc80003f05270 */
[----:B------:R-:W-:Y:S01]  /*0d70*/  ISETP.NE.OR P1, PT, R12, R5, !P0 ;  /* 0x000000050c00720c */ /* 0x000fe20004725670 */
[----:B---3--:R-:W-:Y:S01]  /*0d80*/  FMUL R7, R7, R7 ;  /* 0x0000000707077220 */ /* 0x008fe20000400000 */
[----:B----4-:R-:W-:-:S03]  /*0d90*/  FMUL R9, R9, R9 ;  /* 0x0000000909097220 */ /* 0x010fc60000400000 */
[----:B-----5:R-:W-:Y:S01]  /*0da0*/  FFMA R0, R6, R6, R7 ;  /* 0x0000000606007223 */ /* 0x020fe20000000007 */
[----:B------:R-:W-:-:S04]  /*0db0*/  FFMA R9, R8, R8, R9 ;  /* 0x0000000808097223 */ /* 0x000fc80000000009 */
[----:B------:R-:W-:-:S04]  /*0dc0*/  FADD R0, R0, -R9 ;  /* 0x8000000900007221 */ /* 0x000fc80000000000 */
[----:B------:R-:W-:-:S04]  /*0dd0*/  @!P1 FADD R21, R21, -R0 ;  /* 0x8000000015159221 */ /* 0x000fc80000000000 */
[----:B------:R-:W-:-:S07]  /*0de0*/  @!P0 FADD R21, R21, R0 ;  /* 0x0000000015158221 */ /* 0x000fce0000000000 */
.L_x_3:
[----:B------:R-:W0:Y:S01]  /*0df0*/  LDCU UR4, c[0x0][0x38c] ;  /* 0x00007180ff0477ac */ /* 0x000e220008000800 */
[----:B------:R-:W-:Y:S01]  /*0e00*/  BSSY.RECONVERGENT B0, `(.L_x_7) ;  /* 0x000000f000007945 */ /* 0x000fe20003800200 */
[----:B0-----:R-:W-:-:S04]  /*0e10*/  UISETP.LT.AND UP0, UPT, UR4, 0x1, UPT ;  /* 0x000000010400788c */ /* 0x001fc8000bf01270 */
[----:B------:R-:W-:-:S06]  /*0e20*/  USEL UR4, UR4, 0x1, !UP0 ;  /* 0x0000000104047887 */ /* 0x000fcc000c000000 */
[----:B------:R-:W-:-:S04]  /*0e30*/  I2FP.F32.U32 R6, UR4 ;  /* 0x0000000400067c45 */ /* 0x000fc80008201000 */
[----:B------:R-:W0:Y:S08]  /*0e40*/  MUFU.RCP R3, R6 ;  /* 0x0000000600037308 */ /* 0x000e300000001000 */
[----:B------:R-:W1:Y:S01]  /*0e50*/  FCHK P0, R21, R6 ;  /* 0x0000000615007302 */ /* 0x000e620000000000 */
[----:B0-----:R-:W-:-:S04]  /*0e60*/  FFMA R0, -R6, R3, 1 ;  /* 0x3f80000006007423 */ /* 0x001fc80000000103 */
[----:B------:R-:W-:-:S04]  /*0e70*/  FFMA R0, R3, R0, R3 ;  /* 0x0000000003007223 */ /* 0x000fc80000000003 */
[----:B------:R-:W-:-:S04]  /*0e80*/  FFMA R3, R0, R21, RZ ;  /* 0x0000001500037223 */ /* 0x000fc800000000ff */
[----:B------:R-:W-:-:S04]  /*0e90*/  FFMA R2, -R6, R3, R21 ;  /* 0x0000000306027223 */ /* 0x000fc80000000115 */
[----:B------:R-:W-:Y:S01]  /*0ea0*/  FFMA R0, R0, R2, R3 ;  /* 0x0000000200007223 */ /* 0x000fe20000000003 */
[----:B-1----:R-:W-:Y:S06]  /*0eb0*/  @!P0 BRA `(.L_x_8) ;  /* 0x00000000000c8947 */ /* 0x002fec0003800000 */
[----:B------:R-:W-:Y:S02]  /*0ec0*/  MOV R3, R21 ;  /* 0x0000001500037202 */ /* 0x000fe40000000f00 */
[----:B------:R-:W-:-:S07]  /*0ed0*/  MOV R2, 0xef0 ;  /* 0x00000ef000027802 */ /* 0x000fce0000000f00 */
[----:B------:R-:W-:Y:S05]  /*0ee0*/  CALL.REL.NOINC `($__internal_0_$__cuda_sm3x_div_rn_noftz_f32_slowpath) ;  /* 0x0000000400107944 */ /* 0x000fea0003c00000 */
.L_x_8:
[----:B------:R-:W-:Y:S05]  /*0ef0*/  BSYNC.RECONVERGENT B0 ;  /* 0x0000000000007941 */ /* 0x000fea0003800200 */
.L_x_7:
[----:B------:R-:W0:Y:S01]  /*0f00*/  LDC.64 R2, c[0x0][0x3b0] ;  /* 0x0000ec00ff027b82 */ /* 0x000e220000000a00 */
[----:B------:R-:W1:Y:S01]  /*0f10*/  LDCU UR4, c[0x0][0x3b8] ;  /* 0x00007700ff0477ac */ /* 0x000e620008000800 */
[----:B0-----:R-:W-:-:S05]  /*0f20*/  IMAD.WIDE R4, R4, 0x4, R2 ;  /* 0x0000000404047825 */ /* 0x001fca00078e0202 */
[----:B------:R-:W1:Y:S01]  /*0f30*/  LDG.E R3, desc[UR10][R4.64] ;  /* 0x0000000a04037981 */ /* 0x000e62000c1e1900 */
[----:B------:R-:W-:Y:S01]  /*0f40*/  BSSY.RECONVERGENT B0, `(.L_x_9) ;  /* 0x0000039000007945 */ /* 0x000fe20003800200 */
[----:B-1----:R-:W-:-:S04]  /*0f50*/  FFMA R0, R0, UR4, R3 ;  /* 0x0000000400007c23 */ /* 0x002fc80008000003 */
[----:B------:R-:W-:-:S04]  /*0f60*/  FADD R9, R0, 6.2831854820251464844 ;  /* 0x40c90fdb00097421 */ /* 0x000fc80000000000 */
[C---:B------:R-:W-:Y:S01]  /*0f70*/  FADD R0, |R9|.reuse, -RZ ;  /* 0x800000ff09007221 */ /* 0x040fe20000000200 */
[----:B------:R-:W-:-:S13]  /*0f80*/  FSETP.GEU.AND P0, PT, |R9|, 6.2831854820251464844, PT ;  /* 0x40c90fdb0900780b */ /* 0x000fda0003f0e200 */
[----:B------:R-:W-:Y:S05]  /*0f90*/  @!P0 BRA `(.L_x_10) ;  /* 0x0000000000cc8947 */ /* 0x000fea0003800000 */
[----:B------:R-:W-:-:S13]  /*0fa0*/  FSETP.GTU.AND P0, PT, R0, 52707180, PT ;  /* 0x4c490fdb0000780b */ /* 0x000fda0003f0c000 */
[----:B------:R-:W-:Y:S05]  /*0fb0*/  @P0 BRA `(.L_x_11) ;  /* 0x00000000005c0947 */ /* 0x000fea0003800000 */
[----:B------:R-:W-:Y:S01]  /*0fc0*/  FMUL R2, R0, 0.15915493667125701904 ;  /* 0x3e22f98300027820 */ /* 0x000fe20000400000 */
[----:B------:R-:W-:Y:S03]  /*0fd0*/  BSSY.RECONVERGENT B1, `(.L_x_12) ;  /* 0x0000013000017945 */ /* 0x000fe60003800200 */
[----:B------:R-:W0:Y:S02]  /*0fe0*/  FRND.TRUNC R3, R2 ;  /* 0x0000000200037307 */ /* 0x000e24000020d000 */
[----:B0-----:R-:W-:-:S05]  /*0ff0*/  FFMA R7, R3, -6.2831854820251464844, R0 ;  /* 0xc0c90fdb03077823 */ /* 0x001fca0000000000 */
[----:B------:R-:W-:-:S13]  /*1000*/  ISETP.GE.U32.AND P0, PT, R7, 0x40c90fdb, PT ;  /* 0x40c90fdb0700780c */ /* 0x000fda0003f06070 */
[----:B------:R-:W-:Y:S05]  /*1010*/  @!P0 BRA `(.L_x_13) ;  /* 0x0000000000388947 */ /* 0x000fea0003800000 */
[----:B------:R-:W-:-:S04]  /*1020*/  ISETP.GE.U32.AND P0, PT, R7, -0x7fffffff, PT ;  /* 0x800000010700780c */ /* 0x000fc80003f06070 */
[----:B------:R-:W-:-:S09]  /*1030*/  FSETP.GEU.OR P1, PT, R7, -6.2831854820251464844, !P0 ;  /* 0xc0c90fdb0700780b */ /* 0x000fd2000472e400 */
[----:B------:R-:W-:-:S04]  /*1040*/  @P0 FADD R2, R3, -1 ;  /* 0xbf80000003020421 */ /* 0x000fc80000000000 */
[----:B------:R-:W-:-:S04]  /*1050*/  @!P1 FADD R2, R2, -1 ;  /* 0xbf80000002029421 */ /* 0x000fc80000000000 */
[----:B------:R-:W-:Y:S01]  /*1060*/  @P0 IMAD.MOV.U32 R3, RZ, RZ, R2 ;  /* 0x000000ffff030224 */ /* 0x000fe200078e0002 */
[----:B------:R-:W-:Y:S06]  /*1070*/  @P0 BRA `(.L_x_13) ;  /* 0x0000000000200947 */ /* 0x000fec0003800000 */
[----:B------:R-:W-:Y:S01]  /*1080*/  FSETP.GE.AND P0, PT, R7, 12.566370964050292969, PT ;  /* 0x41490fdb0700780b */ /* 0x000fe20003f06000 */
[----:B------:R-:W-:-:S12]  /*1090*/  FADD R3, R3, 1 ;  /* 0x3f80000003037421 */ /* 0x000fd80000000000 */
[----:B------:R-:W-:-:S05]  /*10a0*/  @P0 MOV R2, 0x40c90fdb ;  /* 0x40c90fdb00020802 */ /* 0x000fca0000000f00 */
[----:B------:R-:W-:-:S05]  /*10b0*/  @P0 FFMA R2, R2, -3, R7 ;  /* 0xc040000002020823 */ /* 0x000fca0000000007 */
[----:B------:R-:W-:Y:S01]  /*10c0*/  FSETP.GE.AND P1, PT, R2, RZ, P0 ;  /* 0x000000ff0200720b */ /* 0x000fe20000726000 */
[----:B------:R-:W-:-:S12]  /*10d0*/  @P0 FADD R2, R3, 1 ;  /* 0x3f80000003020421 */ /* 0x000fd80000000000 */
[----:B------:R-:W-:-:S05]  /*10e0*/  @P1 FADD R2, R2, 1 ;  /* 0x3f80000002021421 */ /* 0x000fca0000000000 */
[----:B------:R-:W-:-:S07]  /*10f0*/  @P0 MOV R3, R2 ;  /* 0x0000000200030202 */ /* 0x000fce0000000f00 */
.L_x_13:
[----:B------:R-:W-:Y:S05]  /*1100*/  BSYNC.RECONVERGENT B1 ;  /* 0x0000000000017941 */ /* 0x000fea0003800200 */
.L_x_12:
[----:B------:R-:W-:Y:S01]  /*1110*/  FFMA R0, R3, -6.2831854820251464844, R0 ;  /* 0xc0c90fdb03007823 */ /* 0x000fe20000000000 */
[----:B------:R-:W-:Y:S06]  /*1120*/  BRA `(.L_x_10) ;  /* 0x0000000000687947 */ /* 0x000fec0003800000 */
.L_x_11:
[C---:B------:R-:W-:Y:S01]  /*1130*/  LOP3.LUT R2, R0.reuse, 0xff800000, RZ, 0xc0, !PT ;  /* 0xff80000000027812 */ /* 0x040fe200078ec0ff */
[----:B------:R-:W-:Y:S01]  /*1140*/  BSSY.RECONVERGENT B1, `(.L_x_14) ;  /* 0x0000016000017945 */ /* 0x000fe20003800200 */
[----:B------:R-:W-:Y:S02]  /*1150*/  ISETP.GT.U32.AND P0, PT, R0, 0x7f7fffff, PT ;  /* 0x7f7fffff0000780c */ /* 0x000fe40003f04070 */
[----:B------:R-:W-:Y:S01]  /*1160*/  MOV R8, 0x7fffffff ;  /* 0x7fffffff00087802 */ /* 0x000fe20000000f00 */
[----:B------:R-:W-:Y:S01]  /*1170*/  VIADD R3, R2, 0xbf800000 ;  /* 0xbf80000002037836 */ /* 0x000fe20000000000 */
[----:B------:R-:W-:Y:S02]  /*1180*/  LOP3.LUT R2, R0, 0x7fffff, RZ, 0xc0, !PT ;  /* 0x007fffff00027812 */ /* 0x000fe400078ec0ff */
[----:B------:R-:W-:Y:S02]  /*1190*/  FSEL R8, R8, 33554432, P0 ;  /* 0x4c00000008087808 */ /* 0x000fe40000000000 */
[----:B------:R-:W-:-:S02]  /*11a0*/  ISETP.NE.AND P1, PT, R3, RZ, PT ;  /* 0x000000ff0300720c */ /* 0x000fc40003f25270 */
[----:B------:R-:W-:-:S11]  /*11b0*/  LOP3.LUT R2, R2, 0x3f800000, RZ, 0xfc, !PT ;  /* 0x3f80000002027812 */ /* 0x000fd600078efcff */
[----:B------:R-:W-:Y:S05]  /*11c0*/  @!P1 BRA `(.L_x_15) ;  /* 0x0000000000349947 */ /* 0x000fea0003800000 */
.L_x_16:
[----:B------:R-:W-:-:S04]  /*11d0*/  VIMNMX.U32 R0, PT, PT, R3, 0xb800000, PT ;  /* 0x0b80000003007848 */ /* 0x000fc80003fe0000 */
[----:B------:R-:W-:Y:S01]  /*11e0*/  IADD3 R2, PT, PT, R0, R2, RZ ;  /* 0x0000000200027210 */ /* 0x000fe20007ffe0ff */
[----:B------:R-:W-:-:S04]  /*11f0*/  IMAD.IADD R3, R3, 0x1, -R0 ;  /* 0x0000000103037824 */ /* 0x000fc800078e0a00 */
[----:B------:R-:W-:Y:S01]  /*1200*/  FMUL R7, R2, 0.63661974668502807617 ;  /* 0x3f22f98302077820 */ /* 0x000fe20000400000 */
[----:B------:R-:W-:-:S03]  /*1210*/  ISETP.NE.AND P1, PT, R3, RZ, PT ;  /* 0x000000ff0300720c */ /* 0x000fc60003f25270 */
[----:B------:R-:W-:-:S04]  /*1220*/  FFMA R6, R7, -1.5707963705062866211, R2 ;  /* 0xbfc90fdb07067823 */ /* 0x000fc80000000002 */
[----:B------:R-:W-:-:S04]  /*1230*/  FFMA R7, R6, 0.63661974668502807617, R7 ;  /* 0x3f22f98306077823 */ /* 0x000fc80000000007 */
[----:B------:R-:W-:-:S04]  /*1240*/  FFMA R6, R7, -1.5707963705062866211, R2 ;  /* 0xbfc90fdb07067823 */ /* 0x000fc80000000002 */
[----:B------:R-:W-:-:S04]  /*1250*/  FFMA.RZ R6, R6, 0.63661974668502807617, R7 ;  /* 0x3f22f98306067823 */ /* 0x000fc8000000c007 */
[----:B------:R-:W0:Y:S02]  /*1260*/  FRND.TRUNC R7, R6 ;  /* 0x0000000600077307 */ /* 0x000e24000020d000 */
[----:B0-----:R-:W-:-:S05]  /*1270*/  FFMA R2, R7, -1.5707963705062866211, R2 ;  /* 0xbfc90fdb07027823 */ /* 0x001fca0000000002 */
[----:B------:R-:W-:-:S13]  /*1280*/  ISETP.NE.AND P0, PT, R2, RZ, PT ;  /* 0x000000ff0200720c */ /* 0x000fda0003f05270 */
[----:B------:R-:W-:Y:S05]  /*1290*/  @P0 BRA P1, `(.L_x_16) ;  /* 0xfffffffc00cc0947 */ /* 0x000fea000083ffff */
.L_x_15:
[----:B------:R-:W-:Y:S05]  /*12a0*/  BSYNC.RECONVERGENT B1 ;  /* 0x0000000000017941 */ /* 0x000fea0003800200 */
.L_x_14:
[----:B------:R-:W-:-:S04]  /*12b0*/  FMUL R3, R2, 1.1920928955078125e-07 ;  /* 0x3400000002037820 */ /* 0x000fc80000400000 */
[----:B------:R-:W-:-:S07]  /*12c0*/  FMUL R0, R8, R3 ;  /* 0x0000000308007220 */ /* 0x000fce0000400000 */
.L_x_10:
[----:B------:R-:W-:Y:S05]  /*12d0*/  BSYNC.RECONVERGENT B0 ;  /* 0x0000000000007941 */ /* 0x000fea0003800200 */
.L_x_9:
[C---:B------:R-:W-:Y:S02]  /*12e0*/  FSETP.NAN.AND P0, PT, |R0|.reuse, |R0|, PT ;  /* 0x400000000000720b */ /* 0x040fe40003f08200 */
[----:B------:R-:W-:-:S04]  /*12f0*/  LOP3.LUT R3, R0, 0x80000000, R9, 0xb8, !PT ;  /* 0x8000000000037812 */ /* 0x000fc800078eb809 */
[----:B------:R-:W-:-:S05]  /*1300*/  FSEL R3, R0, R3, P0 ;  /* 0x0000000300037208 */ /* 0x000fca0000000000 */
[----:B------:R-:W-:Y:S01]  /*1310*/  STG.E desc[UR10][R4.64], R3 ;  /* 0x0000000304007986 */ /* 0x000fe2000c10190a */
[----:B------:R-:W-:Y:S05]  /*1320*/  EXIT ;  /* 0x000000000000794d */ /* 0x000fea0003800000 */
        .weak           $__internal_0_$__cuda_sm3x_div_rn_noftz_f32_slowpath
        .type           $__internal_0_$__cuda_sm3x_div_rn_noftz_f32_slowpath,@function
        .size           $__internal_0_$__cuda_sm3x_div_rn_noftz_f32_slowpath,(.L_x_363 - $__internal_0_$__cuda_sm3x_div_rn_noftz_f32_slowpath)
$__internal_0_$__cuda_sm3x_div_rn_noftz_f32_slowpath:
[----:B------:R-:W-:Y:S01]  /*1330*/  SHF.R.U32.HI R5, RZ, 0x17, R6 ;  /* 0x00000017ff057819 */ /* 0x000fe20000011606 */
[----:B------:R-:W-:Y:S01]  /*1340*/  BSSY.RECONVERGENT B1, `(.L_x_17) ;  /* 0x0000063000017945 */ /* 0x000fe20003800200 */
[----:B------:R-:W-:Y:S02]  /*1350*/  SHF.R.U32.HI R0, RZ, 0x17, R3 ;  /* 0x00000017ff007819 */ /* 0x000fe40000011603 */
[----:B------:R-:W-:Y:S02]  /*1360*/  LOP3.LUT R5, R5, 0xff, RZ, 0xc0, !PT ;  /* 0x000000ff05057812 */ /* 0x000fe400078ec0ff */
[----:B------:R-:W-:Y:S02]  /*1370*/  LOP3.LUT R10, R0, 0xff, RZ, 0xc0, !PT ;  /* 0x000000ff000a7812 */ /* 0x000fe400078ec0ff */
[----:B------:R-:W-:Y:S02]  /*1380*/  IADD3 R8, PT, PT, R5, -0x1, RZ ;  /* 0xffffffff05087810 */ /* 0x000fe40007ffe0ff */
[----:B------:R-:W-:-:S02]  /*1390*/  IADD3 R9, PT, PT, R10, -0x1, RZ ;  /* 0xffffffff0a097810 */ /* 0x000fc40007ffe0ff */
[----:B------:R-:W-:-:S04]  /*13a0*/  ISETP.GT.U32.AND P0, PT, R8, 0xfd, PT ;  /* 0x000000fd0800780c */ /* 0x000fc80003f04070 */
[----:B------:R-:W-:-:S13]  /*13b0*/  ISETP.GT.U32.OR P0, PT, R9, 0xfd, P0 ;  /* 0x000000fd0900780c */ /* 0x000fda0000704470 */
[----:B------:R-:W-:Y:S01]  /*13c0*/  @!P0 IMAD.MOV.U32 R7, RZ, RZ, RZ ;  /* 0x000000ffff078224 */ /* 0x000fe200078e00ff */
[----:B------:R-:W-:Y:S06]  /*13d0*/  @!P0 BRA `(.L_x_18) ;  /* 0x0000000000608947 */ /* 0x000fec0003800000 */
[----:B------:R-:W-:Y:S02]  /*13e0*/  FSETP.GTU.FTZ.AND P0, PT, |R3|, +INF , PT ;  /* 0x7f8000000300780b */ /* 0x000fe40003f1c200 */
[----:B------:R-:W-:Y:S02]  /*13f0*/  FSETP.GTU.FTZ.AND P1, PT, |R6|, +INF , PT ;  /* 0x7f8000000600780b */ /* 0x000fe40003f3c200 */
[----:B------:R-:W-:Y:S02]  /*1400*/  MOV R0, R6 ;  /* 0x0000000600007202 */ /* 0x000fe40000000f00 */
[----:B------:R-:W-:-:S13]  /*1410*/  PLOP3.LUT P0, PT, P0, P1, PT, 0xf8, 0x8f ;  /* 0x00000000008f781c */ /* 0x000fda0000703f70 */
[----:B------:R-:W-:Y:S05]  /*1420*/  @P0 BRA `(.L_x_19) ;  /* 0x00000004004c0947 */ /* 0x000fea0003800000 */
[----:B------:R-:W-:-:S13]  /*1430*/  LOP3.LUT P0, RZ, R6, 0x7fffffff, R3, 0xc8, !PT ;  /* 0x7fffffff06ff7812 */ /* 0x000fda000780c803 */
[----:B------:R-:W-:Y:S05]  /*1440*/  @!P0 BRA `(.L_x_20) ;  /* 0x00000004003c8947 */ /* 0x000fea0003800000 */
[C---:B------:R-:W-:Y:S02]  /*1450*/  FSETP.NEU.FTZ.AND P2, PT, |R3|.reuse, +INF , PT ;  /* 0x7f8000000300780b */ /* 0x040fe40003f5d200 */
[----:B------:R-:W-:Y:S02]  /*1460*/  FSETP.NEU.FTZ.AND P1, PT, |R0|, +INF , PT ;  /* 0x7f8000000000780b */ /* 0x000fe40003f3d200 */
[----:B------:R-:W-:-:S11]  /*1470*/  FSETP.NEU.FTZ.AND P0, PT, |R3|, +INF , PT ;  /* 0x7f8000000300780b */ /* 0x000fd60003f1d200 */
[----:B------:R-:W-:Y:S05]  /*1480*/  @!P1 BRA !P2, `(.L_x_20) ;  /* 0x00000004002c9947 */ /* 0x000fea0005000000 */
[----:B------:R-:W-:-:S04]  /*1490*/  LOP3.LUT P2, RZ, R3, 0x7fffffff, RZ, 0xc0, !PT ;  /* 0x7fffffff03ff7812 */ /* 0x000fc8000784c0ff */
[----:B------:R-:W-:-:S13]  /*14a0*/  PLOP3.LUT P1, PT, P1, P2, PT, 0x2f, 0xf2 ;  /* 0x0000000000f2781c */ /* 0x000fda0000f24577 */
[----:B------:R-:W-:Y:S05]  /*14b0*/  @P1 BRA `(.L_x_21) ;  /* 0x0000000400181947 */ /* 0x000fea0003800000 */
[----:B------:R-:W-:-:S04]  /*14c0*/  LOP3.LUT P1, RZ, R6, 0x7fffffff, RZ, 0xc0, !PT ;  /* 0x7fffffff06ff7812 */ /* 0x000fc8000782c0ff */
[----:B------:R-:W-:-:S13]  /*14d0*/  PLOP3.LUT P0, PT, P0, P1, PT, 0x2f, 0xf2 ;  /* 0x0000000000f2781c */ /* 0x000fda0000702577 */
[----:B------:R-:W-:Y:S05]  /*14e0*/  @P0 BRA `(.L_x_22) ;  /* 0x0000000400000947 */ /* 0x000fea0003800000 */
[----:B------:R-:W-:Y:S02]  /*14f0*/  ISETP.GE.AND P0, PT, R9, RZ, PT ;  /* 0x000000ff0900720c */ /* 0x000fe40003f06270 */
[----:B------:R-:W-:-:S11]  /*1500*/  ISETP.GE.AND P1, PT, R8, RZ, PT ;  /* 0x000000ff0800720c */ /* 0x000fd60003f26270 */
[----:B------:R-:W-:Y:S01]  /*1510*/  @P0 MOV R7, RZ ;  /* 0x000000ff00070202 */ /* 0x000fe20000000f00 */
[----:B------:R-:W-:Y:S02]  /*1520*/  @!P0 IMAD.MOV.U32 R7, RZ, RZ, -0x40 ;  /* 0xffffffc0ff078424 */ /* 0x000fe400078e00ff */
[----:B------:R-:W-:Y:S01]  /*1530*/  @!P0 FFMA R3, R3, 1.84467440737095516160e+19, RZ ;  /* 0x5f80000003038823 */ /* 0x000fe200000000ff */
[----:B------:R-:W-:Y:S02]  /*1540*/  @!P1 FFMA R6, R0, 1.84467440737095516160e+19, RZ ;  /* 0x5f80000000069823 */ /* 0x000fe400000000ff */
[----:B------:R-:W-:-:S07]  /*1550*/  @!P1 IADD3 R7, PT, PT, R7, 0x40, RZ ;  /* 0x0000004007079810 */ /* 0x000fce0007ffe0ff */
.L_x_18:
[----:B------:R-:W-:Y:S01]  /*1560*/  LEA R9, R5, 0xc0800000, 0x17 ;  /* 0xc080000005097811 */ /* 0x000fe200078eb8ff */
[----:B------:R-:W-:Y:S03]  /*1570*/  BSSY.RECONVERGENT B2, `(.L_x_23) ;  /* 0x0000036000027945 */ /* 0x000fe60003800200 */
[----:B------:R-:W-:Y:S01]  /*1580*/  IADD3 R9, PT, PT, -R9, R6, RZ ;  /* 0x0000000609097210 */ /* 0x000fe20007ffe1ff */
[----:B------:R-:W-:-:S03]  /*1590*/  VIADD R6, R10, 0xffffff81 ;  /* 0xffffff810a067836 */ /* 0x000fc60000000000 */
[----:B------:R-:W0:Y:S01]  /*15a0*/  MUFU.RCP R8, R9 ;  /* 0x0000000900087308 */ /* 0x000e220000001000 */
[----:B------:R-:W-:Y:S01]  /*15b0*/  FADD.FTZ R11, -R9, -RZ ;  /* 0x800000ff090b7221 */ /* 0x000fe20000010100 */
[C---:B------:R-:W-:Y:S01]  /*15c0*/  IMAD R0, R6.reuse, -0x800000, R3 ;  /* 0xff80000006007824 */ /* 0x040fe200078e0203 */
[----:B------:R-:W-:-:S04]  /*15d0*/  IADD3 R6, PT, PT, R6, 0x7f, -R5 ;  /* 0x0000007f06067810 */ /* 0x000fc80007ffe805 */
[----:B------:R-:W-:Y:S01]  /*15e0*/  IADD3 R6, PT, PT, R6, R7, RZ ;  /* 0x0000000706067210 */ /* 0x000fe20007ffe0ff */
[----:B0-----:R-:W-:-:S04]  /*15f0*/  FFMA R13, R8, R11, 1 ;  /* 0x3f800000080d7423 */ /* 0x001fc8000000000b */
[----:B------:R-:W-:-:S04]  /*1600*/  FFMA R10, R8, R13, R8 ;  /* 0x0000000d080a7223 */ /* 0x000fc80000000008 */
[----:B------:R-:W-:-:S04]  /*1610*/  FFMA R3, R0, R10, RZ ;  /* 0x0000000a00037223 */ /* 0x000fc800000000ff */
[----:B------:R-:W-:-:S04]  /*1620*/  FFMA R8, R11, R3, R0 ;  /* 0x000000030b087223 */ /* 0x000fc80000000000 */
[----:B------:R-:W-:-:S04]  /*1630*/  FFMA R13, R10, R8, R3 ;  /* 0x000000080a0d7223 */ /* 0x000fc80000000003 */
[----:B------:R-:W-:-:S04]  /*1640*/  FFMA R8, R11, R13, R0 ;  /* 0x0000000d0b087223 */ /* 0x000fc80000000000 */
[----:B------:R-:W-:-:S05]  /*1650*/  FFMA R0, R10, R8, R13 ;  /* 0x000000080a007223 */ /* 0x000fca000000000d */
[----:B------:R-:W-:-:S04]  /*1660*/  SHF.R.U32.HI R3, RZ, 0x17, R0 ;  /* 0x00000017ff037819 */ /* 0x000fc80000011600 */
[----:B------:R-:W-:-:S04]  /*1670*/  LOP3.LUT R3, R3, 0xff, RZ, 0xc0, !PT ;  /* 0x000000ff03037812 */ /* 0x000fc800078ec0ff */
[----:B------:R-:W-:-:S05]  /*1680*/  IADD3 R7, PT, PT, R3, R6, RZ ;  /* 0x0000000603077210 */ /* 0x000fca0007ffe0ff */
[----:B------:R-:W-:-:S05]  /*1690*/  VIADD R3, R7, 0xffffffff ;  /* 0xffffffff07037836 */ /* 0x000fca0000000000 */
[----:B------:R-:W-:-:S13]  /*16a0*/  ISETP.GE.U32.AND P0, PT, R3, 0xfe, PT ;  /* 0x000000fe0300780c */ /* 0x000fda0003f06070 */
[----:B------:R-:W-:Y:S05]  /*16b0*/  @!P0 BRA `(.L_x_24) ;  /* 0x0000000000808947 */ /* 0x000fea0003800000 */
[----:B------:R-:W-:-:S13]  /*16c0*/  ISETP.GT.AND P0, PT, R7, 0xfe, PT ;  /* 0x000000fe0700780c */ /* 0x000fda0003f04270 */
[----:B------:R-:W-:Y:S05]  /*16d0*/  @P0 BRA `(.L_x_25) ;  /* 0x00000000006c0947 */ /* 0x000fea0003800000 */
[----:B------:R-:W-:-:S13]  /*16e0*/  ISETP.GE.AND P0, PT, R7, 0x1, PT ;  /* 0x000000010700780c */ /* 0x000fda0003f06270 */
[----:B------:R-:W-:Y:S05]  /*16f0*/  @P0 BRA `(.L_x_26) ;  /* 0x0000000000740947 */ /* 0x000fea0003800000 */
[----:B------:R-:W-:Y:S02]  /*1700*/  ISETP.GE.AND P0, PT, R7, -0x18, PT ;  /* 0xffffffe80700780c */ /* 0x000fe40003f06270 */
[----:B------:R-:W-:-:S11]  /*1710*/  LOP3.LUT R0, R0, 0x80000000, RZ, 0xc0, !PT ;  /* 0x8000000000007812 */ /* 0x000fd600078ec0ff */
[----:B------:R-:W-:Y:S05]  /*1720*/  @!P0 BRA `(.L_x_26) ;  /* 0x0000000000688947 */ /* 0x000fea0003800000 */
[CCC-:B------:R-:W-:Y:S01]  /*1730*/  FFMA.RZ R3, R10.reuse, R8.reuse, R13.reuse ;  /* 0x000000080a037223 */ /* 0x1c0fe2000000c00d */
[CCC-:B------:R-:W-:Y:S01]  /*1740*/  FFMA.RM R6, R10.reuse, R8.reuse, R13.reuse ;  /* 0x000000080a067223 */ /* 0x1c0fe2000000400d */
[C---:B------:R-:W-:Y:S02]  /*1750*/  ISETP.NE.AND P2, PT, R7.reuse, RZ, PT ;  /* 0x000000ff0700720c */ /* 0x040fe40003f45270 */
[----:B------:R-:W-:Y:S02]  /*1760*/  ISETP.NE.AND P1, PT, R7, RZ, PT ;  /* 0x000000ff0700720c */ /* 0x000fe40003f25270 */
[----:B------:R-:W-:Y:S01]  /*1770*/  LOP3.LUT R5, R3, 0x7fffff, RZ, 0xc0, !PT ;  /* 0x007fffff03057812 */ /* 0x000fe200078ec0ff */
[----:B------:R-:W-:Y:S01]  /*1780*/  FFMA.RP R3, R10, R8, R13 ;  /* 0x000000080a037223 */ /* 0x000fe2000000800d */
[----:B------:R-:W-:Y:S02]  /*1790*/  IADD3 R8, PT, PT, R7, 0x20, RZ ;  /* 0x0000002007087810 */ /* 0x000fe40007ffe0ff */
[----:B------:R-:W-:-:S02]  /*17a0*/  LOP3.LUT R5, R5, 0x800000, RZ, 0xfc, !PT ;  /* 0x0080000005057812 */ /* 0x000fc400078efcff */
[----:B------:R-:W-:Y:S02]  /*17b0*/  IADD3 R7, PT, PT, -R7, RZ, RZ ;  /* 0x000000ff07077210 */ /* 0x000fe40007ffe1ff */
[----:B------:R-:W-:Y:S02]  /*17c0*/  SHF.L.U32 R8, R5, R8, RZ ;  /* 0x0000000805087219 */ /* 0x000fe400000006ff */
[----:B------:R-:W-:Y:S02]  /*17d0*/  FSETP.NEU.FTZ.AND P0, PT, R3, R6, PT ;  /* 0x000000060300720b */ /* 0x000fe40003f1d000 */
[----:B------:R-:W-:Y:S02]  /*17e0*/  SEL R6, R7, RZ, P2 ;  /* 0x000000ff07067207 */ /* 0x000fe40001000000 */
[----:B------:R-:W-:Y:S02]  /*17f0*/  ISETP.NE.AND P1, PT, R8, RZ, P1 ;  /* 0x000000ff0800720c */ /* 0x000fe40000f25270 */
[----:B------:R-:W-:-:S02]  /*1800*/  SHF.R.U32.HI R6, RZ, R6, R5 ;  /* 0x00000006ff067219 */ /* 0x000fc40000011605 */
[----:B------:R-:W-:Y:S02]  /*1810*/  PLOP3.LUT P0, PT, P0, P1, PT, 0xf8, 0x8f ;  /* 0x00000000008f781c */ /* 0x000fe40000703f70 */
[----:B------:R-:W-:Y:S02]  /*1820*/  SHF.R.U32.HI R8, RZ, 0x1, R6 ;  /* 0x00000001ff087819 */ /* 0x000fe40000011606 */
[----:B------:R-:W-:-:S04]  /*1830*/  SEL R3, RZ, 0x1, !P0 ;  /* 0x00000001ff037807 */ /* 0x000fc80004000000 */
[----:B------:R-:W-:-:S04]  /*1840*/  LOP3.LUT R3, R3, 0x1, R8, 0xf8, !PT ;  /* 0x0000000103037812 */ /* 0x000fc800078ef808 */
[----:B------:R-:W-:-:S05]  /*1850*/  LOP3.LUT R3, R3, R6, RZ, 0xc0, !PT ;  /* 0x0000000603037212 */ /* 0x000fca00078ec0ff */
[----:B------:R-:W-:-:S05]  /*1860*/  IMAD.IADD R3, R8, 0x1, R3 ;  /* 0x0000000108037824 */ /* 0x000fca00078e0203 */
[----:B------:R-:W-:Y:S01]  /*1870*/  LOP3.LUT R0, R3, R0, RZ, 0xfc, !PT ;  /* 0x0000000003007212 */ /* 0x000fe200078efcff */
[----:B------:R-:W-:Y:S06]  /*1880*/  BRA `(.L_x_26) ;  /* 0x0000000000107947 */ /* 0x000fec0003800000 */
.L_x_25:
[----:B------:R-:W-:-:S04]  /*1890*/  LOP3.LUT R0, R0, 0x80000000, RZ, 0xc0, !PT ;  /* 0x8000000000007812 */ /* 0x000fc800078ec0ff */
[----:B------:R-:W-:Y:S01]  /*18a0*/  LOP3.LUT R0, R0, 0x7f800000, RZ, 0xfc, !PT ;  /* 0x7f80000000007812 */ /* 0x000fe200078efcff */
[----:B------:R-:W-:Y:S06]  /*18b0*/  BRA `(.L_x_26) ;  /* 0x0000000000047947 */ /* 0x000fec0003800000 */
.L_x_24:
[----:B------:R-:W-:-:S07]  /*18c0*/  LEA R0, R6, R0, 0x17 ;  /* 0x0000000006007211 */ /* 0x000fce00078eb8ff */
.L_x_26:
[----:B------:R-:W-:Y:S05]  /*18d0*/  BSYNC.RECONVERGENT B2 ;  /* 0x0000000000027941 */ /* 0x000fea0003800200 */
.L_x_23:
[----:B------:R-:W-:Y:S05]  /*18e0*/  BRA `(.L_x_27) ;  /* 0x0000000000207947 */ /* 0x000fea0003800000 */
.L_x_22:
[----:B------:R-:W-:-:S04]  /*18f0*/  LOP3.LUT R0, R6, 0x80000000, R3, 0x48, !PT ;  /* 0x8000000006007812 */ /* 0x000fc800078e4803 */
[----:B------:R-:W-:Y:S01]  /*1900*/  LOP3.LUT R0, R0, 0x7f800000, RZ, 0xfc, !PT ;  /* 0x7f80000000007812 */ /* 0x000fe200078efcff */
[----:B------:R-:W-:Y:S06]  /*1910*/  BRA `(.L_x_27) ;  /* 0x0000000000147947 */ /* 0x000fec0003800000 */
.L_x_21:
[----:B------:R-:W-:Y:S01]  /*1920*/  LOP3.LUT R0, R6, 0x80000000, R3, 0x48, !PT ;  /* 0x8000000006007812 */ /* 0x000fe200078e4803 */
[----:B------:R-:W-:Y:S06]  /*1930*/  BRA `(.L_x_27) ;  /* 0x00000000000c7947 */ /* 0x000fec0003800000 */
.L_x_20:
[----:B------:R-:W0:Y:S01]  /*1940*/  MUFU.RSQ R0, -QNAN ;  /* 0xffc0000000007908 */ /* 0x000e220000001400 */
[----:B------:R-:W-:Y:S05]  /*1950*/  BRA `(.L_x_27) ;  /* 0x0000000000047947 */ /* 0x000fea0003800000 */
.L_x_19:
[----:B------:R-:W-:-:S07]  /*1960*/  FADD.FTZ R0, R3, R0 ;  /* 0x0000000003007221 */ /* 0x000fce0000010000 */
.L_x_27:
[----:B------:R-:W-:Y:S05]  /*1970*/  BSYNC.RECONVERGENT B1 ;  /* 0x0000000000017941 */ /* 0x000fea0003800200 */
.L_x_17:
[----:B------:R-:W-:-:S04]  /*1980*/  HFMA2 R3, -RZ, RZ, 0, 0 ;  /* 0x00000000ff037431 */ /* 0x000fc800000001ff */
[----:B0-----:R-:W-:Y:S05]  /*1990*/  RET.REL.NODEC R2 `(_Z26updateMZIPhasesFromTargetsPK13OpticalNeuroniiiiPKiS3_iPff) ;  /* 0xffffffe402987950 */ /* 0x001fea0003c3ffff */
.L_x_28:
[----:B------:R-:W-:-:S00]  /*19a0*/  BRA `(.L_x_28) ;  /* 0xfffffffc00fc7947 */ /* 0x000fc0000383ffff */
[----:B------:R-:W-:-:S00]  /*19b0*/  NOP ;  /* 0x0000000000007918 */ /* 0x000fc00000000000 */
        /* <DEDUP_REMOVED lines=12> */
.L_x_363:


//--------------------- .text._Z19computeOutputEnergyPK13OpticalNeuroniiiiPf --------------------------
	.section	.text._Z19computeOutputEnergyPK13OpticalNeuroniiiiPf,"ax",@progbits
	.align	128
        .global         _Z19computeOutputEnergyPK13OpticalNeuroniiiiPf
        .type           _Z19computeOutputEnergyPK13OpticalNeuroniiiiPf,@function
        .size           _Z19computeOutputEnergyPK13OpticalNeuroniiiiPf,(.L_x_378 - _Z19computeOutputEnergyPK13OpticalNeuroniiiiPf)
        .other          _Z19computeOutputEnergyPK13OpticalNeuroniiiiPf,@"STO_CUDA_ENTRY STV_DEFAULT"
_Z19computeOutputEnergyPK13OpticalNeuroniiiiPf:
.text._Z19computeOutputEnergyPK13OpticalNeuroniiiiPf:
[----:B------:R-:W-:Y:S01]  /*0000*/  LDC R1, c[0x0][0x37c] ;  /* 0x0000df00ff017b82 */ /* 0x000fe20000000800 */
[----:B------:R-:W0:Y:S07]  /*0010*/  S2R R3, SR_TID.X ;  /* 0x0000000000037919 */ /* 0x000e2e0000002100 */
[----:B------:R-:W0:Y:S01]  /*0020*/  S2UR UR4, SR_CTAID.X ;  /* 0x00000000000479c3 */ /* 0x000e220000002500 */
[----:B------:R-:W1:Y:S07]  /*0030*/  LDCU UR5, c[0x0][0x38c] ;  /* 0x00007180ff0577ac */ /* 0x000e6e0008000800 */
[----:B------:R-:W0:Y:S02]  /*0040*/  LDC R0, c[0x0][0x360] ;  /* 0x0000d800ff007b82 */ /* 0x000e240000000800 */
[----:B0-----:R-:W-:-:S05]  /*0050*/  IMAD R0, R0, UR4, R3 ;  /* 0x0000000400007c24 */ /* 0x001fca000f8e0203 */
[----:B-1----:R-:W-:-:S13]  /*0060*/  ISETP.GE.AND P0, PT, R0, UR5, PT ;  /* 0x0000000500007c0c */ /* 0x002fda000bf06270 */
[----:B------:R-:W-:Y:S05]  /*0070*/  @P0 EXIT ;  /* 0x000000000000094d */ /* 0x000fea0003800000 */
[----:B------:R-:W0:Y:S01]  /*0080*/  LDCU UR8, c[0x0][0x394] ;  /* 0x00007280ff0877ac */ /* 0x000e220008000800 */
[----:B------:R-:W-:Y:S01]  /*0090*/  HFMA2 R20, -RZ, RZ, 0, 0 ;  /* 0x00000000ff147431 */ /* 0x000fe200000001ff */
[----:B------:R-:W1:Y:S01]  /*00a0*/  LDCU.64 UR16, c[0x0][0x358] ;  /* 0x00006b00ff1077ac */ /* 0x000e620008000a00 */
[----:B0-----:R-:W-:-:S09]  /*00b0*/  UISETP.GE.AND UP0, UPT, UR8, 0x1, UPT ;  /* 0x000000010800788c */ /* 0x001fd2000bf06270 */
[----:B-1----:R-:W-:Y:S05]  /*00c0*/  BRA.U !UP0, `(.L_x_29) ;  /* 0x0000000d08307547 */ /* 0x002fea000b800000 */
[----:B------:R-:W0:Y:S01]  /*00d0*/  LDCU UR4, c[0x0][0x388] ;  /* 0x00007100ff0477ac */ /* 0x000e220008000800 */
[----:B------:R-:W-:Y:S01]  /*00e0*/  MOV R20, RZ ;  /* 0x000000ff00147202 */ /* 0x000fe20000000f00 */
[----:B------:R-:W-:Y:S02]  /*00f0*/  UISETP.GE.U32.AND UP1, UPT, UR8, 0x8, UPT ;  /* 0x000000080800788c */ /* 0x000fe4000bf26070 */
[----:B------:R-:W-:-:S04]  /*0100*/  ULOP3.LUT UR19, UR8, 0x7, URZ, 0xc0, !UPT ;  /* 0x0000000708137892 */ /* 0x000fc8000f8ec0ff */
[----:B------:R-:W-:Y:S01]  /*0110*/  UISETP.NE.AND UP0, UPT, UR19, URZ, UPT ;  /* 0x000000ff1300728c */ /* 0x000fe2000bf05270 */
[----:B0-----:R-:W-:Y:S01]  /*0120*/  IMAD R3, R0, UR4, RZ ;  /* 0x0000000400037c24 */ /* 0x001fe2000f8e02ff */
[----:B------:R-:W-:-:S04]  /*0130*/  UMOV UR4, URZ ;  /* 0x000000ff00047c82 */ /* 0x000fc80008000000 */
[----:B------:R-:W-:Y:S01]  /*0140*/  SHF.R.S32.HI R5, RZ, 0x1f, R3 ;  /* 0x0000001fff057819 */ /* 0x000fe20000011403 */
[----:B------:R-:W-:Y:S06]  /*0150*/  BRA.U !UP1, `(.L_x_30) ;  /* 0x0000000509d07547 */ /* 0x000fec000b800000 */
[----:B------:R-:W0:Y:S01]  /*0160*/  LDCU UR5, c[0x0][0x390] ;  /* 0x00007200ff0577ac */ /* 0x000e220008000800 */
[----:B------:R-:W-:Y:S01]  /*0170*/  HFMA2 R20, -RZ, RZ, 0, 0 ;  /* 0x00000000ff147431 */ /* 0x000fe200000001ff */
[----:B------:R-:W1:Y:S01]  /*0180*/  LDCU.64 UR6, c[0x0][0x380] ;  /* 0x00007000ff0677ac */ /* 0x000e620008000a00 */
[----:B------:R-:W2:Y:S01]  /*0190*/  LDCU UR18, c[0x0][0x390] ;  /* 0x00007200ff1277ac */ /* 0x000ea20008000800 */
[----:B------:R-:W-:-:S04]  /*01a0*/  ULOP3.LUT UR4, UR8, 0x7ffffff8, URZ, 0xc0, !UPT ;  /* 0x7ffffff808047892 */ /* 0x000fc8000f8ec0ff */
[----:B------:R-:W-:Y:S02]  /*01b0*/  UIADD3 UR12, UPT, UPT, -UR4, URZ, URZ ;  /* 0x000000ff040c7290 */ /* 0x000fe4000fffe1ff */
[----:B0-----:R-:W-:Y:S02]  /*01c0*/  UIADD3 UR9, UPT, UPT, UR5, 0x1, URZ ;  /* 0x0000000105097890 */ /* 0x001fe4000fffe0ff */
[----:B------:R-:W-:Y:S02]  /*01d0*/  UIADD3 UR10, UPT, UPT, UR5, 0x7, URZ ;  /* 0x00000007050a7890 */ /* 0x000fe4000fffe0ff */
[----:B------:R-:W-:Y:S02]  /*01e0*/  UIADD3 UR11, UPT, UPT, UR5, 0x2, URZ ;  /* 0x00000002050b7890 */ /* 0x000fe4000fffe0ff */
[----:B-1----:R-:W-:Y:S01]  /*01f0*/  UIADD3 UR6, UP1, UPT, UR6, 0x28, URZ ;  /* 0x0000002806067890 */ /* 0x002fe2000ff3e0ff */
[----:B------:R-:W-:Y:S01]  /*0200*/  MOV R4, UR9 ;  /* 0x0000000900047c02 */ /* 0x000fe20008000f00 */
[----:B------:R-:W-:Y:S01]  /*0210*/  UIADD3 UR13, UPT, UPT, UR5, 0x6, URZ ;  /* 0x00000006050d7890 */ /* 0x000fe2000fffe0ff */
[----:B--2---:R-:W-:Y:S01]  /*0220*/  MOV R2, UR18 ;  /* 0x0000001200027c02 */ /* 0x004fe20008000f00 */
[----:B------:R-:W-:Y:S01]  /*0230*/  UIADD3 UR14, UPT, UPT, UR5, 0x3, URZ ;  /* 0x00000003050e7890 */ /* 0x000fe2000fffe0ff */
[----:B------:R-:W-:Y:S01]  /*0240*/  MOV R6, UR10 ;  /* 0x0000000a00067c02 */ /* 0x000fe20008000f00 */
[----:B------:R-:W-:Y:S01]  /*0250*/  UIADD3 UR15, UPT, UPT, UR5, 0x5, URZ ;  /* 0x00000005050f7890 */ /* 0x000fe2000fffe0ff */
[----:B------:R-:W-:Y:S01]  /*0260*/  MOV R8, UR11 ;  /* 0x0000000b00087c02 */ /* 0x000fe20008000f00 */
[----:B------:R-:W-:-:S02]  /*0270*/  UIADD3.X UR7, UPT, UPT, URZ, UR7, URZ, UP1, !UPT ;  /* 0x00000007ff077290 */ /* 0x000fc40008ffe4ff */
[----:B------:R-:W-:-:S12]  /*0280*/  UIADD3 UR5, UPT, UPT, UR5, 0x4, URZ ;  /* 0x0000000405057890 */ /* 0x000fd8000fffe0ff */
.L_x_31:
[----:B------:R-:W-:Y:S02]  /*0290*/  IADD3 R13, P0, PT, R3, R2, RZ ;  /* 0x00000002030d7210 */ /* 0x000fe40007f1e0ff */
[----:B------:R-:W-:Y:S02]  /*02a0*/  MOV R10, UR6 ;  /* 0x00000006000a7c02 */ /* 0x000fe40008000f00 */
[----:B------:R-:W-:Y:S02]  /*02b0*/  MOV R11, UR7 ;  /* 0x00000007000b7c02 */ /* 0x000fe40008000f00 */
[----:B------:R-:W-:Y:S01]  /*02c0*/  LEA.HI.X.SX32 R7, R2, R5, 0x1, P0 ;  /* 0x0000000502077211 */ /* 0x000fe200000f0eff */
[----:B------:R-:W-:-:S04]  /*02d0*/  IMAD.WIDE.U32 R12, R13, 0x50, R10 ;  /* 0x000000500d0c7825 */ /* 0x000fc800078e000a */
[----:B------:R-:W-:-:S05]  /*02e0*/  IMAD R7, R7, 0x50, RZ ;  /* 0x0000005007077824 */ /* 0x000fca00078e02ff */
[----:B------:R-:W-:-:S05]  /*02f0*/  IADD3 R13, PT, PT, R13, R7, RZ ;  /* 0x000000070d0d7210 */ /* 0x000fca0007ffe0ff */
[----:B------:R-:W2:Y:S04]  /*0300*/  LDG.E R27, desc[UR16][R12.64] ;  /* 0x000000100c1b7981 */ /* 0x000ea8000c1e1900 */
[----:B------:R0:W3:Y:S01]  /*0310*/  LDG.E R28, desc[UR16][R12.64+-0x4] ;  /* 0xfffffc100c1c7981 */ /* 0x0000e2000c1e1900 */
[C---:B------:R-:W-:Y:S02]  /*0320*/  IADD3 R23, P0, PT, R3.reuse, R4, RZ ;  /* 0x0000000403177210 */ /* 0x040fe40007f1e0ff */
[----:B------:R-:W-:Y:S02]  /*0330*/  IADD3 R7, P1, PT, R3, R8, RZ ;  /* 0x0000000803077210 */ /* 0x000fe40007f3e0ff */
[-C--:B------:R-:W-:Y:S01]  /*0340*/  LEA.HI.X.SX32 R16, R4, R5.reuse, 0x1, P0 ;  /* 0x0000000504107211 */ /* 0x080fe200000f0eff */
[----:B------:R-:W-:Y:S01]  /*0350*/  IMAD.WIDE.U32 R22, R23, 0x50, R10 ;  /* 0x0000005017167825 */ /* 0x000fe200078e000a */
[----:B------:R-:W-:-:S02]  /*0360*/  LEA.HI.X.SX32 R9, R8, R5, 0x1, P1 ;  /* 0x0000000508097211 */ /* 0x000fc400008f0eff */
[----:B------:R-:W-:Y:S01]  /*0370*/  IADD3 R15, P1, PT, R3, UR14, RZ ;  /* 0x0000000e030f7c10 */ /* 0x000fe2000ff3e0ff */
[----:B------:R-:W-:Y:S01]  /*0380*/  IMAD R21, R16, 0x50, RZ ;  /* 0x0000005010157824 */ /* 0x000fe200078e02ff */
[----:B------:R-:W-:Y:S01]  /*0390*/  MOV R14, UR14 ;  /* 0x0000000e000e7c02 */ /* 0x000fe20008000f00 */
[----:B------:R-:W-:Y:S01]  /*03a0*/  IMAD R9, R9, 0x50, RZ ;  /* 0x0000005009097824 */ /* 0x000fe200078e02ff */
[----:B------:R-:W-:Y:S01]  /*03b0*/  IADD3 R19, P2, PT, R3, UR15, RZ ;  /* 0x0000000f03137c10 */ /* 0x000fe2000ff5e0ff */
[----:B0-----:R-:W-:Y:S01]  /*03c0*/  IMAD.WIDE.U32 R12, R7, 0x50, R10 ;  /* 0x00000050070c7825 */ /* 0x001fe200078e000a */
[----:B------:R-:W-:Y:S02]  /*03d0*/  MOV R16, UR15 ;  /* 0x0000000f00107c02 */ /* 0x000fe40008000f00 */
[----:B------:R-:W-:Y:S02]  /*03e0*/  IADD3 R17, P0, PT, R3, UR13, RZ ;  /* 0x0000000d03117c10 */ /* 0x000fe4000ff1e0ff */
[----:B------:R-:W-:-:S02]  /*03f0*/  MOV R18, UR13 ;  /* 0x0000000d00127c02 */ /* 0x000fc40008000f00 */
[----:B------:R-:W-:Y:S02]  /*0400*/  LEA.HI.X.SX32 R14, R14, R5, 0x1, P1 ;  /* 0x000000050e0e7211 */ /* 0x000fe400008f0eff */
[----:B------:R-:W-:Y:S02]  /*0410*/  IADD3 R13, PT, PT, R13, R9, RZ ;  /* 0x000000090d0d7210 */ /* 0x000fe40007ffe0ff */
[-C--:B------:R-:W-:Y:S01]  /*0420*/  LEA.HI.X.SX32 R7, R16, R5.reuse, 0x1, P2 ;  /* 0x0000000510077211 */ /* 0x080fe200010f0eff */
[----:B------:R-:W-:Y:S01]  /*0430*/  IMAD.WIDE.U32 R16, R17, 0x50, R10 ;  /* 0x0000005011107825 */ /* 0x000fe200078e000a */
[----:B------:R-:W-:Y:S02]  /*0440*/  LEA.HI.X.SX32 R9, R18, R5, 0x1, P0 ;  /* 0x0000000512097211 */ /* 0x000fe400000f0eff */
[----:B------:R-:W-:Y:S01]  /*0450*/  IADD3 R23, PT, PT, R23, R21, RZ ;  /* 0x0000001517177210 */ /* 0x000fe20007ffe0ff */
[----:B------:R-:W-:Y:S02]  /*0460*/  IMAD R21, R14, 0x50, RZ ;  /* 0x000000500e157824 */ /* 0x000fe400078e02ff */
[----:B------:R-:W-:-:S02]  /*0470*/  IMAD R7, R7, 0x50, RZ ;  /* 0x0000005007077824 */ /* 0x000fc400078e02ff */
[----:B------:R-:W-:-:S04]  /*0480*/  IMAD.WIDE.U32 R14, R15, 0x50, R10 ;  /* 0x000000500f0e7825 */ /* 0x000fc800078e000a */
[----:B------:R-:W-:Y:S01]  /*0490*/  IMAD.WIDE.U32 R18, R19, 0x50, R10 ;  /* 0x0000005013127825 */ /* 0x000fe200078e000a */
[----:B------:R-:W-:Y:S02]  /*04a0*/  IADD3 R15, PT, PT, R15, R21, RZ ;  /* 0x000000150f0f7210 */ /* 0x000fe40007ffe0ff */
[----:B------:R-:W4:Y:S01]  /*04b0*/  LDG.E R21, desc[UR16][R22.64+-0x4] ;  /* 0xfffffc1016157981 */ /* 0x000f22000c1e1900 */
[----:B------:R-:W-:Y:S01]  /*04c0*/  IMAD R9, R9, 0x50, RZ ;  /* 0x0000005009097824 */ /* 0x000fe200078e02ff */
[----:B------:R-:W-:Y:S02]  /*04d0*/  IADD3 R19, PT, PT, R19, R7, RZ ;  /* 0x0000000713137210 */ /* 0x000fe40007ffe0ff */
[----:B------:R-:W5:Y:S02]  /*04e0*/  LDG.E R7, desc[UR16][R22.64] ;  /* 0x0000001016077981 */ /* 0x000f64000c1e1900 */
[----:B------:R-:W-:Y:S02]  /*04f0*/  IADD3 R17, PT, PT, R17, R9, RZ ;  /* 0x0000000911117210 */ /* 0x000fe40007ffe0ff */
[----:B------:R-:W4:Y:S01]  /*0500*/  LDG.E R9, desc[UR16][R12.64+-0x4] ;  /* 0xfffffc100c097981 */ /* 0x000f22000c1e1900 */
[----:B------:R-:W-:-:S03]  /*0510*/  MOV R29, UR5 ;  /* 0x00000005001d7c02 */ /* 0x000fc60008000f00 */
[----:B------:R-:W4:Y:S04]  /*0520*/  LDG.E R25, desc[UR16][R14.64] ;  /* 0x000000100e197981 */ /* 0x000f28000c1e1900 */
[----:B------:R0:W4:Y:S04]  /*0530*/  LDG.E R23, desc[UR16][R12.64] ;  /* 0x000000100c177981 */ /* 0x000128000c1e1900 */
[----:B------:R1:W4:Y:S04]  /*0540*/  LDG.E R22, desc[UR16][R14.64+-0x4] ;  /* 0xfffffc100e167981 */ /* 0x000328000c1e1900 */
[----:B------:R-:W4:Y:S01]  /*0550*/  LDG.E R24, desc[UR16][R16.64+-0x4] ;  /* 0xfffffc1010187981 */ /* 0x000f22000c1e1900 */
[----:B0-----:R-:W-:-:S03]  /*0560*/  IADD3 R13, P0, PT, R3, UR5, RZ ;  /* 0x00000005030d7c10 */ /* 0x001fc6000ff1e0ff */
[----:B------:R0:W4:Y:S01]  /*0570*/  LDG.E R26, desc[UR16][R16.64] ;  /* 0x00000010101a7981 */ /* 0x000122000c1e1900 */
[----:B------:R-:W-:-:S03]  /*0580*/  LEA.HI.X.SX32 R12, R29, R5, 0x1, P0 ;  /* 0x000000051d0c7211 */ /* 0x000fc600000f0eff */
[----:B------:R-:W4:Y:S02]  /*0590*/  LDG.E R29, desc[UR16][R18.64] ;  /* 0x00000010121d7981 */ /* 0x000f24000c1e1900 */
[----:B-1----:R-:W-:Y:S02]  /*05a0*/  IMAD R14, R12, 0x50, RZ ;  /* 0x000000500c0e7824 */ /* 0x002fe400078e02ff */
[----:B------:R-:W-:-:S05]  /*05b0*/  IMAD.WIDE.U32 R12, R13, 0x50, R10 ;  /* 0x000000500d0c7825 */ /* 0x000fca00078e000a */
[----:B------:R-:W-:Y:S01]  /*05c0*/  IADD3 R13, PT, PT, R13, R14, RZ ;  /* 0x0000000e0d0d7210 */ /* 0x000fe20007ffe0ff */
[----:B--2---:R-:W-:Y:S02]  /*05d0*/  FMUL R15, R27, R27 ;  /* 0x0000001b1b0f7220 */ /* 0x004fe40000400000 */
[----:B------:R5:W2:Y:S02]  /*05e0*/  LDG.E R27, desc[UR16][R18.64+-0x4] ;  /* 0xfffffc10121b7981 */ /* 0x000aa4000c1e1900 */
[----:B---3--:R-:W-:Y:S01]  /*05f0*/  FFMA R28, R28, R28, R15 ;  /* 0x0000001c1c1c7223 */ /* 0x008fe2000000000f */
[----:B------:R-:W-:-:S04]  /*0600*/  IADD3 R15, P0, PT, R3, R6, RZ ;  /* 0x00000006030f7210 */ /* 0x000fc80007f1e0ff */
[----:B------:R-:W-:Y:S01]  /*0610*/  LEA.HI.X.SX32 R14, R6, R5, 0x1, P0 ;  /* 0x00000005060e7211 */ /* 0x000fe200000f0eff */
[----:B------:R-:W-:Y:S02]  /*0620*/  IMAD.WIDE.U32 R10, R15, 0x50, R10 ;  /* 0x000000500f0a7825 */ /* 0x000fe400078e000a */
[----:B------:R-:W3:Y:S02]  /*0630*/  LDG.E R15, desc[UR16][R12.64+-0x4] ;  /* 0xfffffc100c0f7981 */ /* 0x000ee4000c1e1900 */
[----:B0-----:R-:W-:Y:S02]  /*0640*/  IMAD R17, R14, 0x50, RZ ;  /* 0x000000500e117824 */ /* 0x001fe400078e02ff */
[----:B------:R-:W3:Y:S03]  /*0650*/  LDG.E R14, desc[UR16][R12.64] ;  /* 0x000000100c0e7981 */ /* 0x000ee6000c1e1900 */
[----:B------:R-:W-:-:S05]  /*0660*/  IADD3 R11, PT, PT, R11, R17, RZ ;  /* 0x000000110b0b7210 */ /* 0x000fca0007ffe0ff */
[----:B------:R-:W3:Y:S04]  /*0670*/  LDG.E R16, desc[UR16][R10.64] ;  /* 0x000000100a107981 */ /* 0x000ee8000c1e1900 */
[----:B------:R0:W3:Y:S01]  /*0680*/  LDG.E R17, desc[UR16][R10.64+-0x4] ;  /* 0xfffffc100a117981 */ /* 0x0000e2000c1e1900 */
[----:B------:R-:W-:Y:S01]  /*0690*/  FADD R28, R28, R20 ;  /* 0x000000141c1c7221 */ /* 0x000fe20000000000 */
[----:B------:R-:W-:Y:S01]  /*06a0*/  UIADD3 UR12, UPT, UPT, UR12, 0x8, URZ ;  /* 0x000000080c0c7890 */ /* 0x000fe2000fffe0ff */
[----:B-----5:R-:W-:-:S04]  /*06b0*/  FMUL R18, R7, R7 ;  /* 0x0000000707127220 */ /* 0x020fc80000400000 */
[----:B----4-:R-:W-:-:S04]  /*06c0*/  FFMA R21, R21, R21, R18 ;  /* 0x0000001515157223 */ /* 0x010fc80000000012 */
[----:B------:R-:W-:Y:S01]  /*06d0*/  FADD R21, R28, R21 ;  /* 0x000000151c157221 */ /* 0x000fe20000000000 */
[----:B------:R-:W-:Y:S01]  /*06e0*/  FMUL R18, R23, R23 ;  /* 0x0000001717127220 */ /* 0x000fe20000400000 */
[----:B------:R-:W-:-:S03]  /*06f0*/  FMUL R25, R25, R25 ;  /* 0x0000001919197220 */ /* 0x000fc60000400000 */
[----:B------:R-:W-:Y:S01]  /*0700*/  FFMA R18, R9, R9, R18 ;  /* 0x0000000909127223 */ /* 0x000fe20000000012 */
[----:B------:R-:W-:-:S03]  /*0710*/  FFMA R25, R22, R22, R25 ;  /* 0x0000001616197223 */ /* 0x000fc60000000019 */
[----:B------:R-:W-:-:S04]  /*0720*/  FADD R18, R21, R18 ;  /* 0x0000001215127221 */ /* 0x000fc80000000000 */
[----:B------:R-:W-:Y:S01]  /*0730*/  FADD R18, R18, R25 ;  /* 0x0000001912127221 */ /* 0x000fe20000000000 */
[----:B0-----:R-:W-:Y:S01]  /*0740*/  FMUL R10, R29, R29 ;  /* 0x0000001d1d0a7220 */ /* 0x001fe20000400000 */
[----:B------:R-:W-:Y:S01]  /*0750*/  FMUL R7, R26, R26 ;  /* 0x0000001a1a077220 */ /* 0x000fe20000400000 */
[----:B------:R-:W-:-:S03]  /*0760*/  UISETP.NE.AND UP1, UPT, UR12, URZ, UPT ;  /* 0x000000ff0c00728c */ /* 0x000fc6000bf25270 */
[----:B------:R-:W-:Y:S01]  /*0770*/  FFMA R7, R24, R24, R7 ;  /* 0x0000001818077223 */ /* 0x000fe20000000007 */
[----:B------:R-:W-:Y:S02]  /*0780*/  IADD3 R2, PT, PT, R2, 0x8, RZ ;  /* 0x0000000802027810 */ /* 0x000fe40007ffe0ff */
[----:B------:R-:W-:Y:S02]  /*0790*/  IADD3 R4, PT, PT, R4, 0x8, RZ ;  /* 0x0000000804047810 */ /* 0x000fe40007ffe0ff */
[----:B------:R-:W-:Y:S02]  /*07a0*/  IADD3 R6, PT, PT, R6, 0x8, RZ ;  /* 0x0000000806067810 */ /* 0x000fe40007ffe0ff */
[----:B------:R-:W-:Y:S01]  /*07b0*/  IADD3 R8, PT, PT, R8, 0x8, RZ ;  /* 0x0000000808087810 */ /* 0x000fe20007ffe0ff */
[----:B------:R-:W-:Y:S02]  /*07c0*/  UIADD3 UR13, UPT, UPT, UR13, 0x8, URZ ;  /* 0x000000080d0d7890 */ /* 0x000fe4000fffe0ff */
[----:B------:R-:W-:-:S02]  /*07d0*/  UIADD3 UR14, UPT, UPT, UR14, 0x8, URZ ;  /* 0x000000080e0e7890 */ /* 0x000fc4000fffe0ff */
[----:B------:R-:W-:Y:S02]  /*07e0*/  UIADD3 UR15, UPT, UPT, UR15, 0x8, URZ ;  /* 0x000000080f0f7890 */ /* 0x000fe4000fffe0ff */
[----:B------:R-:W-:Y:S01]  /*07f0*/  UIADD3 UR5, UPT, UPT, UR5, 0x8, URZ ;  /* 0x0000000805057890 */ /* 0x000fe2000fffe0ff */
[----:B--2---:R-:W-:Y:S01]  /*0800*/  FFMA R10, R27, R27, R10 ;  /* 0x0000001b1b0a7223 */ /* 0x004fe2000000000a */
[----:B---3--:R-:W-:-:S04]  /*0810*/  FMUL R14, R14, R14 ;  /* 0x0000000e0e0e7220 */ /* 0x008fc80000400000 */
[----:B------:R-:W-:-:S04]  /*0820*/  FFMA R15, R15, R15, R14 ;  /* 0x0000000f0f0f7223 */ /* 0x000fc8000000000e */
[----:B------:R-:W-:Y:S01]  /*0830*/  FADD R15, R18, R15 ;  /* 0x0000000f120f7221 */ /* 0x000fe20000000000 */
[----:B------:R-:W-:-:S03]  /*0840*/  FMUL R16, R16, R16 ;  /* 0x0000001010107220 */ /* 0x000fc60000400000 */
[----:B------:R-:W-:Y:S01]  /*0850*/  FADD R10, R15, R10 ;  /* 0x0000000a0f0a7221 */ /* 0x000fe20000000000 */
[----:B------:R-:W-:-:S03]  /*0860*/  FFMA R16, R17, R17, R16 ;  /* 0x0000001111107223 */ /* 0x000fc60000000010 */
[----:B------:R-:W-:-:S04]  /*0870*/  FADD R7, R10, R7 ;  /* 0x000000070a077221 */ /* 0x000fc80000000000 */
[----:B------:R-:W-:Y:S01]  /*0880*/  FADD R20, R7, R16 ;  /* 0x0000001007147221 */ /* 0x000fe20000000000 */
[----:B------:R-:W-:Y:S06]  /*0890*/  BRA.U UP1, `(.L_x_31) ;  /* 0xfffffff9017c7547 */ /* 0x000fec000b83ffff */
.L_x_30:
[----:B------:R-:W-:Y:S05]  /*08a0*/  BRA.U !UP0, `(.L_x_29) ;  /* 0x0000000508387547 */ /* 0x000fea000b800000 */
[----:B------:R-:W-:Y:S02]  /*08b0*/  UISETP.GE.U32.AND UP0, UPT, UR19, 0x4, UPT ;  /* 0x000000041300788c */ /* 0x000fe4000bf06070 */
[----:B------:R-:W-:-:S04]  /*08c0*/  ULOP3.LUT UR6, UR8, 0x3, URZ, 0xc0, !UPT ;  /* 0x0000000308067892 */ /* 0x000fc8000f8ec0ff */
[----:B------:R-:W-:-:S03]  /*08d0*/  UISETP.NE.AND UP1, UPT, UR6, URZ, UPT ;  /* 0x000000ff0600728c */ /* 0x000fc6000bf25270 */
[----:B------:R-:W-:Y:S08]  /*08e0*/  BRA.U !UP0, `(.L_x_32) ;  /* 0x0000000108787547 */ /* 0x000ff0000b800000 */
[----:B------:R-:W0:Y:S01]  /*08f0*/  LDCU UR5, c[0x0][0x390] ;  /* 0x00007200ff0577ac */ /* 0x000e220008000800 */
[----:B------:R-:W1:Y:S01]  /*0900*/  LDC.64 R6, c[0x0][0x380] ;  /* 0x0000e000ff067b82 */ /* 0x000e620000000a00 */
[----:B0-----:R-:W-:-:S06]  /*0910*/  UIADD3 UR5, UPT, UPT, UR4, UR5, URZ ;  /* 0x0000000504057290 */ /* 0x001fcc000fffe0ff */
[----:B------:R-:W-:Y:S02]  /*0920*/  IADD3 R9, P0, PT, R3, UR5, RZ ;  /* 0x0000000503097c10 */ /* 0x000fe4000ff1e0ff */
[----:B------:R-:W-:-:S03]  /*0930*/  MOV R2, UR5 ;  /* 0x0000000500027c02 */ /* 0x000fc60008000f00 */
[----:B-1----:R-:W-:Y:S01]  /*0940*/  IMAD.WIDE.U32 R6, R9, 0x50, R6 ;  /* 0x0000005009067825 */ /* 0x002fe200078e0006 */
[----:B------:R-:W-:-:S05]  /*0950*/  LEA.HI.X.SX32 R2, R2, R5, 0x1, P0 ;  /* 0x0000000502027211 */ /* 0x000fca00000f0eff */
[----:B------:R-:W-:-:S05]  /*0960*/  IMAD R9, R2, 0x50, RZ ;  /* 0x0000005002097824 */ /* 0x000fca00078e02ff */
[----:B------:R-:W-:-:S05]  /*0970*/  IADD3 R7, PT, PT, R7, R9, RZ ;  /* 0x0000000907077210 */ /* 0x000fca0007ffe0ff */
[----:B------:R-:W2:Y:S04]  /*0980*/  LDG.E R4, desc[UR16][R6.64+0x28] ;  /* 0x0000281006047981 */ /* 0x000ea8000c1e1900 */
[----:B------:R-:W3:Y:S04]  /*0990*/  LDG.E R2, desc[UR16][R6.64+0x24] ;  /* 0x0000241006027981 */ /* 0x000ee8000c1e1900 */
[----:B------:R-:W4:Y:S04]  /*09a0*/  LDG.E R10, desc[UR16][R6.64+0x78] ;  /* 0x00007810060a7981 */ /* 0x000f28000c1e1900 */
[----:B------:R-:W5:Y:S04]  /*09b0*/  LDG.E R8, desc[UR16][R6.64+0x74] ;  /* 0x0000741006087981 */ /* 0x000f68000c1e1900 */
[----:B------:R-:W5:Y:S04]  /*09c0*/  LDG.E R13, desc[UR16][R6.64+0xc8] ;  /* 0x0000c810060d7981 */ /* 0x000f68000c1e1900 */
[----:B------:R-:W5:Y:S04]  /*09d0*/  LDG.E R15, desc[UR16][R6.64+0x118] ;  /* 0x00011810060f7981 */ /* 0x000f68000c1e1900 */
[----:B------:R-:W5:Y:S04]  /*09e0*/  LDG.E R12, desc[UR16][R6.64+0xc4] ;  /* 0x0000c410060c7981 */ /* 0x000f68000c1e1900 */
[----:B------:R-:W5:Y:S01]  /*09f0*/  LDG.E R14, desc[UR16][R6.64+0x114] ;  /* 0x00011410060e7981 */ /* 0x000f62000c1e1900 */
[----:B------:R-:W-:Y:S01]  /*0a00*/  UIADD3 UR4, UPT, UPT, UR4, 0x4, URZ ;  /* 0x0000000404047890 */ /* 0x000fe2000fffe0ff */
[----:B--2---:R-:W-:-:S04]  /*0a10*/  FMUL R9, R4, R4 ;  /* 0x0000000404097220 */ /* 0x004fc80000400000 */
[----:B---3--:R-:W-:Y:S01]  /*0a20*/  FFMA R9, R2, R2, R9 ;  /* 0x0000000202097223 */ /* 0x008fe20000000009 */
[----:B----4-:R-:W-:-:S03]  /*0a30*/  FMUL R11, R10, R10 ;  /* 0x0000000a0a0b7220 */ /* 0x010fc60000400000 */
[----:B------:R-:W-:Y:S01]  /*0a40*/  FADD R9, R20, R9 ;  /* 0x0000000914097221 */ /* 0x000fe20000000000 */
[----:B-----5:R-:W-:Y:S01]  /*0a50*/  FFMA R8, R8, R8, R11 ;  /* 0x0000000808087223 */ /* 0x020fe2000000000b */
[----:B------:R-:W-:-:S03]  /*0a60*/  FMUL R13, R13, R13 ;  /* 0x0000000d0d0d7220 */ /* 0x000fc60000400000 */
[----:B------:R-:W-:Y:S01]  /*0a70*/  FADD R8, R9, R8 ;  /* 0x0000000809087221 */ /* 0x000fe20000000000 */
[----:B------:R-:W-:Y:S01]  /*0a80*/  FMUL R15, R15, R15 ;  /* 0x0000000f0f0f7220 */ /* 0x000fe20000400000 */
[----:B------:R-:W-:-:S03]  /*0a90*/  FFMA R13, R12, R12, R13 ;  /* 0x0000000c0c0d7223 */ /* 0x000fc6000000000d */
[----:B------:R-:W-:Y:S01]  /*0aa0*/  FFMA R15, R14, R14, R15 ;  /* 0x0000000e0e0f7223 */ /* 0x000fe2000000000f */
[----:B------:R-:W-:-:S04]  /*0ab0*/  FADD R8, R8, R13 ;  /* 0x0000000d08087221 */ /* 0x000fc80000000000 */
[----:B------:R-:W-:-:S07]  /*0ac0*/  FADD R20, R8, R15 ;  /* 0x0000000f08147221 */ /* 0x000fce0000000000 */
.L_x_32:
[----:B------:R-:W-:Y:S05]  /*0ad0*/  BRA.U !UP1, `(.L_x_29) ;  /* 0x0000000109ac7547 */ /* 0x000fea000b800000 */
[----:B------:R-:W-:Y:S02]  /*0ae0*/  UISETP.NE.AND UP0, UPT, UR6, 0x1, UPT ;  /* 0x000000010600788c */ /* 0x000fe4000bf05270 */
[----:B------:R-:W-:-:S04]  /*0af0*/  ULOP3.LUT UR5, UR8, 0x1, URZ, 0xc0, !UPT ;  /* 0x0000000108057892 */ /* 0x000fc8000f8ec0ff */
[----:B------:R-:W-:Y:S01]  /*0b00*/  UISETP.NE.U32.AND UP1, UPT, UR5, 0x1, UPT ;  /* 0x000000010500788c */ /* 0x000fe2000bf25070 */
[----:B------:R-:W-:-:S04]  /*0b10*/  PLOP3.LUT P1, PT, PT, PT, UP0, 0x80, 0x8 ;  /* 0x000000000008781c */ /* 0x000fc80003f2f008 */
[----:B------:R-:W0:Y:S01]  /*0b20*/  @UP0 LDCU.64 UR8, c[0x0][0x380] ;  /* 0x00007000ff0807ac */ /* 0x000e220008000a00 */
[----:B------:R-:W-:Y:S01]  /*0b30*/  PLOP3.LUT P0, PT, PT, PT, UP1, 0x80, 0x8 ;  /* 0x000000000008781c */ /* 0x000fe20003f0f018 */
[----:B------:R-:W1:Y:S04]  /*0b40*/  @UP0 LDCU UR5, c[0x0][0x390] ;  /* 0x00007200ff0507ac */ /* 0x000e680008000800 */
[----:B------:R-:W2:Y:S01]  /*0b50*/  @!UP1 LDCU UR6, c[0x0][0x390] ;  /* 0x00007200ff0697ac */ /* 0x000ea20008000800 */
[----:B------:R-:W3:Y:S01]  /*0b60*/  @!UP1 LDCU.64 UR10, c[0x0][0x380] ;  /* 0x00007000ff0a97ac */ /* 0x000ee20008000a00 */
[----:B0-----:R-:W-:Y:S02]  /*0b70*/  MOV R6, UR8 ;  /* 0x0000000800067c02 */ /* 0x001fe40008000f00 */
[----:B------:R-:W-:Y:S01]  /*0b80*/  MOV R7, UR9 ;  /* 0x0000000900077c02 */ /* 0x000fe20008000f00 */
[----:B-1----:R-:W-:-:S02]  /*0b90*/  @UP0 UIADD3 UR5, UPT, UPT, UR4, UR5, URZ ;  /* 0x0000000504050290 */ /* 0x002fc4000fffe0ff */
[----:B------:R-:W-:-:S04]  /*0ba0*/  @UP0 UIADD3 UR4, UPT, UPT, UR4, 0x2, URZ ;  /* 0x0000000204040890 */ /* 0x000fc8000fffe0ff */
[----:B------:R-:W-:Y:S01]  /*0bb0*/  @P1 IADD3 R9, P2, PT, R3, UR5, RZ ;  /* 0x0000000503091c10 */ /* 0x000fe2000ff5e0ff */
[----:B--2---:R-:W-:Y:S01]  /*0bc0*/  @!UP1 UIADD3 UR4, UPT, UPT, UR4, UR6, URZ ;  /* 0x0000000604049290 */ /* 0x004fe2000fffe0ff */
[----:B------:R-:W-:-:S03]  /*0bd0*/  MOV R2, UR5 ;  /* 0x0000000500027c02 */ /* 0x000fc60008000f00 */
[----:B------:R-:W-:Y:S01]  /*0be0*/  @P1 IMAD.WIDE.U32 R6, R9, 0x50, R6 ;  /* 0x0000005009061825 */ /* 0x000fe200078e0006 */
[-C--:B------:R-:W-:Y:S02]  /*0bf0*/  @P1 LEA.HI.X.SX32 R2, R2, R5.reuse, 0x1, P2 ;  /* 0x0000000502021211 */ /* 0x080fe400010f0eff */
[----:B------:R-:W-:Y:S02]  /*0c00*/  @!P0 IADD3 R9, P2, PT, R3, UR4, RZ ;  /* 0x0000000403098c10 */ /* 0x000fe4000ff5e0ff */
[----:B------:R-:W-:Y:S01]  /*0c10*/  MOV R4, UR4 ;  /* 0x0000000400047c02 */ /* 0x000fe20008000f00 */
[----:B------:R-:W-:Y:S01]  /*0c20*/  @P1 IMAD R11, R2, 0x50, RZ ;  /* 0x00000050020b1824 */ /* 0x000fe200078e02ff */
[----:B---3--:R-:W-:Y:S02]  /*0c30*/  MOV R2, UR10 ;  /* 0x0000000a00027c02 */ /* 0x008fe40008000f00 */
[----:B------:R-:W-:Y:S02]  /*0c40*/  MOV R3, UR11 ;  /* 0x0000000b00037c02 */ /* 0x000fe40008000f00 */
[----:B------:R-:W-:-:S02]  /*0c50*/  @!P0 LEA.HI.X.SX32 R5, R4, R5, 0x1, P2 ;  /* 0x0000000504058211 */ /* 0x000fc400010f0eff */
[----:B------:R-:W-:Y:S01]  /*0c60*/  @P1 IADD3 R7, PT, PT, R7, R11, RZ ;  /* 0x0000000b07071210 */ /* 0x000fe20007ffe0ff */
[----:B------:R-:W-:-:S04]  /*0c70*/  @!P0 IMAD.WIDE.U32 R2, R9, 0x50, R2 ;  /* 0x0000005009028825 */ /* 0x000fc800078e0002 */
[----:B------:R-:W-:Y:S01]  /*0c80*/  @!P0 IMAD R5, R5, 0x50, RZ ;  /* 0x0000005005058824 */ /* 0x000fe200078e02ff */
[----:B------:R-:W2:Y:S04]  /*0c90*/  @P1 LDG.E R9, desc[UR16][R6.64+0x28] ;  /* 0x0000281006091981 */ /* 0x000ea8000c1e1900 */
[----:B------:R-:W-:Y:S01]  /*0ca0*/  @!P0 IADD3 R3, PT, PT, R3, R5, RZ ;  /* 0x0000000503038210 */ /* 0x000fe20007ffe0ff */
[----:B------:R-:W3:Y:S04]  /*0cb0*/  @P1 LDG.E R11, desc[UR16][R6.64+0x78] ;  /* 0x00007810060b1981 */ /* 0x000ee8000c1e1900 */
[----:B------:R-:W4:Y:S04]  /*0cc0*/  @P1 LDG.E R8, desc[UR16][R6.64+0x24] ;  /* 0x0000241006081981 */ /* 0x000f28000c1e1900 */
[----:B------:R-:W5:Y:S04]  /*0cd0*/  @P1 LDG.E R10, desc[UR16][R6.64+0x74] ;  /* 0x00007410060a1981 */ /* 0x000f68000c1e1900 */
[----:B------:R-:W5:Y:S04]  /*0ce0*/  @!P0 LDG.E R5, desc[UR16][R2.64+0x28] ;  /* 0x0000281002058981 */ /* 0x000f68000c1e1900 */
[----:B------:R-:W5:Y:S01]  /*0cf0*/  @!P0 LDG.E R4, desc[UR16][R2.64+0x24] ;  /* 0x0000241002048981 */ /* 0x000f62000c1e1900 */
[----:B--2---:R-:W-:Y:S01]  /*0d00*/  @P1 FMUL R9, R9, R9 ;  /* 0x0000000909091220 */ /* 0x004fe20000400000 */
[----:B---3--:R-:W-:-:S03]  /*0d10*/  @P1 FMUL R11, R11, R11 ;  /* 0x0000000b0b0b1220 */ /* 0x008fc60000400000 */
[----:B----4-:R-:W-:Y:S01]  /*0d20*/  @P1 FFMA R9, R8, R8, R9 ;  /* 0x0000000808091223 */ /* 0x010fe20000000009 */
[----:B-----5:R-:W-:-:S03]  /*0d30*/  @P1 FFMA R10, R10, R10, R11 ;  /* 0x0000000a0a0a1223 */ /* 0x020fc6000000000b */
[----:B------:R-:W-:Y:S01]  /*0d40*/  @P1 FADD R9, R20, R9 ;  /* 0x0000000914091221 */ /* 0x000fe20000000000 */
[----:B------:R-:W-:-:S03]  /*0d50*/  @!P0 FMUL R5, R5, R5 ;  /* 0x0000000505058220 */ /* 0x000fc60000400000 */
[----:B------:R-:W-:Y:S01]  /*0d60*/  @P1 FADD R20, R9, R10 ;  /* 0x0000000a09141221 */ /* 0x000fe20000000000 */
[----:B------:R-:W-:-:S04]  /*0d70*/  @!P0 FFMA R5, R4, R4, R5 ;  /* 0x0000000404058223 */ /* 0x000fc80000000005 */
[----:B------:R-:W-:-:S07]  /*0d80*/  @!P0 FADD R20, R20, R5 ;  /* 0x0000000514148221 */ /* 0x000fce0000000000 */
.L_x_29:
[----:B------:R-:W0:Y:S02]  /*0d90*/  LDC.64 R2, c[0x0][0x398] ;  /* 0x0000e600ff027b82 */ /* 0x000e240000000a00 */
[----:B0-----:R-:W-:-:S05]  /*0da0*/  IMAD.WIDE R2, R0, 0x4, R2 ;  /* 0x0000000400027825 */ /* 0x001fca00078e0202 */
[----:B------:R-:W-:Y:S01]  /*0db0*/  STG.E desc[UR16][R2.64], R20 ;  /* 0x0000001402007986 */ /* 0x000fe2000c101910 */
[----:B------:R-:W-:Y:S05]  /*0dc0*/  EXIT ;  /* 0x000000000000794d */ /* 0x000fea0003800000 */
.L_x_33:
        /* <DEDUP_REMOVED lines=11> */
.L_x_378:


//--------------------- .text._Z18applyOutputMZIMeshP13OpticalNeuroniiiiPKfS2_S2_S2_S2_S2_PKiiP17curandStateXORWOWf --------------------------
	.section	.text._Z18applyOutputMZIMeshP13OpticalNeuroniiiiPKfS2_S2_S2_S2_S2_PKiiP17curandStateXORWOWf,"ax",@progbits
	.align	128
        .global         _Z18applyOutputMZIMeshP13OpticalNeuroniiiiPKfS2_S2_S2_S2_S2_PKiiP17curandStateXORWOWf
        .type           _Z18applyOutputMZIMeshP13OpticalNeuroniiiiPKfS2_S2_S2_S2_S2_PKiiP17curandStateXORWOWf,@function
        .size           _Z18applyOutputMZIMeshP13OpticalNeuroniiiiPKfS2_S2_S2_S2_S2_PKiiP17curandStateXORWOWf,(.L_x_365 - _Z18applyOutputMZIMeshP13OpticalNeuroniiiiPKfS2_S2_S2_S2_S2_PKiiP17curandStateXORWOWf)
        .other          _Z18applyOutputMZIMeshP13OpticalNeuroniiiiPKfS2_S2_S2_S2_S2_PKiiP17curandStateXORWOWf,@"STO_CUDA_ENTRY STV_DEFAULT"
_Z18applyOutputMZIMeshP13OpticalNeuroniiiiPKfS2_S2_S2_S2_S2_PKiiP17curandStateXORWOWf:
.text._Z18applyOutputMZIMeshP13OpticalNeuroniiiiPKfS2_S2_S2_S2_S2_PKiiP17curandStateXORWOWf:
[----:B------:R-:W0:Y:S01]  /*0000*/  LDC R1, c[0x0][0x37c] ;  /* 0x0000df00ff017b82 */ /* 0x000e220000000800 */
[----:B------:R-:W1:Y:S07]  /*0010*/  S2R R3, SR_TID.X ;  /* 0x0000000000037919 */ /* 0x000e6e0000002100 */
[----:B------:R-:W1:Y:S01]  /*0020*/  S2UR UR4, SR_CTAID.X ;  /* 0x00000000000479c3 */ /* 0x000e620000002500 */
[----:B------:R-:W2:Y:S01]  /*0030*/  LDCU UR5, c[0x0][0x38c] ;  /* 0x00007180ff0577ac */ /* 0x000ea20008000800 */
[----:B0-----:R-:W-:-:S04]  /*0040*/  IADD3 R1, PT, PT, R1, -0xe0, RZ ;  /* 0xffffff2001017810 */ /* 0x001fc80007ffe0ff */
[C---:B------:R-:W-:Y:S02]  /*0050*/  R2UR UR21, R1.reuse ;  /* 0x00000000011572ca */ /* 0x040fe400000e0000 */
[----:B------:R-:W1:Y:S01]  /*0060*/  LDC R20, c[0x0][0x360] ;  /* 0x0000d800ff147b82 */ /* 0x000e620000000800 */
[----:B------:R-:W-:Y:S01]  /*0070*/  R2UR UR7, R1 ;  /* 0x00000000010772ca */ /* 0x000fe200000e0000 */
[----:B-1----:R-:W-:-:S05]  /*0080*/  IMAD R20, R20, UR4, R3 ;  /* 0x0000000414147c24 */ /* 0x002fca000f8e0203 */
[----:B--2---:R-:W-:-:S13]  /*0090*/  ISETP.GE.AND P0, PT, R20, UR5, PT ;  /* 0x0000000514007c0c */ /* 0x004fda000bf06270 */
[----:B------:R-:W-:Y:S05]  /*00a0*/  @P0 EXIT ;  /* 0x000000000000094d */ /* 0x000fea0003800000 */
[----:B------:R-:W0:Y:S01]  /*00b0*/  LDCU UR5, c[0x0][0x394] ;  /* 0x00007280ff0577ac */ /* 0x000e220008000800 */
[----:B------:R-:W1:Y:S01]  /*00c0*/  LDC.64 R22, c[0x0][0x380] ;  /* 0x0000e000ff167b82 */ /* 0x000e620000000a00 */
[----:B------:R2:W-:Y:S01]  /*00d0*/  STL.128 [R1+0x20], RZ ;  /* 0x000020ff01007387 */ /* 0x0005e20000100c00 */
[----:B------:R-:W3:Y:S03]  /*00e0*/  LDCU UR4, c[0x0][0x388] ;  /* 0x00007100ff0477ac */ /* 0x000ee60008000800 */
[----:B------:R2:W-:Y:S01]  /*00f0*/  STL.128 [R1+0x30], RZ ;  /* 0x000030ff01007387 */ /* 0x0005e20000100c00 */
[----:B------:R-:W-:-:S03]  /*0100*/  UIADD3 UR6, UPT, UPT, UR7, 0x20, URZ ;  /* 0x0000002007067890 */ /* 0x000fc6000fffe0ff */
[----:B------:R2:W-:Y:S01]  /*0110*/  STL.128 [R1+0x40], RZ ;  /* 0x000040ff01007387 */ /* 0x0005e20000100c00 */
[----:B------:R-:W4:Y:S03]  /*0120*/  LDCU.64 UR18, c[0x0][0x358] ;  /* 0x00006b00ff1277ac */ /* 0x000f260008000a00 */
[----:B------:R2:W-:Y:S01]  /*0130*/  STL.128 [R1+0x50], RZ ;  /* 0x000050ff01007387 */ /* 0x0005e20000100c00 */
[----:B------:R-:W-:-:S03]  /*0140*/  UIADD3 UR7, UPT, UPT, UR7, 0x30, URZ ;  /* 0x0000003007077890 */ /* 0x000fc6000fffe0ff */
[----:B------:R2:W-:Y:S01]  /*0150*/  STL.128 [R1+0x60], RZ ;  /* 0x000060ff01007387 */ /* 0x0005e20000100c00 */
[----:B0-----:R-:W-:-:S03]  /*0160*/  UISETP.GE.AND UP0, UPT, UR5, 0x1, UPT ;  /* 0x000000010500788c */ /* 0x001fc6000bf06270 */
[----:B------:R2:W-:Y:S01]  /*0170*/  STL.128 [R1+0x70], RZ ;  /* 0x000070ff01007387 */ /* 0x0005e20000100c00 */
[----:B---3--:R-:W-:-:S03]  /*0180*/  IMAD R20, R20, UR4, RZ ;  /* 0x0000000414147c24 */ /* 0x008fc6000f8e02ff */
[----:B------:R2:W-:Y:S01]  /*0190*/  STL.128 [R1+0x80], RZ ;  /* 0x000080ff01007387 */ /* 0x0005e20000100c00 */
[----:B-1----:R-:W-:-:S03]  /*01a0*/  IMAD.WIDE R22, R20, 0x50, R22 ;  /* 0x0000005014167825 */ /* 0x002fc600078e0216 */
[----:B------:R2:W-:Y:S01]  /*01b0*/  STL.128 [R1+0x90], RZ ;  /* 0x000090ff01007387 */ /* 0x0005e20000100c00 */
[----:B----4-:R-:W-:Y:S05]  /*01c0*/  BRA.U !UP0, `(.L_x_34) ;  /* 0x0000000508f07547 */ /* 0x010fea000b800000 */
[----:B------:R-:W-:Y:S01]  /*01d0*/  UISETP.GE.U32.AND UP0, UPT, UR5, 0x10, UPT ;  /* 0x000000100500788c */ /* 0x000fe2000bf06070 */
[----:B------:R-:W-:Y:S01]  /*01e0*/  HFMA2 R3, -RZ, RZ, 0, 0 ;  /* 0x00000000ff037431 */ /* 0x000fe200000001ff */
[----:B------:R-:W-:-:S04]  /*01f0*/  ULOP3.LUT UR4, UR5, 0xf, URZ, 0xc0, !UPT ;  /* 0x0000000f05047892 */ /* 0x000fc8000f8ec0ff */
[----:B------:R-:W-:-:S03]  /*0200*/  UISETP.NE.AND UP1, UPT, UR4, URZ, UPT ;  /* 0x000000ff0400728c */ /* 0x000fc6000bf25270 */
[----:B------:R-:W-:Y:S08]  /*0210*/  BRA.U !UP0, `(.L_x_35) ;  /* 0x0000000108c87547 */ /* 0x000ff0000b800000 */
[----:B------:R-:W-:Y:S01]  /*0220*/  ULOP3.LUT UR8, UR5, 0x7ffffff0, URZ, 0xc0, !UPT ;  /* 0x7ffffff005087892 */ /* 0x000fe2000f8ec0ff */
[----:B------:R-:W-:Y:S01]  /*0230*/  IMAD.MOV.U32 R0, RZ, RZ, RZ ;  /* 0x000000ffff007224 */ /* 0x000fe200078e00ff */
[----:B------:R-:W0:Y:S04]  /*0240*/  LDCU UR9, c[0x0][0x390] ;  /* 0x00007200ff0977ac */ /* 0x000e280008000800 */
[----:B------:R-:W-:-:S07]  /*0250*/  MOV R3, UR8 ;  /* 0x0000000800037c02 */ /* 0x000fce0008000f00 */
.L_x_36:
[----:B0-----:R-:W-:-:S05]  /*0260*/  IADD3 R25, PT, PT, R0, UR9, RZ ;  /* 0x0000000900197c10 */ /* 0x001fca000fffe0ff */
[----:B------:R-:W-:-:S05]  /*0270*/  IMAD.WIDE R24, R25, 0x50, R22 ;  /* 0x0000005019187825 */ /* 0x000fca00078e0216 */
[----:B-1----:R-:W3:Y:S04]  /*0280*/  LDG.E R4, desc[UR18][R24.64+0x24] ;  /* 0x0000241218047981 */ /* 0x002ee8000c1e1900 */
[----:B------:R-:W3:Y:S04]  /*0290*/  LDG.E R5, desc[UR18][R24.64+0x28] ;  /* 0x0000281218057981 */ /* 0x000ee8000c1e1900 */
[----:B------:R-:W3:Y:S04]  /*02a0*/  LDG.E R6, desc[UR18][R24.64+0x74] ;  /* 0x0000741218067981 */ /* 0x000ee8000c1e1900 */
[----:B------:R-:W3:Y:S04]  /*02b0*/  LDG.E R7, desc[UR18][R24.64+0x78] ;  /* 0x0000781218077981 */ /* 0x000ee8000c1e1900 */
[----:B------:R-:W4:Y:S04]  /*02c0*/  LDG.E R8, desc[UR18][R24.64+0xc4] ;  /* 0x0000c41218087981 */ /* 0x000f28000c1e1900 */
[----:B------:R-:W4:Y:S04]  /*02d0*/  LDG.E R9, desc[UR18][R24.64+0xc8] ;  /* 0x0000c81218097981 */ /* 0x000f28000c1e1900 */
[----:B------:R-:W4:Y:S04]  /*02e0*/  LDG.E R10, desc[UR18][R24.64+0x114] ;  /* 0x00011412180a7981 */ /* 0x000f28000c1e1900 */
[----:B------:R-:W4:Y:S04]  /*02f0*/  LDG.E R11, desc[UR18][R24.64+0x118] ;  /* 0x00011812180b7981 */ /* 0x000f28000c1e1900 */
[----:B------:R-:W5:Y:S04]  /*0300*/  LDG.E R12, desc[UR18][R24.64+0x164] ;  /* 0x00016412180c7981 */ /* 0x000f68000c1e1900 */
[----:B------:R-:W5:Y:S04]  /*0310*/  LDG.E R13, desc[UR18][R24.64+0x168] ;  /* 0x00016812180d7981 */ /* 0x000f68000c1e1900 */
[----:B------:R-:W5:Y:S04]  /*0320*/  LDG.E R14, desc[UR18][R24.64+0x1b4] ;  /* 0x0001b412180e7981 */ /* 0x000f68000c1e1900 */
[----:B------:R-:W5:Y:S04]  /*0330*/  LDG.E R15, desc[UR18][R24.64+0x1b8] ;  /* 0x0001b812180f7981 */ /* 0x000f68000c1e1900 */
[----:B------:R-:W2:Y:S04]  /*0340*/  LDG.E R16, desc[UR18][R24.64+0x204] ;  /* 0x0002041218107981 */ /* 0x000ea8000c1e1900 */
[----:B------:R-:W2:Y:S04]  /*0350*/  LDG.E R17, desc[UR18][R24.64+0x208] ;  /* 0x0002081218117981 */ /* 0x000ea8000c1e1900 */
[----:B------:R-:W2:Y:S04]  /*0360*/  LDG.E R18, desc[UR18][R24.64+0x254] ;  /* 0x0002541218127981 */ /* 0x000ea8000c1e1900 */
[----:B------:R-:W2:Y:S01]  /*0370*/  LDG.E R19, desc[UR18][R24.64+0x258] ;  /* 0x0002581218137981 */ /* 0x000ea2000c1e1900 */
[----:B------:R-:W-:-:S05]  /*0380*/  LEA R2, R0, UR6, 0x3 ;  /* 0x0000000600027c11 */ /* 0x000fca000f8e18ff */
[----:B---3--:R0:W-:Y:S04]  /*0390*/  STL.128 [R2], R4 ;  /* 0x0000000402007387 */ /* 0x0081e80000100c00 */
[----:B----4-:R1:W-:Y:S04]  /*03a0*/  STL.128 [R2+0x10], R8 ;  /* 0x0000100802007387 */ /* 0x0103e80000100c00 */
[----:B0-----:R-:W3:Y:S04]  /*03b0*/  LDG.E R4, desc[UR18][R24.64+0x2a4] ;  /* 0x0002a41218047981 */ /* 0x001ee8000c1e1900 */
[----:B------:R-:W3:Y:S04]  /*03c0*/  LDG.E R5, desc[UR18][R24.64+0x2a8] ;  /* 0x0002a81218057981 */ /* 0x000ee8000c1e1900 */
[----:B------:R-:W3:Y:S04]  /*03d0*/  LDG.E R6, desc[UR18][R24.64+0x2f4] ;  /* 0x0002f41218067981 */ /* 0x000ee8000c1e1900 */
[----:B-----5:R0:W-:Y:S04]  /*03e0*/  STL.128 [R2+0x20], R12 ;  /* 0x0000200c02007387 */ /* 0x0201e80000100c00 */
[----:B------:R-:W3:Y:S04]  /*03f0*/  LDG.E R7, desc[UR18][R24.64+0x2f8] ;  /* 0x0002f81218077981 */ /* 0x000ee8000c1e1900 */
[----:B-1----:R-:W4:Y:S04]  /*0400*/  LDG.E R8, desc[UR18][R24.64+0x344] ;  /* 0x0003441218087981 */ /* 0x002f28000c1e1900 */
[----:B------:R-:W4:Y:S04]  /*0410*/  LDG.E R9, desc[UR18][R24.64+0x348] ;  /* 0x0003481218097981 */ /* 0x000f28000c1e1900 */
[----:B--2---:R1:W-:Y:S04]  /*0420*/  STL.128 [R2+0x30], R16 ;  /* 0x0000301002007387 */ /* 0x0043e80000100c00 */
[----:B------:R-:W4:Y:S04]  /*0430*/  LDG.E R10, desc[UR18][R24.64+0x394] ;  /* 0x00039412180a7981 */ /* 0x000f28000c1e1900 */
[----:B------:R-:W4:Y:S04]  /*0440*/  LDG.E R11, desc[UR18][R24.64+0x398] ;  /* 0x00039812180b7981 */ /* 0x000f28000c1e1900 */
[----:B0-----:R-:W2:Y:S04]  /*0450*/  LDG.E R12, desc[UR18][R24.64+0x3e4] ;  /* 0x0003e412180c7981 */ /* 0x001ea8000c1e1900 */
[----:B------:R-:W2:Y:S04]  /*0460*/  LDG.E R13, desc[UR18][R24.64+0x3e8] ;  /* 0x0003e812180d7981 */ /* 0x000ea8000c1e1900 */
[----:B------:R-:W2:Y:S04]  /*0470*/  LDG.E R14, desc[UR18][R24.64+0x434] ;  /* 0x00043412180e7981 */ /* 0x000ea8000c1e1900 */
[----:B------:R-:W2:Y:S04]  /*0480*/  LDG.E R15, desc[UR18][R24.64+0x438] ;  /* 0x00043812180f7981 */ /* 0x000ea8000c1e1900 */
[----:B-1----:R-:W5:Y:S04]  /*0490*/  LDG.E R16, desc[UR18][R24.64+0x484] ;  /* 0x0004841218107981 */ /* 0x002f68000c1e1900 */
[----:B------:R-:W5:Y:S04]  /*04a0*/  LDG.E R17, desc[UR18][R24.64+0x488] ;  /* 0x0004881218117981 */ /* 0x000f68000c1e1900 */
[----:B------:R-:W5:Y:S04]  /*04b0*/  LDG.E R18, desc[UR18][R24.64+0x4d4] ;  /* 0x0004d41218127981 */ /* 0x000f68000c1e1900 */
[----:B------:R-:W5:Y:S01]  /*04c0*/  LDG.E R19, desc[UR18][R24.64+0x4d8] ;  /* 0x0004d81218137981 */ /* 0x000f62000c1e1900 */
[----:B------:R-:W-:-:S05]  /*04d0*/  VIADD R0, R0, 0x10 ;  /* 0x0000001000007836 */ /* 0x000fca0000000000 */
[----:B------:R-:W-:Y:S01]  /*04e0*/  ISETP.NE.AND P0, PT, R0, R3, PT ;  /* 0x000000030000720c */ /* 0x000fe20003f05270 */
[----:B---3--:R1:W-:Y:S04]  /*04f0*/  STL.128 [R2+0x40], R4 ;  /* 0x0000400402007387 */ /* 0x0083e80000100c00 */
[----:B----4-:R1:W-:Y:S04]  /*0500*/  STL.128 [R2+0x50], R8 ;  /* 0x0000500802007387 */ /* 0x0103e80000100c00 */
[----:B--2---:R1:W-:Y:S04]  /*0510*/  STL.128 [R2+0x60], R12 ;  /* 0x0000600c02007387 */ /* 0x0043e80000100c00 */
[----:B-----5:R1:W-:Y:S01]  /*0520*/  STL.128 [R2+0x70], R16 ;  /* 0x0000701002007387 */ /* 0x0203e20000100c00 */
[----:B------:R-:W-:Y:S05]  /*0530*/  @P0 BRA `(.L_x_36) ;  /* 0xfffffffc00480947 */ /* 0x000fea000383ffff */
.L_x_35:
[----:B------:R-:W-:Y:S05]  /*0540*/  BRA.U !UP1, `(.L_x_34) ;  /* 0x0000000509107547 */ /* 0x000fea000b800000 */
[----:B------:R-:W-:Y:S02]  /*0550*/  UISETP.GE.U32.AND UP0, UPT, UR4, 0x8, UPT ;  /* 0x000000080400788c */ /* 0x000fe4000bf06070 */
[----:B------:R-:W-:-:S04]  /*0560*/  ULOP3.LUT UR8, UR5, 0x7, URZ, 0xc0, !UPT ;  /* 0x0000000705087892 */ /* 0x000fc8000f8ec0ff */
[----:B------:R-:W-:-:S03]  /*0570*/  UISETP.NE.AND UP1, UPT, UR8, URZ, UPT ;  /* 0x000000ff0800728c */ /* 0x000fc6000bf25270 */
[----:B------:R-:W-:Y:S08]  /*0580*/  BRA.U !UP0, `(.L_x_37) ;  /* 0x0000000108747547 */ /* 0x000ff0000b800000 */
[----:B------:R-:W1:Y:S02]  /*0590*/  LDCU UR4, c[0x0][0x390] ;  /* 0x00007200ff0477ac */ /* 0x000e640008000800 */
[----:B-1----:R-:W-:-:S05]  /*05a0*/  IADD3 R5, PT, PT, R3, UR4, RZ ;  /* 0x0000000403057c10 */ /* 0x002fca000fffe0ff */
[----:B------:R-:W-:-:S05]  /*05b0*/  IMAD.WIDE R4, R5, 0x50, R22 ;  /* 0x0000005005047825 */ /* 0x000fca00078e0216 */
[----:B------:R-:W3:Y:S04]  /*05c0*/  LDG.E R6, desc[UR18][R4.64+0x24] ;  /* 0x0000241204067981 */ /* 0x000ee8000c1e1900 */
[----:B------:R-:W3:Y:S04]  /*05d0*/  LDG.E R7, desc[UR18][R4.64+0x28] ;  /* 0x0000281204077981 */ /* 0x000ee8000c1e1900 */
[----:B------:R-:W4:Y:S04]  /*05e0*/  LDG.E R8, desc[UR18][R4.64+0x74] ;  /* 0x0000741204087981 */ /* 0x000f28000c1e1900 */
[----:B------:R-:W4:Y:S04]  /*05f0*/  LDG.E R9, desc[UR18][R4.64+0x78] ;  /* 0x0000781204097981 */ /* 0x000f28000c1e1900 */
[----:B------:R-:W5:Y:S04]  /*0600*/  LDG.E R10, desc[UR18][R4.64+0xc4] ;  /* 0x0000c412040a7981 */ /* 0x000f68000c1e1900 */
[----:B------:R-:W5:Y:S04]  /*0610*/  LDG.E R11, desc[UR18][R4.64+0xc8] ;  /* 0x0000c812040b7981 */ /* 0x000f68000c1e1900 */
[----:B------:R-:W2:Y:S04]  /*0620*/  LDG.E R12, desc[UR18][R4.64+0x114] ;  /* 0x00011412040c7981 */ /* 0x000ea8000c1e1900 */
        /* <DEDUP_REMOVED lines=8> */
[----:B------:R-:W2:Y:S01]  /*06b0*/  LDG.E R25, desc[UR18][R4.64+0x258] ;  /* 0x0002581204197981 */ /* 0x000ea2000c1e1900 */
[----:B------:R-:W-:-:S02]  /*06c0*/  LEA R0, R3, UR6, 0x3 ;  /* 0x0000000603007c11 */ /* 0x000fc4000f8e18ff */
[----:B------:R-:W-:-:S03]  /*06d0*/  IADD3 R3, PT, PT, R3, 0x8, RZ ;  /* 0x0000000803037810 */ /* 0x000fc60007ffe0ff */
[----:B---3--:R0:W-:Y:S04]  /*06e0*/  STL.64 [R0], R6 ;  /* 0x0000000600007387 */ /* 0x0081e80000100a00 */
[----:B----4-:R0:W-:Y:S04]  /*06f0*/  STL.64 [R0+0x8], R8 ;  /* 0x0000080800007387 */ /* 0x0101e80000100a00 */
[----:B-----5:R0:W-:Y:S04]  /*0700*/  STL.64 [R0+0x10], R10 ;  /* 0x0000100a00007387 */ /* 0x0201e80000100a00 */
[----:B--2---:R0:W-:Y:S04]  /*0710*/  STL.64 [R0+0x18], R12 ;  /* 0x0000180c00007387 */ /* 0x0041e80000100a00 */
[----:B------:R0:W-:Y:S04]  /*0720*/  STL.64 [R0+0x20], R14 ;  /* 0x0000200e00007387 */ /* 0x0001e80000100a00 */
[----:B------:R0:W-:Y:S04]  /*0730*/  STL.64 [R0+0x28], R16 ;  /* 0x0000281000007387 */ /* 0x0001e80000100a00 */
[----:B------:R0:W-:Y:S04]  /*0740*/  STL.64 [R0+0x30], R18 ;  /* 0x0000301200007387 */ /* 0x0001e80000100a00 */
[----:B------:R0:W-:Y:S02]  /*0750*/  STL.64 [R0+0x38], R24 ;  /* 0x0000381800007387 */ /* 0x0001e40000100a00 */
.L_x_37:
[----:B------:R-:W-:Y:S05]  /*0760*/  BRA.U !UP1, `(.L_x_34) ;  /* 0x0000000109887547 */ /* 0x000fea000b800000 */
[----:B------:R-:W-:Y:S02]  /*0770*/  UISETP.GE.U32.AND UP0, UPT, UR8, 0x4, UPT ;  /* 0x000000040800788c */ /* 0x000fe4000bf06070 */
[----:B------:R-:W-:-:S04]  /*0780*/  ULOP3.LUT UR5, UR5, 0x3, URZ, 0xc0, !UPT ;  /* 0x0000000305057892 */ /* 0x000fc8000f8ec0ff */
[----:B------:R-:W-:-:S03]  /*0790*/  UISETP.NE.AND UP1, UPT, UR5, URZ, UPT ;  /* 0x000000ff0500728c */ /* 0x000fc6000bf25270 */
[----:B------:R-:W-:Y:S08]  /*07a0*/  BRA.U !UP0, `(.L_x_38) ;  /* 0x0000000108447547 */ /* 0x000ff0000b800000 */
[----:B------:R-:W1:Y:S02]  /*07b0*/  LDCU UR4, c[0x0][0x390] ;  /* 0x00007200ff0477ac */ /* 0x000e640008000800 */
[----:B-1----:R-:W-:-:S04]  /*07c0*/  VIADD R5, R3, UR4 ;  /* 0x0000000403057c36 */ /* 0x002fc80008000000 */
[----:B------:R-:W-:-:S05]  /*07d0*/  IMAD.WIDE R4, R5, 0x50, R22 ;  /* 0x0000005005047825 */ /* 0x000fca00078e0216 */
[----:B0-----:R-:W3:Y:S04]  /*07e0*/  LDG.E R6, desc[UR18][R4.64+0x24] ;  /* 0x0000241204067981 */ /* 0x001ee8000c1e1900 */
[----:B------:R-:W3:Y:S04]  /*07f0*/  LDG.E R7, desc[UR18][R4.64+0x28] ;  /* 0x0000281204077981 */ /* 0x000ee8000c1e1900 */
[----:B------:R-:W4:Y:S04]  /*0800*/  LDG.E R8, desc[UR18][R4.64+0x74] ;  /* 0x0000741204087981 */ /* 0x000f28000c1e1900 */
[----:B------:R-:W4:Y:S04]  /*0810*/  LDG.E R9, desc[UR18][R4.64+0x78] ;  /* 0x0000781204097981 */ /* 0x000f28000c1e1900 */
[----:B------:R-:W5:Y:S04]  /*0820*/  LDG.E R10, desc[UR18][R4.64+0xc4] ;  /* 0x0000c412040a7981 */ /* 0x000f68000c1e1900 */
[----:B------:R-:W5:Y:S04]  /*0830*/  LDG.E R11, desc[UR18][R4.64+0xc8] ;  /* 0x0000c812040b7981 */ /* 0x000f68000c1e1900 */
[----:B------:R-:W2:Y:S04]  /*0840*/  LDG.E R12, desc[UR18][R4.64+0x114] ;  /* 0x00011412040c7981 */ /* 0x000ea8000c1e1900 */
[----:B------:R-:W2:Y:S01]  /*0850*/  LDG.E R13, desc[UR18][R4.64+0x118] ;  /* 0x00011812040d7981 */ /* 0x000ea2000c1e1900 */
[----:B------:R-:W-:-:S02]  /*0860*/  LEA R0, R3, UR6, 0x3 ;  /* 0x0000000603007c11 */ /* 0x000fc4000f8e18ff */
[----:B------:R-:W-:-:S03]  /*0870*/  IADD3 R3, PT, PT, R3, 0x4, RZ ;  /* 0x0000000403037810 */ /* 0x000fc60007ffe0ff */
[----:B---3--:R3:W-:Y:S04]  /*0880*/  STL.64 [R0], R6 ;  /* 0x0000000600007387 */ /* 0x0087e80000100a00 */
[----:B----4-:R3:W-:Y:S04]  /*0890*/  STL.64 [R0+0x8], R8 ;  /* 0x0000080800007387 */ /* 0x0107e80000100a00 */
[----:B-----5:R3:W-:Y:S04]  /*08a0*/  STL.64 [R0+0x10], R10 ;  /* 0x0000100a00007387 */ /* 0x0207e80000100a00 */
[----:B--2---:R3:W-:Y:S02]  /*08b0*/  STL.64 [R0+0x18], R12 ;  /* 0x0000180c00007387 */ /* 0x0047e40000100a00 */
.L_x_38:
[----:B------:R-:W-:Y:S05]  /*08c0*/  BRA.U !UP1, `(.L_x_34) ;  /* 0x0000000109307547 */ /* 0x000fea000b800000 */
[----:B------:R-:W4:Y:S01]  /*08d0*/  LDCU UR8, c[0x0][0x390] ;  /* 0x00007200ff0877ac */ /* 0x000f220008000800 */
[----:B------:R-:W-:-:S05]  /*08e0*/  UMOV UR4, URZ ;  /* 0x000000ff00047c82 */ /* 0x000fca0008000000 */
.L_x_39:
[----:B-1--4-:R-:W-:-:S05]  /*08f0*/  IADD3 R5, PT, PT, R3, UR8, RZ ;  /* 0x0000000803057c10 */ /* 0x012fca000fffe0ff */
[----:B------:R-:W-:-:S05]  /*0900*/  IMAD.WIDE R4, R5, 0x50, R22 ;  /* 0x0000005005047825 */ /* 0x000fca00078e0216 */
[----:B0--3--:R-:W3:Y:S04]  /*0910*/  LDG.E R6, desc[UR18][R4.64+0x24] ;  /* 0x0000241204067981 */ /* 0x009ee8000c1e1900 */
[----:B------:R-:W3:Y:S01]  /*0920*/  LDG.E R7, desc[UR18][R4.64+0x28] ;  /* 0x0000281204077981 */ /* 0x000ee2000c1e1900 */
[C---:B------:R-:W-:Y:S01]  /*0930*/  LEA R0, R3.reuse, UR6, 0x3 ;  /* 0x0000000603007c11 */ /* 0x040fe2000f8e18ff */
[----:B------:R-:W-:Y:S01]  /*0940*/  UIADD3 UR4, UPT, UPT, UR4, 0x1, URZ ;  /* 0x0000000104047890 */ /* 0x000fe2000fffe0ff */
[----:B------:R-:W-:-:S03]  /*0950*/  VIADD R3, R3, 0x1 ;  /* 0x0000000103037836 */ /* 0x000fc60000000000 */
[----:B------:R-:W-:Y:S01]  /*0960*/  UISETP.NE.AND UP0, UPT, UR4, UR5, UPT ;  /* 0x000000050400728c */ /* 0x000fe2000bf05270 */
[----:B---3--:R0:W-:Y:S08]  /*0970*/  STL.64 [R0], R6 ;  /* 0x0000000600007387 */ /* 0x0081f00000100a00 */
[----:B------:R-:W-:Y:S05]  /*0980*/  BRA.U UP0, `(.L_x_39) ;  /* 0xfffffffd00d87547 */ /* 0x000fea000b83ffff */
.L_x_34:
[----:B------:R-:W4:Y:S02]  /*0990*/  LDCU UR4, c[0x0][0x3d0] ;  /* 0x00007a00ff0477ac */ /* 0x000f240008000800 */
[----:B----4-:R-:W-:-:S09]  /*09a0*/  UISETP.GE.AND UP0, UPT, UR4, 0x1, UPT ;  /* 0x000000010400788c */ /* 0x010fd2000bf06270 */
[----:B------:R-:W-:Y:S05]  /*09b0*/  BRA.U !UP0, `(.L_x_40) ;  /* 0x0000001908647547 */ /* 0x000fea000b800000 */
[----:B-1----:R-:W1:Y:S02]  /*09c0*/  LDC.64 R2, c[0x0][0x3c8] ;  /* 0x0000f200ff027b82 */ /* 0x002e640000000a00 */
[----:B-1----:R-:W4:Y:S01]  /*09d0*/  LDG.E R2, desc[UR18][R2.64] ;  /* 0x0000001202027981 */ /* 0x002f22000c1e1900 */
[----:B------:R-:W-:Y:S01]  /*09e0*/  UMOV UR4, URZ ;  /* 0x000000ff00047c82 */ /* 0x000fe20008000000 */
[----:B----4-:R-:W-:-:S15]  /*09f0*/  R2UR UR16, R2 ;  /* 0x00000000021072ca */ /* 0x010fde00000e0000 */
.L_x_52:
[----:B-1----:R-:W1:Y:S02]  /*0a00*/  LDCU.64 UR8, c[0x0][0x3c8] ;  /* 0x00007900ff0877ac */ /* 0x002e640008000a00 */
[----:B-1----:R-:W-:-:S06]  /*0a10*/  UIMAD.WIDE.U32 UR8, UR4, 0x4, UR8 ;  /* 0x00000004040878a5 */ /* 0x002fcc000f8e0008 */
[----:B------:R-:W-:Y:S02]  /*0a20*/  MOV R2, UR8 ;  /* 0x0000000800027c02 */ /* 0x000fe40008000f00 */
[----:B------:R-:W-:-:S03]  /*0a30*/  MOV R3, UR9 ;  /* 0x0000000900037c02 */ /* 0x000fc60008000f00 */
[----:B------:R-:W1:Y:S02]  /*0a40*/  LDCU UR8, c[0x0][0x3d0] ;  /* 0x00007a00ff0877ac */ /* 0x000e640008000800 */
[----:B------:R-:W4:Y:S01]  /*0a50*/  LDG.E R2, desc[UR18][R2.64+0x4] ;  /* 0x0000041202027981 */ /* 0x000f22000c1e1900 */
[----:B------:R-:W-:Y:S01]  /*0a60*/  MOV R5, UR4 ;  /* 0x0000000400057c02 */ /* 0x000fe20008000f00 */
[----:B------:R-:W-:Y:S01]  /*0a70*/  UIADD3 UR5, UPT, UPT, UR4, 0x1, URZ ;  /* 0x0000000104057890 */ /* 0x000fe2000fffe0ff */
[----:B------:R-:W-:-:S06]  /*0a80*/  UMOV UR20, UR16 ;  /* 0x0000001000147c82 */ /* 0x000fcc0008000000 */
[----:B------:R-:W-:Y:S01]  /*0a90*/  UMOV UR4, UR5 ;  /* 0x0000000500047c82 */ /* 0x000fe20008000000 */
[----:B-1----:R-:W-:Y:S01]  /*0aa0*/  UISETP.NE.AND UP0, UPT, UR5, UR8, UPT ;  /* 0x000000080500728c */ /* 0x002fe2000bf05270 */
[C---:B----4-:R-:W-:Y:S02]  /*0ab0*/  ISETP.LE.AND P0, PT, R2.reuse, UR16, PT ;  /* 0x0000001002007c0c */ /* 0x050fe4000bf03270 */
[----:B------:R-:W-:-:S11]  /*0ac0*/  R2UR UR16, R2 ;  /* 0x00000000021072ca */ /* 0x000fd600000e0000 */
[----:B0-----:R-:W-:Y:S05]  /*0ad0*/  @P0 BRA `(.L_x_41) ;  /* 0x0000001800180947 */ /* 0x001fea0003800000 */
[----:B------:R-:W-:Y:S01]  /*0ae0*/  LOP3.LUT R5, R5, 0x1, RZ, 0xc0, !PT ;  /* 0x0000000105057812 */ /* 0x000fe200078ec0ff */
[----:B------:R-:W-:-:S06]  /*0af0*/  UMOV UR17, UR20 ;  /* 0x0000001400117c82 */ /* 0x000fcc0008000000 */
.L_x_51:
[----:B------:R-:W-:Y:S01]  /*0b00*/  UIADD3 UR5, UPT, UPT, UR17, -UR20, URZ ;  /* 0x8000001411057290 */ /* 0x000fe2000fffe0ff */
[----:B-1----:R-:W1:Y:S05]  /*0b10*/  LDCU UR8, c[0x0][0x394] ;  /* 0x00007280ff0877ac */ /* 0x002e6a0008000800 */
[----:B0-----:R-:W-:-:S05]  /*0b20*/  IMAD.U32 R18, RZ, RZ, UR5 ;  /* 0x00000005ff127e24 */ /* 0x001fca000f8e00ff */
[----:B------:R-:W-:-:S04]  /*0b30*/  LEA R18, R18, R5, 0x1 ;  /* 0x0000000512127211 */ /* 0x000fc800078e08ff */
[----:B---3--:R-:W-:-:S04]  /*0b40*/  IADD3 R0, PT, PT, R18, 0x1, RZ ;  /* 0x0000000112007810 */ /* 0x008fc80007ffe0ff */
[----:B-1----:R-:W-:-:S13]  /*0b50*/  ISETP.GE.AND P0, PT, R0, UR8, PT ;  /* 0x0000000800007c0c */ /* 0x002fda000bf06270 */
[----:B------:R-:W-:Y:S05]  /*0b60*/  @P0 BRA `(.L_x_41) ;  /* 0x0000001400f40947 */ /* 0x000fea0003800000 */
[----:B------:R-:W0:Y:S01]  /*0b70*/  LDCU.64 UR8, c[0x0][0x3c0] ;  /* 0x00007800ff0877ac */ /* 0x000e220008000a00 */
[----:B------:R-:W1:Y:S01]  /*0b80*/  LDCU.64 UR10, c[0x0][0x398] ;  /* 0x00007300ff0a77ac */ /* 0x000e620008000a00 */
[----:B------:R-:W3:Y:S01]  /*0b90*/  LDCU.128 UR12, c[0x0][0x3a0] ;  /* 0x00007400ff0c77ac */ /* 0x000ee20008000c00 */
[----:B0-----:R-:W-:-:S06]  /*0ba0*/  UIMAD.WIDE UR8, UR17, 0x4, UR8 ;  /* 0x00000004110878a5 */ /* 0x001fcc000f8e0208 */
[----:B------:R-:W-:Y:S01]  /*0bb0*/  MOV R6, UR8 ;  /* 0x0000000800067c02 */ /* 0x000fe20008000f00 */
[----:B------:R-:W-:-:S04]  /*0bc0*/  IMAD.U32 R7, RZ, RZ, UR9 ;  /* 0x00000009ff077e24 */ /* 0x000fc8000f8e00ff */
[----:B------:R-:W0:Y:S01]  /*0bd0*/  LDCU.64 UR8, c[0x0][0x3b8] ;  /* 0x00007700ff0877ac */ /* 0x000e220008000a00 */
[----:B------:R-:W4:Y:S01]  /*0be0*/  LDG.E R4, desc[UR18][R6.64] ;  /* 0x0000001206047981 */ /* 0x000f22000c1e1900 */
[----:B0-----:R-:W-:-:S06]  /*0bf0*/  UIMAD.WIDE UR8, UR17, 0x4, UR8 ;  /* 0x00000004110878a5 */ /* 0x001fcc000f8e0208 */
[----:B------:R-:W-:Y:S02]  /*0c00*/  MOV R2, UR8 ;  /* 0x0000000800027c02 */ /* 0x000fe40008000f00 */
[----:B------:R-:W-:-:S05]  /*0c10*/  MOV R3, UR9 ;  /* 0x0000000900037c02 */ /* 0x000fca0008000f00 */
[----:B------:R-:W2:Y:S01]  /*0c20*/  LDG.E R0, desc[UR18][R2.64] ;  /* 0x0000001202007981 */ /* 0x000ea2000c1e1900 */
[----:B-1----:R-:W-:Y:S01]  /*0c30*/  UIMAD.WIDE UR8, UR17, 0x4, UR10 ;  /* 0x00000004110878a5 */ /* 0x002fe2000f8e020a */
[----:B------:R-:W-:Y:S01]  /*0c40*/  LEA R18, R18, UR6, 0x3 ;  /* 0x0000000612127c11 */ /* 0x000fe2000f8e18ff */
[----:B---3--:R-:W-:Y:S02]  /*0c50*/  UIMAD.WIDE UR10, UR17, 0x4, UR12 ;  /* 0x00000004110a78a5 */ /* 0x008fe4000f8e020c */
[----:B------:R-:W-:Y:S02]  /*0c60*/  UIMAD.WIDE UR12, UR17, 0x4, UR14 ;  /* 0x00000004110c78a5 */ /* 0x000fe4000f8e020e */
[----:B------:R-:W5:Y:S01]  /*0c70*/  LDL.64 R6, [R18+0x8] ;  /* 0x0000080012067983 */ /* 0x000f620000100a00 */
[----:B------:R-:W-:Y:S01]  /*0c80*/  MOV R8, UR8 ;  /* 0x0000000800087c02 */ /* 0x000fe20008000f00 */
[----:B------:R-:W-:Y:S01]  /*0c90*/  IMAD.U32 R9, RZ, RZ, UR9 ;  /* 0x00000009ff097e24 */ /* 0x000fe2000f8e00ff */
[----:B------:R-:W-:Y:S01]  /*0ca0*/  MOV R12, UR10 ;  /* 0x0000000a000c7c02 */ /* 0x000fe20008000f00 */
[----:B------:R-:W5:Y:S01]  /*0cb0*/  LDL.64 R2, [R18] ;  /* 0x0000000012027983 */ /* 0x000f620000100a00 */
[----:B------:R-:W-:Y:S01]  /*0cc0*/  MOV R13, UR11 ;  /* 0x0000000b000d7c02 */ /* 0x000fe20008000f00 */
[----:B------:R-:W-:Y:S01]  /*0cd0*/  IMAD.U32 R15, RZ, RZ, UR13 ;  /* 0x0000000dff0f7e24 */ /* 0x000fe2000f8e00ff */
[----:B------:R-:W-:Y:S01]  /*0ce0*/  MOV R14, UR12 ;  /* 0x0000000c000e7c02 */ /* 0x000fe20008000f00 */
[----:B------:R-:W5:Y:S04]  /*0cf0*/  LDG.E R10, desc[UR18][R8.64] ;  /* 0x00000012080a7981 */ /* 0x000f68000c1e1900 */
[----:B------:R-:W5:Y:S04]  /*0d00*/  LDG.E R11, desc[UR18][R12.64] ;  /* 0x000000120c0b7981 */ /* 0x000f68000c1e1900 */
[----:B------:R0:W5:Y:S01]  /*0d10*/  LDG.E R17, desc[UR18][R14.64] ;  /* 0x000000120e117981 */ /* 0x000162000c1e1900 */
[----:B----4-:R-:W-:-:S05]  /*0d20*/  FMNMX R4, R4, 9.9999999747524270788e-07, !PT ;  /* 0x358637bd04047809 */ /* 0x010fca0007800000 */
[----:B------:R-:W-:-:S04]  /*0d30*/  FADD R19, R4, R4 ;  /* 0x0000000404137221 */ /* 0x000fc80000000000 */
[----:B0-----:R-:W-:-:S04]  /*0d40*/  FMUL R15, R4, R19 ;  /* 0x00000013040f7220 */ /* 0x001fc80000400000 */
[----:B------:R-:W0:Y:S01]  /*0d50*/  MUFU.RCP R4, R15 ;  /* 0x0000000f00047308 */ /* 0x000e220000001000 */
[----:B--2---:R-:W-:Y:S01]  /*0d60*/  FMUL R0, R0, -R0 ;  /* 0x8000000000007220 */ /* 0x004fe20000400000 */
[----:B0-----:R-:W-:-:S06]  /*0d70*/  FFMA R19, -R15, R4, 1 ;  /* 0x3f8000000f137423 */ /* 0x001fcc0000000104 */
[----:B------:R-:W0:Y:S01]  /*0d80*/  FCHK P0, R0, R15 ;  /* 0x0000000f00007302 */ /* 0x000e220000000000 */
[----:B------:R-:W-:-:S04]  /*0d90*/  FFMA R19, R4, R19, R4 ;  /* 0x0000001304137223 */ /* 0x000fc80000000004 */
[----:B------:R-:W-:-:S04]  /*0da0*/  FFMA R4, R0, R19, RZ ;  /* 0x0000001300047223 */ /* 0x000fc800000000ff */
[----:B------:R-:W-:-:S04]  /*0db0*/  FFMA R8, -R15, R4, R0 ;  /* 0x000000040f087223 */ /* 0x000fc80000000100 */
[----:B------:R-:W-:Y:S01]  /*0dc0*/  FFMA R4, R19, R8, R4 ;  /* 0x0000000813047223 */ /* 0x000fe20000000004 */
[----:B0-----:R-:W-:Y:S06]  /*0dd0*/  @!P0 BRA `(.L_x_42) ;  /* 0x00000000000c8947 */ /* 0x001fec0003800000 */
[----:B------:R-:W-:-:S07]  /*0de0*/  MOV R4, 0xe00 ;  /* 0x00000e0000047802 */ /* 0x000fce0000000f00 */
[----:B-----5:R-:W-:Y:S05]  /*0df0*/  CALL.REL.NOINC `($__internal_2_$__cuda_sm3x_div_rn_noftz_f32_slowpath) ;  /* 0x0000003c00147944 */ /* 0x020fea0003c00000 */
[----:B------:R-:W-:-:S07]  /*0e00*/  MOV R4, R0 ;  /* 0x0000000000047202 */ /* 0x000fce0000000f00 */
.L_x_42:
[----:B------:R-:W-:Y:S02]  /*0e10*/  HFMA2 R15, -RZ, RZ, 3.7421875, 0 ;  /* 0x437c0000ff0f7431 */ /* 0x000fe400000001ff */
[----:B------:R-:W-:Y:S01]  /*0e20*/  IMAD.MOV.U32 R13, RZ, RZ, 0x3bbb989d ;  /* 0x3bbb989dff0d7424 */ /* 0x000fe200078e00ff */
[----:B------:R-:W0:Y:S03]  /*0e30*/  LDCU.64 UR8, c[0x0][0x3b0] ;  /* 0x00007600ff0877ac */ /* 0x000e260008000a00 */
[----:B------:R-:W-:Y:S01]  /*0e40*/  FFMA.SAT R12, R4, R13, 0.5 ;  /* 0x3f000000040c7423 */ /* 0x000fe2000000200d */
[----:B-----5:R-:W-:-:S03]  /*0e50*/  FMUL R13, R10, 0.63661974668502807617 ;  /* 0x3f22f9830a0d7820 */ /* 0x020fc60000400000 */
[----:B------:R-:W-:-:S04]  /*0e60*/  FFMA.RM R12, R12, R15, 12582913 ;  /* 0x4b4000010c0c7423 */ /* 0x000fc8000000400f */
[----:B------:R-:W-:Y:S01]  /*0e70*/  FADD R15, R12, -12583039 ;  /* 0xcb40007f0c0f7421 */ /* 0x000fe20000000000 */
[----:B------:R-:W1:Y:S03]  /*0e80*/  F2I.NTZ R13, R13 ;  /* 0x0000000d000d7305 */ /* 0x000e660000203100 */
[----:B------:R-:W-:Y:S01]  /*0e90*/  FFMA R15, R4, 1.4426950216293334961, -R15 ;  /* 0x3fb8aa3b040f7823 */ /* 0x000fe2000000080f */
[----:B------:R-:W-:Y:S01]  /*0ea0*/  FSETP.GE.AND P0, PT, |R10|, 105615, PT ;  /* 0x47ce47800a00780b */ /* 0x000fe20003f06200 */
[----:B0-----:R-:W-:Y:S02]  /*0eb0*/  UIMAD.WIDE UR8, UR17, 0x4, UR8 ;  /* 0x00000004110878a5 */ /* 0x001fe4000f8e0208 */
[----:B------:R-:W-:Y:S01]  /*0ec0*/  FFMA R15, R4, 1.925963033500011079e-08, R15 ;  /* 0x32a57060040f7823 */ /* 0x000fe2000000000f */
[----:B------:R-:W-:-:S03]  /*0ed0*/  SHF.L.U32 R12, R12, 0x17, RZ ;  /* 0x000000170c0c7819 */ /* 0x000fc600000006ff */
[----:B------:R-:W-:Y:S02]  /*0ee0*/  MOV R8, UR8 ;  /* 0x0000000800087c02 */ /* 0x000fe40008000f00 */
[----:B------:R-:W0:Y:S01]  /*0ef0*/  MUFU.EX2 R15, R15 ;  /* 0x0000000f000f7308 */ /* 0x000e220000000800 */
[----:B------:R-:W-:Y:S02]  /*0f00*/  MOV R9, UR9 ;  /* 0x0000000900097c02 */ /* 0x000fe40008000f00 */
[-C--:B-1----:R-:W-:Y:S01]  /*0f10*/  I2FP.F32.S32 R19, R13.reuse ;  /* 0x0000000d00137245 */ /* 0x082fe20000201400 */
[----:B------:R-:W-:Y:S01]  /*0f20*/  FADD R16, R2, -R6 ;  /* 0x8000000602107221 */ /* 0x000fe20000000000 */
[----:B------:R-:W-:Y:S01]  /*0f30*/  FADD R14, R3, -R7 ;  /* 0x80000007030e7221 */ /* 0x000fe20000000000 */
[----:B------:R1:W5:Y:S01]  /*0f40*/  LDG.E R0, desc[UR18][R8.64] ;  /* 0x0000001208007981 */ /* 0x000362000c1e1900 */
[----:B------:R-:W-:Y:S01]  /*0f50*/  MOV R21, R13 ;  /* 0x0000000d00157202 */ /* 0x000fe20000000f00 */
[----:B------:R-:W-:Y:S01]  /*0f60*/  FFMA R4, R19, -1.5707962512969970703, R10 ;  /* 0xbfc90fda13047823 */ /* 0x000fe2000000000a */
[----:B------:R-:W-:-:S03]  /*0f70*/  FMUL R16, R16, 0.70710676908493041992 ;  /* 0x3f3504f310107820 */ /* 0x000fc60000400000 */
[----:B------:R-:W-:-:S04]  /*0f80*/  FFMA R4, R19, -7.5497894158615963534e-08, R4 ;  /* 0xb3a2216813047823 */ /* 0x000fc80000000004 */
[----:B------:R-:W-:Y:S01]  /*0f90*/  FFMA R19, R19, -5.3903029534742383927e-15, R4 ;  /* 0xa7c234c513137823 */ /* 0x000fe20000000004 */
[----:B0-----:R-:W-:Y:S01]  /*0fa0*/  FMUL R12, R12, R15 ;  /* 0x0000000f0c0c7220 */ /* 0x001fe20000400000 */
[----:B-1----:R-:W-:Y:S01]  /*0fb0*/  FADD R9, R3, R7 ;  /* 0x0000000703097221 */ /* 0x002fe20000000000 */
[----:B------:R-:W-:Y:S01]  /*0fc0*/  FADD R8, R2, R6 ;  /* 0x0000000602087221 */ /* 0x000fe20000000000 */
[----:B------:R-:W-:Y:S02]  /*0fd0*/  IMAD.MOV.U32 R3, RZ, RZ, R19 ;  /* 0x000000ffff037224 */ /* 0x000fe400078e0013 */
[----:B------:R-:W-:Y:S01]  /*0fe0*/  FMUL R17, R17, R12 ;  /* 0x0000000c11117220 */ /* 0x000fe20000400000 */
[----:B------:R-:W-:Y:S06]  /*0ff0*/  @!P0 BRA `(.L_x_43) ;  /* 0x0000000000dc8947 */ /* 0x000fec0003800000 */
[----:B------:R-:W-:-:S13]  /*1000*/  FSETP.NEU.AND P1, PT, |R10|, +INF , PT ;  /* 0x7f8000000a00780b */ /* 0x000fda0003f2d200 */
[----:B------:R-:W-:Y:S01]  /*1010*/  @!P1 FMUL R3, RZ, R10 ;  /* 0x0000000aff039220 */ /* 0x000fe20000400000 */
[----:B------:R-:W-:Y:S01]  /*1020*/  @!P1 MOV R13, RZ ;  /* 0x000000ff000d9202 */ /* 0x000fe20000000f00 */
[----:B------:R-:W-:Y:S06]  /*1030*/  @!P1 BRA `(.L_x_43) ;  /* 0x0000000000cc9947 */ /* 0x000fec0003800000 */
[----:B------:R-:W-:Y:S01]  /*1040*/  SHF.L.U32 R2, R10, 0x8, RZ ;  /* 0x000000080a027819 */ /* 0x000fe200000006ff */
[----:B------:R-:W-:Y:S02]  /*1050*/  HFMA2 R12, -RZ, RZ, 0, 0 ;  /* 0x00000000ff0c7431 */ /* 0x000fe400000001ff */
[----:B------:R-:W-:Y:S01]  /*1060*/  IMAD.MOV.U32 R15, RZ, RZ, RZ ;  /* 0x000000ffff0f7224 */ /* 0x000fe200078e00ff */
[----:B------:R-:W-:Y:S01]  /*1070*/  MOV R4, R1 ;  /* 0x0000000100047202 */ /* 0x000fe20000000f00 */
[----:B------:R-:W0:Y:S01]  /*1080*/  LDCU.64 UR8, c[0x4][0x60] ;  /* 0x01000c00ff0877ac */ /* 0x000e220008000a00 */
[----:B------:R-:W-:Y:S01]  /*1090*/  LOP3.LUT R25, R2, 0x80000000, RZ, 0xfc, !PT ;  /* 0x8000000002197812 */ /* 0x000fe200078efcff */
[----:B------:R-:W-:-:S06]  /*10a0*/  UMOV UR5, URZ ;  /* 0x000000ff00057c82 */ /* 0x000fcc0008000000 */
.L_x_44:
[----:B0-----:R-:W-:Y:S02]  /*10b0*/  MOV R2, UR8 ;  /* 0x0000000800027c02 */ /* 0x001fe40008000f00 */
[----:B------:R-:W-:-:S05]  /*10c0*/  MOV R3, UR9 ;  /* 0x0000000900037c02 */ /* 0x000fca0008000f00 */
[----:B------:R-:W2:Y:S01]  /*10d0*/  LDG.E.CONSTANT R2, desc[UR18][R2.64] ;  /* 0x0000001202027981 */ /* 0x000ea2000c1e9900 */
[----:B------:R-:W-:Y:S02]  /*10e0*/  UIADD3 UR8, UP1, UPT, UR8, 0x4, URZ ;  /* 0x0000000408087890 */ /* 0x000fe4000ff3e0ff */
[----:B------:R-:W-:Y:S02]  /*10f0*/  UIADD3 UR5, UPT, UPT, UR5, 0x1, URZ ;  /* 0x0000000105057890 */ /* 0x000fe4000fffe0ff */
[----:B------:R-:W-:Y:S02]  /*1100*/  UIADD3.X UR9, UPT, UPT, URZ, UR9, URZ, UP1, !UPT ;  /* 0x00000009ff097290 */ /* 0x000fe40008ffe4ff */
[----:B------:R-:W-:Y:S01]  /*1110*/  UISETP.NE.AND UP1, UPT, UR5, 0x6, UPT ;  /* 0x000000060500788c */ /* 0x000fe2000bf25270 */
[----:B--2---:R-:W-:-:S03]  /*1120*/  IMAD.WIDE.U32 R6, R2, R25, RZ ;  /* 0x0000001902067225 */ /* 0x004fc600078e00ff */
[----:B------:R-:W-:-:S05]  /*1130*/  IADD3 R13, P1, PT, R6, R12, RZ ;  /* 0x0000000c060d7210 */ /* 0x000fca0007f3e0ff */
[----:B------:R0:W-:Y:S01]  /*1140*/  STL [R4], R13 ;  /* 0x0000000d04007387 */ /* 0x0001e20000100800 */
[----:B------:R-:W-:Y:S01]  /*1150*/  IMAD.X R12, R7, 0x1, R15, P1 ;  /* 0x00000001070c7824 */ /* 0x000fe200008e060f */
[----:B0-----:R-:W-:Y:S01]  /*1160*/  IADD3 R4, PT, PT, R4, 0x4, RZ ;  /* 0x0000000404047810 */ /* 0x001fe20007ffe0ff */
[----:B------:R-:W-:Y:S06]  /*1170*/  BRA.U UP1, `(.L_x_44) ;  /* 0xfffffffd01cc7547 */ /* 0x000fec000b83ffff */
[----:B------:R-:W-:Y:S01]  /*1180*/  SHF.R.U32.HI R6, RZ, 0x17, R10 ;  /* 0x00000017ff067819 */ /* 0x000fe2000001160a */
[----:B------:R0:W-:Y:S03]  /*1190*/  STL [R1+0x18], R12 ;  /* 0x0000180c01007387 */ /* 0x0001e60000100800 */
[C---:B------:R-:W-:Y:S02]  /*11a0*/  LOP3.LUT R2, R6.reuse, 0xe0, RZ, 0xc0, !PT ;  /* 0x000000e006027812 */ /* 0x040fe400078ec0ff */
[----:B------:R-:W-:Y:S02]  /*11b0*/  LOP3.LUT P1, RZ, R6, 0x1f, RZ, 0xc0, !PT ;  /* 0x0000001f06ff7812 */ /* 0x000fe4000782c0ff */
[----:B------:R-:W-:-:S04]  /*11c0*/  IADD3 R2, PT, PT, R2, -0x80, RZ ;  /* 0xffffff8002027810 */ /* 0x000fc80007ffe0ff */
[----:B------:R-:W-:-:S05]  /*11d0*/  SHF.R.U32.HI R2, RZ, 0x5, R2 ;  /* 0x00000005ff027819 */ /* 0x000fca0000011602 */
[----:B------:R-:W-:-:S05]  /*11e0*/  IMAD R7, R2, -0x4, R1 ;  /* 0xfffffffc02077824 */ /* 0x000fca00078e0201 */
[----:B------:R-:W2:Y:S04]  /*11f0*/  LDL R4, [R7+0x18] ;  /* 0x0000180007047983 */ /* 0x000ea80000100800 */
[----:B------:R-:W2:Y:S04]  /*1200*/  LDL R3, [R7+0x14] ;  /* 0x0000140007037983 */ /* 0x000ea80000100800 */
[----:B------:R-:W3:Y:S01]  /*1210*/  @P1 LDL R2, [R7+0x10] ;  /* 0x0000100007021983 */ /* 0x000ee20000100800 */
[----:B------:R-:W-:Y:S01]  /*1220*/  LOP3.LUT R6, R6, 0x1f, RZ, 0xc0, !PT ;  /* 0x0000001f06067812 */ /* 0x000fe200078ec0ff */
[----:B------:R-:W-:Y:S01]  /*1230*/  UMOV UR8, 0x54442d19 ;  /* 0x54442d1900087882 */ /* 0x000fe20000000000 */
[----:B------:R-:W-:-:S02]  /*1240*/  UMOV UR9, 0x3bf921fb ;  /* 0x3bf921fb00097882 */ /* 0x000fc40000000000 */
[-C--:B--2---:R-:W-:Y:S02]  /*1250*/  @P1 SHF.L.W.U32.HI R4, R3, R6.reuse, R4 ;  /* 0x0000000603041219 */ /* 0x084fe40000010e04 */
[----:B---3--:R-:W-:Y:S02]  /*1260*/  @P1 SHF.L.W.U32.HI R3, R2, R6, R3 ;  /* 0x0000000602031219 */ /* 0x008fe40000010e03 */
[----:B------:R-:W-:Y:S02]  /*1270*/  ISETP.GE.AND P1, PT, R10, RZ, PT ;  /* 0x000000ff0a00720c */ /* 0x000fe40003f26270 */
[C---:B------:R-:W-:Y:S02]  /*1280*/  SHF.L.W.U32.HI R13, R3.reuse, 0x2, R4 ;  /* 0x00000002030d7819 */ /* 0x040fe40000010e04 */
[----:B------:R-:W-:Y:S02]  /*1290*/  SHF.L.U32 R3, R3, 0x2, RZ ;  /* 0x0000000203037819 */ /* 0x000fe400000006ff */
[----:B------:R-:W-:-:S02]  /*12a0*/  SHF.R.S32.HI R6, RZ, 0x1f, R13 ;  /* 0x0000001fff067819 */ /* 0x000fc4000001140d */
[----:B------:R-:W-:Y:S02]  /*12b0*/  SHF.R.U32.HI R4, RZ, 0x1e, R4 ;  /* 0x0000001eff047819 */ /* 0x000fe40000011604 */
[C---:B------:R-:W-:Y:S02]  /*12c0*/  LOP3.LUT R2, R6.reuse, R3, RZ, 0x3c, !PT ;  /* 0x0000000306027212 */ /* 0x040fe400078e3cff */
[----:B------:R-:W-:Y:S02]  /*12d0*/  LOP3.LUT R3, R6, R13, RZ, 0x3c, !PT ;  /* 0x0000000d06037212 */ /* 0x000fe400078e3cff */
[C---:B0-----:R-:W-:Y:S02]  /*12e0*/  LOP3.LUT R12, R13.reuse, R10, RZ, 0x3c, !PT ;  /* 0x0000000a0d0c7212 */ /* 0x041fe400078e3cff */
[----:B------:R-:W-:Y:S02]  /*12f0*/  LEA.HI R13, R13, R4, RZ, 0x1 ;  /* 0x000000040d0d7211 */ /* 0x000fe400078f08ff */
[----:B------:R-:W0:Y:S01]  /*1300*/  I2F.F64.S64 R2, R2 ;  /* 0x0000000200027312 */ /* 0x000e220000301c00 */
[----:B------:R-:W-:-:S02]  /*1310*/  ISETP.GE.AND P2, PT, R12, RZ, PT ;  /* 0x000000ff0c00720c */ /* 0x000fc40003f46270 */
[----:B------:R-:W-:-:S05]  /*1320*/  IMAD.MOV R4, RZ, RZ, -R13 ;  /* 0x000000ffff047224 */ /* 0x000fca00078e0a0d */
[----:B------:R-:W-:Y:S01]  /*1330*/  @!P1 MOV R13, R4 ;  /* 0x00000004000d9202 */ /* 0x000fe20000000f00 */
[----:B0-----:R-:W-:-:S10]  /*1340*/  DMUL R6, R2, UR8 ;  /* 0x0000000802067c28 */ /* 0x001fd40008000000 */
[----:B------:R-:W0:Y:S02]  /*1350*/  F2F.F32.F64 R6, R6 ;  /* 0x0000000600067310 */ /* 0x000e240000301000 */
[----:B0-----:R-:W-:-:S07]  /*1360*/  FSEL R3, -R6, R6, !P2 ;  /* 0x0000000606037208 */ /* 0x001fce0005000100 */
.L_x_43:
[----:B------:R-:W-:Y:S01]  /*1370*/  MOV R7, 0x37cbac00 ;  /* 0x37cbac0000077802 */ /* 0x000fe20000000f00 */
[----:B------:R-:W-:Y:S01]  /*1380*/  FMUL R2, R3, R3 ;  /* 0x0000000303027220 */ /* 0x000fe20000400000 */
[C---:B------:R-:W-:Y:S01]  /*1390*/  LOP3.LUT R4, R13.reuse, 0x1, RZ, 0xc0, !PT ;  /* 0x000000010d047812 */ /* 0x040fe200078ec0ff */
[----:B------:R-:W-:Y:S01]  /*13a0*/  VIADD R15, R13, 0x1 ;  /* 0x000000010d0f7836 */ /* 0x000fe20000000000 */
[----:B------:R-:W-:Y:S01]  /*13b0*/  MOV R6, 0x3c0885e4 ;  /* 0x3c0885e400067802 */ /* 0x000fe20000000f00 */
[----:B------:R-:W-:Y:S01]  /*13c0*/  FFMA R12, R2, R7, -0.0013887860113754868507 ;  /* 0xbab607ed020c7423 */ /* 0x000fe20000000007 */
[----:B------:R-:W-:Y:S02]  /*13d0*/  ISETP.NE.U32.AND P1, PT, R4, 0x1, PT ;  /* 0x000000010400780c */ /* 0x000fe40003f25070 */
[----:B------:R-:W-:Y:S02]  /*13e0*/  MOV R4, 0x3e2aaaa8 ;  /* 0x3e2aaaa800047802 */ /* 0x000fe40000000f00 */
[----:B------:R-:W-:-:S02]  /*13f0*/  FSEL R13, R12, -0.00019574658654164522886, P1 ;  /* 0xb94d41530c0d7808 */ /* 0x000fc40000800000 */
[----:B------:R-:W-:Y:S02]  /*1400*/  FSEL R25, R6, 0.041666727513074874878, !P1 ;  /* 0x3d2aaabb06197808 */ /* 0x000fe40004800000 */
[----:B------:R-:W-:Y:S02]  /*1410*/  LOP3.LUT P2, RZ, R15, 0x2, RZ, 0xc0, !PT ;  /* 0x000000020fff7812 */ /* 0x000fe4000784c0ff */
[----:B------:R-:W-:Y:S01]  /*1420*/  FSEL R15, R3, 1, !P1 ;  /* 0x3f800000030f7808 */ /* 0x000fe20004800000 */
[----:B------:R-:W-:Y:S01]  /*1430*/  FFMA R13, R2, R13, R25 ;  /* 0x0000000d020d7223 */ /* 0x000fe20000000019 */
[----:B------:R-:W-:-:S03]  /*1440*/  FSEL R24, -R4, -0.4999999701976776123, !P1 ;  /* 0xbeffffff04187808 */ /* 0x000fc60004800100 */
[C---:B------:R-:W-:Y:S02]  /*1450*/  FFMA R12, R2.reuse, R15, RZ ;  /* 0x0000000f020c7223 */ /* 0x040fe400000000ff */
[----:B------:R-:W-:-:S04]  /*1460*/  FFMA R13, R2, R13, R24 ;  /* 0x0000000d020d7223 */ /* 0x000fc80000000018 */
[----:B------:R-:W-:-:S04]  /*1470*/  FFMA R15, R12, R13, R15 ;  /* 0x0000000d0c0f7223 */ /* 0x000fc8000000000f */
[----:B------:R-:W-:Y:S01]  /*1480*/  @P2 FADD R15, RZ, -R15 ;  /* 0x8000000fff0f2221 */ /* 0x000fe20000000000 */
[----:B------:R-:W-:Y:S06]  /*1490*/  @!P0 BRA `(.L_x_45) ;  /* 0x0000000000c88947 */ /* 0x000fec0003800000 */
[----:B------:R-:W-:-:S13]  /*14a0*/  FSETP.NEU.AND P0, PT, |R10|, +INF , PT ;  /* 0x7f8000000a00780b */ /* 0x000fda0003f0d200 */
[----:B------:R-:W-:Y:S01]  /*14b0*/  @!P0 FMUL R19, RZ, R10 ;  /* 0x0000000aff138220 */ /* 0x000fe20000400000 */
[----:B------:R-:W-:Y:S01]  /*14c0*/  @!P0 MOV R21, RZ ;  /* 0x000000ff00158202 */ /* 0x000fe20000000f00 */
[----:B------:R-:W-:Y:S06]  /*14d0*/  @!P0 BRA `(.L_x_45) ;  /* 0x0000000000b88947 */ /* 0x000fec0003800000 */
[----:B------:R-:W-:Y:S01]  /*14e0*/  SHF.L.U32 R19, R10, 0x8, RZ ;  /* 0x000000080a137819 */ /* 0x000fe200000006ff */
[----:B------:R-:W-:Y:S01]  /*14f0*/  IMAD.MOV.U32 R21, RZ, RZ, RZ ;  /* 0x000000ffff157224 */ /* 0x000fe200078e00ff */
[----:B------:R-:W-:Y:S02]  /*1500*/  CS2R R24, SRZ ;  /* 0x0000000000187805 */ /* 0x000fe4000001ff00 */
[----:B------:R-:W-:-:S07]  /*1510*/  LOP3.LUT R19, R19, 0x80000000, RZ, 0xfc, !PT ;  /* 0x8000000013137812 */ /* 0x000fce00078efcff */
.L_x_46:
[----:B0-----:R-:W0:Y:S02]  /*1520*/  LDC.64 R2, c[0x4][0x60] ;  /* 0x01001800ff027b82 */ /* 0x001e240000000a00 */
[----:B0-----:R-:W-:-:S06]  /*1530*/  IMAD.WIDE.U32 R2, R24, 0x4, R2 ;  /* 0x0000000418027825 */ /* 0x001fcc00078e0002 */
[----:B------:R-:W2:Y:S01]  /*1540*/  LDG.E.CONSTANT R2, desc[UR18][R2.64] ;  /* 0x0000001202027981 */ /* 0x000ea2000c1e9900 */
[C---:B------:R-:W-:Y:S02]  /*1550*/  LEA R26, R24.reuse, R1, 0x2 ;  /* 0x00000001181a7211 */ /* 0x040fe400078e10ff */
[----:B------:R-:W-:-:S04]  /*1560*/  IADD3 R24, PT, PT, R24, 0x1, RZ ;  /* 0x0000000118187810 */ /* 0x000fc80007ffe0ff */
[----:B------:R-:W-:Y:S01]  /*1570*/  ISETP.NE.AND P0, PT, R24, 0x6, PT ;  /* 0x000000061800780c */ /* 0x000fe20003f05270 */
[----:B--2---:R-:W-:-:S03]  /*1580*/  IMAD.WIDE.U32 R12, R2, R19, RZ ;  /* 0x00000013020c7225 */ /* 0x004fc600078e00ff */
[----:B------:R-:W-:-:S04]  /*1590*/  IADD3 R27, P1, PT, R12, R21, RZ ;  /* 0x000000150c1b7210 */ /* 0x000fc80007f3e0ff */
[----:B------:R-:W-:Y:S01]  /*15a0*/  IADD3.X R21, PT, PT, R13, R25, RZ, P1, !PT ;  /* 0x000000190d157210 */ /* 0x000fe20000ffe4ff */
[----:B------:R0:W-:Y:S04]  /*15b0*/  STL [R26], R27 ;  /* 0x0000001b1a007387 */ /* 0x0001e80000100800 */
[----:B------:R-:W-:Y:S05]  /*15c0*/  @P0 BRA `(.L_x_46) ;  /* 0xfffffffc00d40947 */ /* 0x000fea000383ffff */
[----:B------:R-:W-:Y:S01]  /*15d0*/  SHF.R.U32.HI R12, RZ, 0x17, R10 ;  /* 0x00000017ff0c7819 */ /* 0x000fe2000001160a */
[----:B------:R1:W-:Y:S03]  /*15e0*/  STL [R1+0x18], R21 ;  /* 0x0000181501007387 */ /* 0x0003e60000100800 */
[C---:B------:R-:W-:Y:S02]  /*15f0*/  LOP3.LUT R2, R12.reuse, 0xe0, RZ, 0xc0, !PT ;  /* 0x000000e00c027812 */ /* 0x040fe400078ec0ff */
[----:B------:R-:W-:-:S03]  /*1600*/  LOP3.LUT P0, RZ, R12, 0x1f, RZ, 0xc0, !PT ;  /* 0x0000001f0cff7812 */ /* 0x000fc6000780c0ff */
[----:B------:R-:W-:-:S05]  /*1610*/  VIADD R2, R2, 0xffffff80 ;  /* 0xffffff8002027836 */ /* 0x000fca0000000000 */
[----:B------:R-:W-:-:S05]  /*1620*/  SHF.R.U32.HI R2, RZ, 0x5, R2 ;  /* 0x00000005ff027819 */ /* 0x000fca0000011602 */
[----:B------:R-:W-:-:S05]  /*1630*/  IMAD R13, R2, -0x4, R1 ;  /* 0xfffffffc020d7824 */ /* 0x000fca00078e0201 */
[----:B------:R-:W2:Y:S04]  /*1640*/  LDL R19, [R13+0x18] ;  /* 0x000018000d137983 */ /* 0x000ea80000100800 */
[----:B------:R-:W2:Y:S04]  /*1650*/  LDL R2, [R13+0x14] ;  /* 0x000014000d027983 */ /* 0x000ea80000100800 */
[----:B------:R-:W3:Y:S01]  /*1660*/  @P0 LDL R3, [R13+0x10] ;  /* 0x000010000d030983 */ /* 0x000ee20000100800 */
[----:B------:R-:W-:Y:S01]  /*1670*/  LOP3.LUT R12, R12, 0x1f, RZ, 0xc0, !PT ;  /* 0x0000001f0c0c7812 */ /* 0x000fe200078ec0ff */
[----:B------:R-:W-:Y:S01]  /*1680*/  UMOV UR8, 0x54442d19 ;  /* 0x54442d1900087882 */ /* 0x000fe20000000000 */
[----:B------:R-:W-:Y:S01]  /*1690*/  UMOV UR9, 0x3bf921fb ;  /* 0x3bf921fb00097882 */ /* 0x000fe20000000000 */
[----:B------:R-:W-:-:S02]  /*16a0*/  ISETP.GE.AND P1, PT, R10, RZ, PT ;  /* 0x000000ff0a00720c */ /* 0x000fc40003f26270 */
[-C--:B--2---:R-:W-:Y:S02]  /*16b0*/  @P0 SHF.L.W.U32.HI R19, R2, R12.reuse, R19 ;  /* 0x0000000c02130219 */ /* 0x084fe40000010e13 */
[----:B---3--:R-:W-:Y:S02]  /*16c0*/  @P0 SHF.L.W.U32.HI R2, R3, R12, R2 ;  /* 0x0000000c03020219 */ /* 0x008fe40000010e02 */
[--C-:B------:R-:W-:Y:S02]  /*16d0*/  SHF.R.U32.HI R24, RZ, 0x1e, R19.reuse ;  /* 0x0000001eff187819 */ /* 0x100fe40000011613 */
[C---:B------:R-:W-:Y:S02]  /*16e0*/  SHF.L.W.U32.HI R25, R2.reuse, 0x2, R19 ;  /* 0x0000000202197819 */ /* 0x040fe40000010e13 */
[----:B------:R-:W-:Y:S02]  /*16f0*/  SHF.L.U32 R2, R2, 0x2, RZ ;  /* 0x0000000202027819 */ /* 0x000fe400000006ff */
[----:B------:R-:W-:-:S02]  /*1700*/  SHF.R.S32.HI R3, RZ, 0x1f, R25 ;  /* 0x0000001fff037819 */ /* 0x000fc40000011419 */
[----:B------:R-:W-:Y:S02]  /*1710*/  LOP3.LUT R10, R25, R10, RZ, 0x3c, !PT ;  /* 0x0000000a190a7212 */ /* 0x000fe400078e3cff */
[C---:B------:R-:W-:Y:S02]  /*1720*/  LOP3.LUT R2, R3.reuse, R2, RZ, 0x3c, !PT ;  /* 0x0000000203027212 */ /* 0x040fe400078e3cff */
[----:B------:R-:W-:Y:S02]  /*1730*/  LOP3.LUT R3, R3, R25, RZ, 0x3c, !PT ;  /* 0x0000001903037212 */ /* 0x000fe400078e3cff */
[----:B-1----:R-:W-:Y:S02]  /*1740*/  LEA.HI R21, R25, R24, RZ, 0x1 ;  /* 0x0000001819157211 */ /* 0x002fe400078f08ff */
[----:B------:R-:W-:Y:S02]  /*1750*/  ISETP.GE.AND P0, PT, R10, RZ, PT ;  /* 0x000000ff0a00720c */ /* 0x000fe40003f06270 */
[----:B------:R-:W1:Y:S01]  /*1760*/  I2F.F64.S64 R2, R2 ;  /* 0x0000000200027312 */ /* 0x000e620000301c00 */
[----:B------:R-:W-:-:S04]  /*1770*/  IADD3 R10, PT, PT, -R21, RZ, RZ ;  /* 0x000000ff150a7210 */ /* 0x000fc80007ffe1ff */
[----:B------:R-:W-:Y:S01]  /*1780*/  @!P1 MOV R21, R10 ;  /* 0x0000000a00159202 */ /* 0x000fe20000000f00 */
[----:B-1----:R-:W-:-:S10]  /*1790*/  DMUL R12, R2, UR8 ;  /* 0x00000008020c7c28 */ /* 0x002fd40008000000 */
[----:B------:R-:W1:Y:S02]  /*17a0*/  F2F.F32.F64 R12, R12 ;  /* 0x0000000c000c7310 */ /* 0x000e640000301000 */
[----:B-1----:R-:W-:-:S07]  /*17b0*/  FSEL R19, -R12, R12, !P0 ;  /* 0x0000000c0c137208 */ /* 0x002fce0004000100 */
.L_x_45:
[----:B------:R-:W-:Y:S01]  /*17c0*/  FMUL R2, R19, R19 ;  /* 0x0000001313027220 */ /* 0x000fe20000400000 */
[----:B------:R-:W-:Y:S01]  /*17d0*/  LOP3.LUT R10, R21, 0x1, RZ, 0xc0, !PT ;  /* 0x00000001150a7812 */ /* 0x000fe200078ec0ff */
[----:B------:R-:W-:Y:S01]  /*17e0*/  FMUL R24, R11, 0.63661974668502807617 ;  /* 0x3f22f9830b187820 */ /* 0x000fe20000400000 */
[----:B------:R-:W-:Y:S01]  /*17f0*/  LOP3.LUT P1, RZ, R21, 0x2, RZ, 0xc0, !PT ;  /* 0x0000000215ff7812 */ /* 0x000fe2000782c0ff */
[----:B------:R-:W-:Y:S01]  /*1800*/  FFMA R3, R2, R7, -0.0013887860113754868507 ;  /* 0xbab607ed02037423 */ /* 0x000fe20000000007 */
[----:B------:R-:W-:-:S03]  /*1810*/  ISETP.NE.U32.AND P0, PT, R10, 0x1, PT ;  /* 0x000000010a00780c */ /* 0x000fc60003f05070 */
[----:B------:R-:W1:Y:S01]  /*1820*/  F2I.NTZ R24, R24 ;  /* 0x0000001800187305 */ /* 0x000e620000203100 */
[----:B------:R-:W-:Y:S02]  /*1830*/  FSEL R3, R3, -0.00019574658654164522886, !P0 ;  /* 0xb94d415303037808 */ /* 0x000fe40004000000 */
[----:B------:R-:W-:Y:S02]  /*1840*/  FSEL R13, R6, 0.041666727513074874878, P0 ;  /* 0x3d2aaabb060d7808 */ /* 0x000fe40000000000 */
[----:B------:R-:W-:Y:S02]  /*1850*/  FSEL R10, -R4, -0.4999999701976776123, P0 ;  /* 0xbeffffff040a7808 */ /* 0x000fe40000000100 */
[----:B------:R-:W-:Y:S01]  /*1860*/  FSEL R19, R19, 1, P0 ;  /* 0x3f80000013137808 */ /* 0x000fe20000000000 */
[----:B------:R-:W-:Y:S01]  /*1870*/  FFMA R3, R2, R3, R13 ;  /* 0x0000000302037223 */ /* 0x000fe2000000000d */
[----:B------:R-:W-:-:S03]  /*1880*/  FSETP.GE.AND P0, PT, |R11|, 105615, PT ;  /* 0x47ce47800b00780b */ /* 0x000fc60003f06200 */
[C---:B------:R-:W-:Y:S01]  /*1890*/  FFMA R3, R2.reuse, R3, R10 ;  /* 0x0000000302037223 */ /* 0x040fe2000000000a */
[----:B------:R-:W-:Y:S01]  /*18a0*/  FFMA R2, R2, R19, RZ ;  /* 0x0000001302027223 */ /* 0x000fe200000000ff */
[----:B-1----:R-:W-:-:S03]  /*18b0*/  I2FP.F32.S32 R12, R24 ;  /* 0x00000018000c7245 */ /* 0x002fc60000201400 */
[----:B------:R-:W-:Y:S01]  /*18c0*/  FFMA R3, R2, R3, R19 ;  /* 0x0000000302037223 */ /* 0x000fe20000000013 */
[----:B------:R-:W-:Y:S01]  /*18d0*/  FMUL R2, R14, 0.70710676908493041992 ;  /* 0x3f3504f30e027820 */ /* 0x000fe20000400000 */
[C---:B------:R-:W-:Y:S02]  /*18e0*/  FFMA R19, R12.reuse, -1.5707962512969970703, R11 ;  /* 0xbfc90fda0c137823 */ /* 0x040fe4000000000b */
[----:B------:R-:W-:Y:S02]  /*18f0*/  @P1 FADD R3, RZ, -R3 ;  /* 0x80000003ff031221 */ /* 0x000fe40000000000 */
[----:B------:R-:W-:Y:S02]  /*1900*/  FFMA R19, R12, -7.5497894158615963534e-08, R19 ;  /* 0xb3a221680c137823 */ /* 0x000fe40000000013 */
[-C--:B------:R-:W-:Y:S01]  /*1910*/  FMUL R13, R2, R3.reuse ;  /* 0x00000003020d7220 */ /* 0x080fe20000400000 */
[----:B------:R-:W-:Y:S01]  /*1920*/  FMUL R10, R16, R3 ;  /* 0x00000003100a7220 */ /* 0x000fe20000400000 */
[----:B------:R-:W-:-:S02]  /*1930*/  FFMA R14, R12, -5.3903029534742383927e-15, R19 ;  /* 0xa7c234c50c0e7823 */ /* 0x000fc40000000013 */
[----:B------:R-:W-:Y:S01]  /*1940*/  FFMA R13, R16, R15, -R13 ;  /* 0x0000000f100d7223 */ /* 0x000fe2000000080d */
[----:B------:R-:W-:-:S03]  /*1950*/  FFMA R10, R15, R2, R10 ;  /* 0x000000020f0a7223 */ /* 0x000fc6000000000a */
[C-C-:B------:R-:W-:Y:S01]  /*1960*/  FFMA R2, R8.reuse, 0.70710676908493041992, R13.reuse ;  /* 0x3f3504f308027823 */ /* 0x140fe2000000000d */
[----:B------:R-:W-:Y:S01]  /*1970*/  FFMA R3, R8, 0.70710676908493041992, -R13 ;  /* 0x3f3504f308037823 */ /* 0x000fe2000000080d */
[C-C-:B------:R-:W-:Y:S01]  /*1980*/  FFMA R12, R9.reuse, 0.70710676908493041992, R10.reuse ;  /* 0x3f3504f3090c7823 */ /* 0x140fe2000000000a */
[----:B------:R-:W-:Y:S01]  /*1990*/  FFMA R8, R9, 0.70710676908493041992, -R10 ;  /* 0x3f3504f309087823 */ /* 0x000fe2000000080a */
[----:B------:R-:W-:Y:S01]  /*19a0*/  IMAD.MOV.U32 R13, RZ, RZ, R24 ;  /* 0x000000ffff0d7224 */ /* 0x000fe200078e0018 */
[----:B------:R-:W-:Y:S01]  /*19b0*/  MOV R15, R14 ;  /* 0x0000000e000f7202 */ /* 0x000fe20000000f00 */
[----:B------:R-:W-:Y:S01]  /*19c0*/  FMUL R9, R2, 0.70710676908493041992 ;  /* 0x3f3504f302097820 */ /* 0x000fe20000400000 */
[----:B------:R-:W-:Y:S01]  /*19d0*/  FMUL R10, R3, 0.70710676908493041992 ;  /* 0x3f3504f3030a7820 */ /* 0x000fe20000400000 */
[----:B------:R-:W-:Y:S01]  /*19e0*/  FMUL R12, R12, 0.70710676908493041992 ;  /* 0x3f3504f30c0c7820 */ /* 0x000fe20000400000 */
        /* <DEDUP_REMOVED lines=8> */
[----:B------:R-:W-:Y:S02]  /*1a70*/  MOV R19, RZ ;  /* 0x000000ff00137202 */ /* 0x000fe40000000f00 */
[----:B------:R-:W-:-:S07]  /*1a80*/  LOP3.LUT R21, R21, 0x80000000, RZ, 0xfc, !PT ;  /* 0x8000000015157812 */ /* 0x000fce00078efcff */
.L_x_48:
[----:B-1----:R-:W1:Y:S02]  /*1a90*/  LDC.64 R2, c[0x4][0x60] ;  /* 0x01001800ff027b82 */ /* 0x002e640000000a00 */
[----:B-1----:R-:W-:-:S06]  /*1aa0*/  IMAD.WIDE.U32 R2, R19, 0x4, R2 ;  /* 0x0000000413027825 */ /* 0x002fcc00078e0002 */
[----:B------:R-:W2:Y:S01]  /*1ab0*/  LDG.E.CONSTANT R2, desc[UR18][R2.64] ;  /* 0x0000001202027981 */ /* 0x000ea2000c1e9900 */
[C---:B------:R-:W-:Y:S01]  /*1ac0*/  LEA R24, R19.reuse, R1, 0x2 ;  /* 0x0000000113187211 */ /* 0x040fe200078e10ff */
[----:B------:R-:W-:-:S05]  /*1ad0*/  VIADD R19, R19, 0x1 ;  /* 0x0000000113137836 */ /* 0x000fca0000000000 */
        /* <DEDUP_REMOVED lines=9> */
[----:B------:R-:W-:Y:S02]  /*1b70*/  LOP3.LUT P1, RZ, R19, 0x1f, RZ, 0xc0, !PT ;  /* 0x0000001f13ff7812 */ /* 0x000fe4000782c0ff */
[----:B------:R-:W-:-:S04]  /*1b80*/  IADD3 R2, PT, PT, R2, -0x80, RZ ;  /* 0xffffff8002027810 */ /* 0x000fc80007ffe0ff */
[----:B------:R-:W-:-:S05]  /*1b90*/  SHF.R.U32.HI R2, RZ, 0x5, R2 ;  /* 0x00000005ff027819 */ /* 0x000fca0000011602 */
[----:B------:R-:W-:-:S05]  /*1ba0*/  IMAD R21, R2, -0x4, R1 ;  /* 0xfffffffc02157824 */ /* 0x000fca00078e0201 */
[----:B------:R-:W3:Y:S04]  /*1bb0*/  LDL R15, [R21+0x18] ;  /* 0x00001800150f7983 */ /* 0x000ee80000100800 */
[----:B------:R-:W3:Y:S04]  /*1bc0*/  LDL R2, [R21+0x14] ;  /* 0x0000140015027983 */ /* 0x000ee80000100800 */
[----:B------:R-:W4:Y:S01]  /*1bd0*/  @P1 LDL R3, [R21+0x10] ;  /* 0x0000100015031983 */ /* 0x000f220000100800 */
[----:B------:R-:W-:Y:S01]  /*1be0*/  LOP3.LUT R19, R19, 0x1f, RZ, 0xc0, !PT ;  /* 0x0000001f13137812 */ /* 0x000fe200078ec0ff */
[----:B------:R-:W-:Y:S01]  /*1bf0*/  UMOV UR8, 0x54442d19 ;  /* 0x54442d1900087882 */ /* 0x000fe20000000000 */
[----:B------:R-:W-:-:S02]  /*1c00*/  UMOV UR9, 0x3bf921fb ;  /* 0x3bf921fb00097882 */ /* 0x000fc40000000000 */
[-C--:B---3--:R-:W-:Y:S02]  /*1c10*/  @P1 SHF.L.W.U32.HI R15, R2, R19.reuse, R15 ;  /* 0x00000013020f1219 */ /* 0x088fe40000010e0f */
[----:B----4-:R-:W-:Y:S02]  /*1c20*/  @P1 SHF.L.W.U32.HI R2, R3, R19, R2 ;  /* 0x0000001303021219 */ /* 0x010fe40000010e02 */
[----:B------:R-:W-:Y:S02]  /*1c30*/  ISETP.GE.AND P1, PT, R11, RZ, PT ;  /* 0x000000ff0b00720c */ /* 0x000fe40003f26270 */
[C---:B-1----:R-:W-:Y:S02]  /*1c40*/  SHF.L.W.U32.HI R24, R2.reuse, 0x2, R15 ;  /* 0x0000000202187819 */ /* 0x042fe40000010e0f */
[----:B------:R-:W-:Y:S02]  /*1c50*/  SHF.L.U32 R2, R2, 0x2, RZ ;  /* 0x0000000202027819 */ /* 0x000fe400000006ff */
[----:B------:R-:W-:-:S02]  /*1c60*/  SHF.R.S32.HI R3, RZ, 0x1f, R24 ;  /* 0x0000001fff037819 */ /* 0x000fc40000011418 */
[----:B------:R-:W-:Y:S02]  /*1c70*/  SHF.R.U32.HI R15, RZ, 0x1e, R15 ;  /* 0x0000001eff0f7819 */ /* 0x000fe4000001160f */
[C---:B------:R-:W-:Y:S02]  /*1c80*/  LOP3.LUT R2, R3.reuse, R2, RZ, 0x3c, !PT ;  /* 0x0000000203027212 */ /* 0x040fe400078e3cff */
[----:B------:R-:W-:Y:S02]  /*1c90*/  LOP3.LUT R3, R3, R24, RZ, 0x3c, !PT ;  /* 0x0000001803037212 */ /* 0x000fe400078e3cff */
[C---:B--2---:R-:W-:Y:S02]  /*1ca0*/  LOP3.LUT R16, R24.reuse, R11, RZ, 0x3c, !PT ;  /* 0x0000000b18107212 */ /* 0x044fe400078e3cff */
[----:B------:R-:W-:Y:S02]  /*1cb0*/  LEA.HI R24, R24, R15, RZ, 0x1 ;  /* 0x0000000f18187211 */ /* 0x000fe400078f08ff */
[----:B------:R-:W1:Y:S01]  /*1cc0*/  I2F.F64.S64 R2, R2 ;  /* 0x0000000200027312 */ /* 0x000e620000301c00 */
[----:B------:R-:W-:-:S02]  /*1cd0*/  ISETP.GE.AND P2, PT, R16, RZ, PT ;  /* 0x000000ff1000720c */ /* 0x000fc40003f46270 */
[----:B------:R-:W-:-:S05]  /*1ce0*/  IMAD.MOV R15, RZ, RZ, -R24 ;  /* 0x000000ffff0f7224 */ /* 0x000fca00078e0a18 */
[----:B------:R-:W-:Y:S01]  /*1cf0*/  @!P1 MOV R24, R15 ;  /* 0x0000000f00189202 */ /* 0x000fe20000000f00 */
[----:B-1----:R-:W-:-:S06]  /*1d00*/  DMUL R2, R2, UR8 ;  /* 0x0000000802027c28 */ /* 0x002fcc0008000000 */
[----:B------:R-:W1:Y:S02]  /*1d10*/  F2F.F32.F64 R19, R2 ;  /* 0x0000000200137310 */ /* 0x000e640000301000 */
[----:B-1----:R-:W-:-:S07]  /*1d20*/  FSEL R15, -R19, R19, !P2 ;  /* 0x00000013130f7208 */ /* 0x002fce0005000100 */
.L_x_47:
[----:B------:R-:W-:Y:S01]  /*1d30*/  FMUL R2, R15, R15 ;  /* 0x0000000f0f027220 */ /* 0x000fe20000400000 */
[----:B------:R-:W-:-:S03]  /*1d40*/  LOP3.LUT R16, R24, 0x1, RZ, 0xc0, !PT ;  /* 0x0000000118107812 */ /* 0x000fc600078ec0ff */
[----:B------:R-:W-:Y:S01]  /*1d50*/  FFMA R3, R2, R7, -0.0013887860113754868507 ;  /* 0xbab607ed02037423 */ /* 0x000fe20000000007 */
[----:B------:R-:W-:Y:S02]  /*1d60*/  ISETP.NE.U32.AND P1, PT, R16, 0x1, PT ;  /* 0x000000011000780c */ /* 0x000fe40003f25070 */
[----:B------:R-:W-:Y:S02]  /*1d70*/  IADD3 R16, PT, PT, R24, 0x1, RZ ;  /* 0x0000000118107810 */ /* 0x000fe40007ffe0ff */
[----:B------:R-:W-:Y:S02]  /*1d80*/  FSEL R3, R3, -0.00019574658654164522886, P1 ;  /* 0xb94d415303037808 */ /* 0x000fe40000800000 */
        /* <DEDUP_REMOVED lines=14> */
[----:B------:R-:W-:Y:S02]  /*1e70*/  IMAD.SHL.U32 R14, R11, 0x100, RZ ;  /* 0x000001000b0e7824 */ /* 0x000fe400078e00ff */
[----:B------:R-:W-:Y:S01]  /*1e80*/  HFMA2 R13, -RZ, RZ, 0, 0 ;  /* 0x00000000ff0d7431 */ /* 0x000fe200000001ff */
[----:B------:R-:W-:Y:S01]  /*1e90*/  MOV R19, RZ ;  /* 0x000000ff00137202 */ /* 0x000fe20000000f00 */
[----:B------:R-:W-:Y:S01]  /*1ea0*/  HFMA2 R16, -RZ, RZ, 0, 0 ;  /* 0x00000000ff107431 */ /* 0x000fe200000001ff */
[----:B------:R-:W-:-:S07]  /*1eb0*/  LOP3.LUT R14, R14, 0x80000000, RZ, 0xfc, !PT ;  /* 0x800000000e0e7812 */ /* 0x000fce00078efcff */
.L_x_50:
[----:B-1----:R-:W1:Y:S02]  /*1ec0*/  LDC.64 R2, c[0x4][0x60] ;  /* 0x01001800ff027b82 */ /* 0x002e640000000a00 */
[----:B-1----:R-:W-:-:S05]  /*1ed0*/  IMAD.WIDE.U32 R24, R16, 0x4, R2 ;  /* 0x0000000410187825 */ /* 0x002fca00078e0002 */
[----:B------:R-:W2:Y:S01]  /*1ee0*/  LDG.E.CONSTANT R3, desc[UR18][R24.64] ;  /* 0x0000001218037981 */ /* 0x000ea2000c1e9900 */
[C---:B------:R-:W-:Y:S01]  /*1ef0*/  IMAD R21, R16.reuse, 0x4, R1 ;  /* 0x0000000410157824 */ /* 0x040fe200078e0201 */
        /* <DEDUP_REMOVED lines=9> */
[C---:B-1----:R-:W-:Y:S02]  /*1f90*/  LOP3.LUT R2, R14.reuse, 0xe0, RZ, 0xc0, !PT ;  /* 0x000000e00e027812 */ /* 0x042fe400078ec0ff */
        /* <DEDUP_REMOVED lines=9> */
[----:B------:R-:W-:Y:S01]  /*2030*/  UMOV UR9, 0x3bf921fb ;  /* 0x3bf921fb00097882 */ /* 0x000fe20000000000 */
[----:B------:R-:W-:-:S02]  /*2040*/  ISETP.GE.AND P1, PT, R11, RZ, PT ;  /* 0x000000ff0b00720c */ /* 0x000fc40003f26270 */
[-C--:B---3--:R-:W-:Y:S02]  /*2050*/  @P0 SHF.L.W.U32.HI R16, R3, R14.reuse, R16 ;  /* 0x0000000e03100219 */ /* 0x088fe40000010e10 */
[----:B----4-:R-:W-:Y:S02]  /*2060*/  @P0 SHF.L.W.U32.HI R3, R2, R14, R3 ;  /* 0x0000000e02030219 */ /* 0x010fe40000010e03 */
[--C-:B--2---:R-:W-:Y:S02]  /*2070*/  SHF.R.U32.HI R13, RZ, 0x1e, R16.reuse ;  /* 0x0000001eff0d7819 */ /* 0x104fe40000011610 */
[C---:B------:R-:W-:Y:S01]  /*2080*/  SHF.L.W.U32.HI R14, R3.reuse, 0x2, R16 ;  /* 0x00000002030e7819 */ /* 0x040fe20000010e10 */
[----:B------:R-:W-:-:S03]  /*2090*/  IMAD.SHL.U32 R3, R3, 0x4, RZ ;  /* 0x0000000403037824 */ /* 0x000fc600078e00ff */
[----:B------:R-:W-:Y:S02]  /*20a0*/  SHF.R.S32.HI R19, RZ, 0x1f, R14 ;  /* 0x0000001fff137819 */ /* 0x000fe4000001140e */
[C---:B------:R-:W-:Y:S02]  /*20b0*/  LOP3.LUT R11, R14.reuse, R11, RZ, 0x3c, !PT ;  /* 0x0000000b0e0b7212 */ /* 0x040fe400078e3cff */
[C---:B------:R-:W-:Y:S02]  /*20c0*/  LOP3.LUT R2, R19.reuse, R3, RZ, 0x3c, !PT ;  /* 0x0000000313027212 */ /* 0x040fe400078e3cff */
[----:B------:R-:W-:Y:S02]  /*20d0*/  LOP3.LUT R3, R19, R14, RZ, 0x3c, !PT ;  /* 0x0000000e13037212 */ /* 0x000fe400078e3cff */
[----:B------:R-:W-:Y:S02]  /*20e0*/  LEA.HI R13, R14, R13, RZ, 0x1 ;  /* 0x0000000d0e0d7211 */ /* 0x000fe400078f08ff */
[----:B------:R-:W-:-:S02]  /*20f0*/  ISETP.GE.AND P0, PT, R11, RZ, PT ;  /* 0x000000ff0b00720c */ /* 0x000fc40003f06270 */
[----:B------:R-:W1:Y:S01]  /*2100*/  I2F.F64.S64 R2, R2 ;  /* 0x0000000200027312 */ /* 0x000e620000301c00 */
[----:B------:R-:W-:-:S04]  /*2110*/  IADD3 R11, PT, PT, -R13, RZ, RZ ;  /* 0x000000ff0d0b7210 */ /* 0x000fc80007ffe1ff */
[----:B------:R-:W-:Y:S01]  /*2120*/  @!P1 MOV R13, R11 ;  /* 0x0000000b000d9202 */ /* 0x000fe20000000f00 */
[----:B-1----:R-:W-:-:S06]  /*2130*/  DMUL R2, R2, UR8 ;  /* 0x0000000802027c28 */ /* 0x002fcc0008000000 */
[----:B------:R-:W1:Y:S02]  /*2140*/  F2F.F32.F64 R19, R2 ;  /* 0x0000000200137310 */ /* 0x000e640000301000 */
[----:B-1----:R-:W-:-:S07]  /*2150*/  FSEL R14, -R19, R19, !P0 ;  /* 0x00000013130e7208 */ /* 0x002fce0004000100 */
.L_x_49:
[----:B------:R-:W-:Y:S01]  /*2160*/  FMUL R2, R14, R14 ;  /* 0x0000000e0e027220 */ /* 0x000fe20000400000 */
[C---:B------:R-:W-:Y:S01]  /*2170*/  LOP3.LUT R3, R13.reuse, 0x1, RZ, 0xc0, !PT ;  /* 0x000000010d037812 */ /* 0x040fe200078ec0ff */
[----:B------:R-:W-:Y:S01]  /*2180*/  FMUL R8, R8, 0.70710676908493041992 ;  /* 0x3f3504f308087820 */ /* 0x000fe20000400000 */
[----:B------:R-:W-:Y:S01]  /*2190*/  LOP3.LUT P1, RZ, R13, 0x2, RZ, 0xc0, !PT ;  /* 0x000000020dff7812 */ /* 0x000fe2000782c0ff */
[----:B------:R-:W-:Y:S01]  /*21a0*/  FFMA R7, R2, R7, -0.0013887860113754868507 ;  /* 0xbab607ed02077423 */ /* 0x000fe20000000007 */
[----:B------:R-:W-:Y:S01]  /*21b0*/  ISETP.NE.U32.AND P0, PT, R3, 0x1, PT ;  /* 0x000000010300780c */ /* 0x000fe20003f05070 */
[----:B-----5:R-:W-:Y:S01]  /*21c0*/  FMUL R0, R17, R0 ;  /* 0x0000000011007220 */ /* 0x020fe20000400000 */
[----:B------:R-:W-:Y:S02]  /*21d0*/  UIADD3 UR17, UPT, UPT, UR17, 0x1, URZ ;  /* 0x0000000111117890 */ /* 0x000fe4000fffe0ff */
[----:B------:R-:W-:Y:S02]  /*21e0*/  FSEL R3, R6, 0.041666727513074874878, P0 ;  /* 0x3d2aaabb06037808 */ /* 0x000fe40000000000 */
[----:B------:R-:W-:-:S02]  /*21f0*/  FSEL R7, R7, -0.00019574658654164522886, !P0 ;  /* 0xb94d415307077808 */ /* 0x000fc40004000000 */
[----:B------:R-:W-:Y:S02]  /*2200*/  FSEL R14, R14, 1, P0 ;  /* 0x3f8000000e0e7808 */ /* 0x000fe40000000000 */
[----:B------:R-:W-:Y:S01]  /*2210*/  FSEL R4, -R4, -0.4999999701976776123, P0 ;  /* 0xbeffffff04047808 */ /* 0x000fe20000000100 */
[C---:B------:R-:W-:Y:S02]  /*2220*/  FFMA R7, R2.reuse, R7, R3 ;  /* 0x0000000702077223 */ /* 0x040fe40000000003 */
[C---:B------:R-:W-:Y:S02]  /*2230*/  FFMA R3, R2.reuse, R14, RZ ;  /* 0x0000000e02037223 */ /* 0x040fe400000000ff */
[----:B------:R-:W-:-:S04]  /*2240*/  FFMA R4, R2, R7, R4 ;  /* 0x0000000702047223 */ /* 0x000fc80000000004 */
[----:B------:R-:W-:-:S04]  /*2250*/  FFMA R3, R3, R4, R14 ;  /* 0x0000000403037223 */ /* 0x000fc8000000000e */
[----:B------:R-:W-:-:S04]  /*2260*/  @P1 FADD R3, RZ, -R3 ;  /* 0x80000003ff031221 */ /* 0x000fc80000000000 */
[-C--:B------:R-:W-:Y:S01]  /*2270*/  FMUL R7, R8, R3.reuse ;  /* 0x0000000308077220 */ /* 0x080fe20000400000 */
[----:B------:R-:W-:-:S03]  /*2280*/  FMUL R2, R10, R3 ;  /* 0x000000030a027220 */ /* 0x000fc60000400000 */
[----:B------:R-:W-:Y:S01]  /*2290*/  FFMA R7, R10, R15, -R7 ;  /* 0x0000000f0a077223 */ /* 0x000fe20000000807 */
[----:B------:R-:W-:Y:S01]  /*22a0*/  FFMA R2, R15, R8, R2 ;  /* 0x000000080f027223 */ /* 0x000fe20000000002 */
[-C--:B------:R-:W-:Y:S01]  /*22b0*/  FMUL R8, R9, R0.reuse ;  /* 0x0000000009087220 */ /* 0x080fe20000400000 */
[-C--:B------:R-:W-:Y:S01]  /*22c0*/  FMUL R9, R12, R0.reuse ;  /* 0x000000000c097220 */ /* 0x080fe20000400000 */
[-C--:B------:R-:W-:Y:S01]  /*22d0*/  FMUL R6, R7, R0.reuse ;  /* 0x0000000007067220 */ /* 0x080fe20000400000 */
[----:B------:R-:W-:Y:S01]  /*22e0*/  FMUL R7, R2, R0 ;  /* 0x0000000002077220 */ /* 0x000fe20000400000 */
[----:B------:R-:W-:Y:S02]  /*22f0*/  MOV R0, UR17 ;  /* 0x0000001100007c02 */ /* 0x000fe40008000f00 */
[----:B------:R1:W-:Y:S02]  /*2300*/  STL.64 [R18], R8 ;  /* 0x0000000812007387 */ /* 0x0003e40000100a00 */
[----:B------:R-:W-:-:S02]  /*2310*/  ISETP.NE.AND P0, PT, R0, UR16, PT ;  /* 0x0000001000007c0c */ /* 0x000fc4000bf05270 */
[----:B------:R1:W-:Y:S11]  /*2320*/  STL.64 [R18+0x8], R6 ;  /* 0x0000080612007387 */ /* 0x0003f60000100a00 */
[----:B------:R-:W-:Y:S05]  /*2330*/  @P0 BRA `(.L_x_51) ;  /* 0xffffffe400f00947 */ /* 0x000fea000383ffff */
.L_x_41:
[----:B------:R-:W-:Y:S05]  /*2340*/  BRA.U UP0, `(.L_x_52) ;  /* 0xffffffe500ac7547 */ /* 0x000fea000b83ffff */
.L_x_40:
[----:B------:R-:W4:Y:S01]  /*2350*/  LDCU UR8, c[0x0][0x394] ;  /* 0x00007280ff0877ac */ /* 0x000f220008000800 */
[----:B-1----:R-:W-:Y:S01]  /*2360*/  IMAD.MOV.U32 R4, RZ, RZ, RZ ;  /* 0x000000ffff047224 */ /* 0x002fe200078e00ff */
[----:B------:R-:W-:Y:S02]  /*2370*/  UIADD3 UR11, UPT, UPT, UR21, 0xa0, URZ ;  /* 0x000000a0150b7890 */ /* 0x000fe4000fffe0ff */
[----:B----4-:R-:W-:-:S09]  /*2380*/  UISETP.GE.AND UP0, UPT, UR8, 0x1, UPT ;  /* 0x000000010800788c */ /* 0x010fd2000bf06270 */
[----:B------:R-:W-:Y:S05]  /*2390*/  BRA.U !UP0, `(.L_x_53) ;  /* 0x0000000508f87547 */ /* 0x000fea000b800000 */
[----:B------:R-:W1:Y:S01]  /*23a0*/  LDCU.64 UR4, c[0x0][0x3d8] ;  /* 0x00007b00ff0477ac */ /* 0x000e620008000a00 */
[----:B------:R-:W-:Y:S01]  /*23b0*/  HFMA2 R4, -RZ, RZ, 0, 0 ;  /* 0x00000000ff047431 */ /* 0x000fe200000001ff */
[----:B------:R-:W4:Y:S01]  /*23c0*/  LDCU UR12, c[0x0][0x390] ;  /* 0x00007200ff0c77ac */ /* 0x000f220008000800 */
[----:B-1----:R-:W-:Y:S02]  /*23d0*/  UIADD3 UR9, UP0, UPT, UR4, 0x10, URZ ;  /* 0x0000001004097890 */ /* 0x002fe4000ff1e0ff */
[----:B------:R-:W-:Y:S01]  /*23e0*/  UIADD3 UR4, UPT, UPT, -UR8, URZ, URZ ;  /* 0x000000ff08047290 */ /* 0x000fe2000fffe1ff */
[----:B----4-:R-:W-:Y:S01]  /*23f0*/  IADD3 R5, PT, PT, R20, UR12, RZ ;  /* 0x0000000c14057c10 */ /* 0x010fe2000fffe0ff */
[----:B------:R-:W-:Y:S01]  /*2400*/  UIADD3.X UR10, UPT, UPT, URZ, UR5, URZ, UP0, !UPT ;  /* 0x00000005ff0a7290 */ /* 0x000fe200087fe4ff */
[----:B------:R-:W-:Y:S02]  /*2410*/  UMOV UR8, UR6 ;  /* 0x0000000600087c82 */ /* 0x000fe40008000000 */
[----:B------:R-:W-:-:S09]  /*2420*/  UMOV UR5, UR11 ;  /* 0x0000000b00057c82 */ /* 0x000fd20008000000 */
.L_x_64:
[----:B------:R-:W-:Y:S01]  /*2430*/  MOV R2, UR9 ;  /* 0x0000000900027c02 */ /* 0x000fe20008000f00 */
[----:B-1----:R-:W-:-:S04]  /*2440*/  IMAD.U32 R3, RZ, RZ, UR10 ;  /* 0x0000000aff037e24 */ /* 0x002fc8000f8e00ff */
[----:B------:R-:W-:-:S05]  /*2450*/  IMAD.WIDE R2, R5, 0x30, R2 ;  /* 0x0000003005027825 */ /* 0x000fca00078e0202 */
[----:B0--3--:R-:W3:Y:S01]  /*2460*/  LDG.E R0, desc[UR18][R2.64+0x8] ;  /* 0x0000081202007981 */ /* 0x009ee2000c1e1900 */
[----:B------:R-:W-:Y:S01]  /*2470*/  BSSY.RECONVERGENT B0, `(.L_x_54) ;  /* 0x0000053000007945 */ /* 0x000fe20003800200 */
[----:B---3--:R-:W-:-:S13]  /*2480*/  ISETP.NE.AND P0, PT, R0, 0x1, PT ;  /* 0x000000010000780c */ /* 0x008fda0003f05270 */
[----:B------:R-:W-:Y:S05]  /*2490*/  @!P0 BRA `(.L_x_55) ;  /* 0x0000000400388947 */ /* 0x000fea0003800000 */
[----:B------:R-:W3:Y:S04]  /*24a0*/  LDG.E.64 R10, desc[UR18][R2.64+-0x10] ;  /* 0xfffff012020a7981 */ /* 0x000ee8000c1e1b00 */
[----:B------:R-:W4:Y:S04]  /*24b0*/  LDG.E.64 R6, desc[UR18][R2.64] ;  /* 0x0000001202067981 */ /* 0x000f28000c1e1b00 */
[----:B------:R-:W5:Y:S01]  /*24c0*/  LDG.E.64 R8, desc[UR18][R2.64+-0x8] ;  /* 0xfffff81202087981 */ /* 0x000f62000c1e1b00 */
[----:B------:R-:W-:Y:S01]  /*24d0*/  MOV R14, 0x3e055027 ;  /* 0x3e055027000e7802 */ /* 0x000fe20000000f00 */
[----:B------:R-:W-:Y:S01]  /*24e0*/  BSSY.RECONVERGENT B1, `(.L_x_56) ;  /* 0x0000040000017945 */ /* 0x000fe20003800200 */
[----:B------:R-:W-:-:S02]  /*24f0*/  MOV R17, 0x7f800000 ;  /* 0x7f80000000117802 */ /* 0x000fc40000000f00 */
[----:B---3--:R-:W-:-:S04]  /*2500*/  SHF.R.U32.HI R0, RZ, 0x2, R11 ;  /* 0x00000002ff007819 */ /* 0x008fc8000001160b */
[----:B------:R-:W-:Y:S01]  /*2510*/  LOP3.LUT R0, R0, R11, RZ, 0x3c, !PT ;  /* 0x0000000b00007212 */ /* 0x000fe200078e3cff */
[----:B----4-:R0:W-:Y:S01]  /*2520*/  STG.E.64 desc[UR18][R2.64+-0x8], R6 ;  /* 0xfffff80602007986 */ /* 0x0101e2000c101b12 */
[----:B------:R-:W-:Y:S02]  /*2530*/  SHF.L.U32 R11, R7, 0x4, RZ ;  /* 0x00000004070b7819 */ /* 0x000fe400000006ff */
[C---:B------:R-:W-:Y:S02]  /*2540*/  SHF.L.U32 R12, R0.reuse, 0x1, RZ ;  /* 0x00000001000c7819 */ /* 0x040fe400000006ff */
[----:B-----5:R-:W-:Y:S02]  /*2550*/  SHF.R.U32.HI R13, RZ, 0x2, R8 ;  /* 0x00000002ff0d7819 */ /* 0x020fe40000011608 */
[----:B------:R-:W-:Y:S01]  /*2560*/  LOP3.LUT R12, R0, R12, R11, 0x96, !PT ;  /* 0x0000000c000c7212 */ /* 0x000fe200078e960b */
[----:B------:R-:W-:Y:S01]  /*2570*/  HFMA2 R11, -RZ, RZ, 0.1171875, 0 ;  /* 0x2f800000ff0b7431 */ /* 0x000fe200000001ff */
[----:B------:R-:W-:-:S02]  /*2580*/  LOP3.LUT R13, R13, R8, RZ, 0x3c, !PT ;  /* 0x000000080d0d7212 */ /* 0x000fc400078e3cff */
[----:B------:R-:W-:-:S04]  /*2590*/  LOP3.LUT R12, R12, R7, RZ, 0x3c, !PT ;  /* 0x000000070c0c7212 */ /* 0x000fc800078e3cff */
[----:B------:R-:W-:Y:S01]  /*25a0*/  IADD3 R0, PT, PT, R10, 0x587c5, R12 ;  /* 0x000587c50a007810 */ /* 0x000fe20007ffe00c */
[----:B------:R-:W-:-:S03]  /*25b0*/  IMAD.SHL.U32 R8, R12, 0x10, RZ ;  /* 0x000000100c087824 */ /* 0x000fc600078e00ff */
[----:B------:R-:W-:-:S05]  /*25c0*/  I2FP.F32.U32 R0, R0 ;  /* 0x0000000000007245 */ /* 0x000fca0000201000 */
[----:B------:R-:W-:-:S05]  /*25d0*/  FFMA R0, R0, R11, 1.1641532182693481445e-10 ;  /* 0x2f00000000007423 */ /* 0x000fca000000000b */
[----:B------:R-:W-:-:S13]  /*25e0*/  FSETP.GEU.AND P0, PT, R0, 1.175494350822287508e-38, PT ;  /* 0x008000000000780b */ /* 0x000fda0003f0e000 */
[----:B------:R-:W-:-:S04]  /*25f0*/  @!P0 FMUL R0, R0, 8388608 ;  /* 0x4b00000000008820 */ /* 0x000fc80000400000 */
[----:B------:R-:W-:-:S05]  /*2600*/  VIADD R11, R0, 0xc0d55555 ;  /* 0xc0d55555000b7836 */ /* 0x000fca0000000000 */
[----:B------:R-:W-:-:S04]  /*2610*/  LOP3.LUT R15, R11, 0xff800000, RZ, 0xc0, !PT ;  /* 0xff8000000b0f7812 */ /* 0x000fc800078ec0ff */
[-C--:B------:R-:W-:Y:S02]  /*2620*/  IADD3 R11, PT, PT, R0, -R15.reuse, RZ ;  /* 0x8000000f000b7210 */ /* 0x080fe40007ffe0ff */
[----:B------:R-:W-:-:S03]  /*2630*/  I2FP.F32.S32 R15, R15 ;  /* 0x0000000f000f7245 */ /* 0x000fc60000201400 */
[----:B------:R-:W-:-:S04]  /*2640*/  FADD R11, R11, -1 ;  /* 0xbf8000000b0b7421 */ /* 0x000fc80000000000 */
[----:B------:R-:W-:-:S04]  /*2650*/  FFMA R14, R11, -R14, 0.14084610342979431152 ;  /* 0x3e1039f60b0e7423 */ /* 0x000fc8000000080e */
[----:B------:R-:W-:-:S04]  /*2660*/  FFMA R14, R11, R14, -0.12148627638816833496 ;  /* 0xbdf8cdcc0b0e7423 */ /* 0x000fc8000000000e */
[----:B------:R-:W-:-:S04]  /*2670*/  FFMA R14, R11, R14, 0.13980610668659210205 ;  /* 0x3e0f29550b0e7423 */ /* 0x000fc8000000000e */
[----:B------:R-:W-:-:S04]  /*2680*/  FFMA R14, R11, R14, -0.16684235632419586182 ;  /* 0xbe2ad8b90b0e7423 */ /* 0x000fc8000000000e */
[----:B------:R-:W-:-:S04]  /*2690*/  FFMA R14, R11, R14, 0.20012299716472625732 ;  /* 0x3e4ced0b0b0e7423 */ /* 0x000fc8000000000e */
[----:B------:R-:W-:-:S04]  /*26a0*/  FFMA R14, R11, R14, -0.24999669194221496582 ;  /* 0xbe7fff220b0e7423 */ /* 0x000fc8000000000e */
[----:B------:R-:W-:-:S04]  /*26b0*/  FFMA R14, R11, R14, 0.33333182334899902344 ;  /* 0x3eaaaa780b0e7423 */ /* 0x000fc8000000000e */
[C---:B------:R-:W-:Y:S01]  /*26c0*/  FFMA R16, R11.reuse, R14, -0.5 ;  /* 0xbf0000000b107423 */ /* 0x040fe2000000000e */
[----:B------:R-:W-:Y:S02]  /*26d0*/  FSEL R14, RZ, -23, P0 ;  /* 0xc1b80000ff0e7808 */ /* 0x000fe40000000000 */
[----:B------:R-:W-:Y:S01]  /*26e0*/  ISETP.GT.U32.AND P0, PT, R0, 0x7f7fffff, PT ;  /* 0x7f7fffff0000780c */ /* 0x000fe20003f04070 */
[----:B------:R-:W-:Y:S02]  /*26f0*/  FMUL R16, R11, R16 ;  /* 0x000000100b107220 */ /* 0x000fe40000400000 */
[----:B------:R-:W-:Y:S02]  /*2700*/  FFMA R14, R15, 1.1920928955078125e-07, R14 ;  /* 0x340000000f0e7823 */ /* 0x000fe4000000000e */
[----:B------:R-:W-:Y:S01]  /*2710*/  FFMA R15, R11, R16, R11 ;  /* 0x000000100b0f7223 */ /* 0x000fe2000000000b */
[----:B------:R-:W-:-:S03]  /*2720*/  SHF.L.U32 R11, R13, 0x1, RZ ;  /* 0x000000010d0b7819 */ /* 0x000fc600000006ff */
[----:B------:R-:W-:Y:S01]  /*2730*/  FFMA R14, R14, 0.69314718246459960938, R15 ;  /* 0x3f3172180e0e7823 */ /* 0x000fe2000000000f */
[----:B------:R-:W-:Y:S01]  /*2740*/  LOP3.LUT R13, R13, R11, R8, 0x96, !PT ;  /* 0x0000000b0d0d7212 */ /* 0x000fe200078e9608 */
[----:B------:R-:W-:Y:S01]  /*2750*/  HFMA2 R11, -RZ, RZ, 0.1495361328125, 0.0004794597625732421875 ;  /* 0x30c90fdbff0b7431 */ /* 0x000fe200000001ff */
[----:B------:R-:W-:Y:S01]  /*2760*/  IADD3 R8, PT, PT, R10, 0xb0f8a, RZ ;  /* 0x000b0f8a0a087810 */ /* 0x000fe20007ffe0ff */
[C---:B------:R-:W-:Y:S01]  /*2770*/  @P0 FFMA R14, R0.reuse, R17, +INF ;  /* 0x7f800000000e0423 */ /* 0x040fe20000000011 */
[----:B------:R-:W-:Y:S02]  /*2780*/  FSETP.NEU.AND P0, PT, R0, RZ, PT ;  /* 0x000000ff0000720b */ /* 0x000fe40003f0d000 */
[----:B------:R-:W-:Y:S01]  /*2790*/  LOP3.LUT R13, R13, R12, RZ, 0x3c, !PT ;  /* 0x0000000c0d0d7212 */ /* 0x000fe200078e3cff */
[----:B------:R-:W-:Y:S01]  /*27a0*/  FMUL R14, R14, -2 ;  /* 0xc00000000e0e7820 */ /* 0x000fe20000400000 */
[----:B------:R0:W-:Y:S03]  /*27b0*/  STG.E.64 desc[UR18][R2.64+-0x10], R8 ;  /* 0xfffff00802007986 */ /* 0x0001e6000c101b12 */
[----:B------:R-:W-:Y:S01]  /*27c0*/  IMAD.IADD R0, R13, 0x1, R8 ;  /* 0x000000010d007824 */ /* 0x000fe200078e0208 */
[----:B------:R-:W-:Y:S01]  /*27d0*/  FSEL R15, R14, +INF , P0 ;  /* 0x7f8000000e0f7808 */ /* 0x000fe20000000000 */
[----:B------:R0:W-:Y:S03]  /*27e0*/  STG.E.64 desc[UR18][R2.64], R12 ;  /* 0x0000000c02007986 */ /* 0x0001e6000c101b12 */
[----:B------:R-:W-:Y:S01]  /*27f0*/  IADD3 R10, PT, PT, R15, -0xd000000, RZ ;  /* 0xf30000000f0a7810 */ /* 0x000fe20007ffe0ff */
[----:B------:R0:W1:Y:S01]  /*2800*/  MUFU.RSQ R16, R15 ;  /* 0x0000000f00107308 */ /* 0x0000620000001400 */
[----:B------:R-:W-:-:S02]  /*2810*/  I2FP.F32.U32 R0, R0 ;  /* 0x0000000000007245 */ /* 0x000fc40000201000 */
[----:B------:R-:W-:-:S03]  /*2820*/  ISETP.GT.U32.AND P0, PT, R10, 0x727fffff, PT ;  /* 0x727fffff0a00780c */ /* 0x000fc60003f04070 */
[----:B------:R-:W-:-:S10]  /*2830*/  FFMA R14, R0, R11, 7.314590599882819788e-10 ;  /* 0x30490fdb000e7423 */ /* 0x000fd4000000000b */
[----:B0-----:R-:W-:Y:S05]  /*2840*/  @!P0 BRA `(.L_x_57) ;  /* 0x0000000000148947 */ /* 0x001fea0003800000 */
[----:B------:R-:W-:Y:S02]  /*2850*/  MOV R0, R15 ;  /* 0x0000000f00007202 */ /* 0x000fe40000000f00 */
[----:B------:R-:W-:-:S07]  /*2860*/  MOV R12, 0x2880 ;  /* 0x00002880000c7802 */ /* 0x000fce0000000f00 */
[----:B-12---:R-:W-:Y:S05]  /*2870*/  CALL.REL.NOINC `($__internal_1_$__cuda_sm20_sqrt_rn_f32_slowpath) ;  /* 0x00000020001c7944 */ /* 0x006fea0003c00000 */
[----:B------:R-:W-:Y:S01]  /*2880*/  MOV R6, R7 ;  /* 0x0000000700067202 */ /* 0x000fe20000000f00 */
[----:B------:R-:W-:Y:S06]  /*2890*/  BRA `(.L_x_58) ;  /* 0x0000000000107947 */ /* 0x000fec0003800000 */
.L_x_57:
[----:B-1----:R-:W-:Y:S01]  /*28a0*/  FMUL.FTZ R6, R15, R16 ;  /* 0x000000100f067220 */ /* 0x002fe20000410000 */
[----:B------:R-:W-:-:S03]  /*28b0*/  FMUL.FTZ R0, R16, 0.5 ;  /* 0x3f00000010007820 */ /* 0x000fc60000410000 */
[----:B------:R-:W-:-:S04]  /*28c0*/  FFMA R7, -R6, R6, R15 ;  /* 0x0000000606077223 */ /* 0x000fc8000000010f */
[----:B------:R-:W-:-:S07]  /*28d0*/  FFMA R6, R7, R0, R6 ;  /* 0x0000000007067223 */ /* 0x000fce0000000006 */
.L_x_58:
[----:B------:R-:W-:Y:S05]  /*28e0*/  BSYNC.RECONVERGENT B1 ;  /* 0x0000000000017941 */ /* 0x000fea0003800200 */
.L_x_56:
[----:B------:R-:W-:Y:S01]  /*28f0*/  FMUL.RZ R0, R14, 0.15915493667125701904 ;  /* 0x3e22f9830e007820 */ /* 0x000fe2000040c000 */
[----:B------:R-:W-:-:S03]  /*2900*/  IMAD.MOV.U32 R11, RZ, RZ, 0x1 ;  /* 0x00000001ff0b7424 */ /* 0x000fc600078e00ff */
[----:B------:R-:W0:Y:S02]  /*2910*/  MUFU.COS R7, R0 ;  /* 0x0000000000077308 */ /* 0x000e240000000000 */
[----:B------:R1:W-:Y:S01]  /*2920*/  STG.E desc[UR18][R2.64+0x8], R11 ;  /* 0x0000080b02007986 */ /* 0x0003e2000c101912 */
[----:B0-----:R-:W-:-:S05]  /*2930*/  FMUL R9, R7, R6 ;  /* 0x0000000607097220 */ /* 0x001fca0000400000 */
[----:B------:R-:W0:Y:S01]  /*2940*/  MUFU.SIN R7, R0 ;  /* 0x0000000000077308 */ /* 0x000e220000000400 */
[----:B------:R1:W-:Y:S01]  /*2950*/  STG.E desc[UR18][R2.64+0x10], R9 ;  /* 0x0000100902007986 */ /* 0x0003e2000c101912 */
[----:B0-----:R-:W-:Y:S01]  /*2960*/  FMUL R6, R7, R6 ;  /* 0x0000000607067220 */ /* 0x001fe20000400000 */
[----:B-1----:R-:W-:Y:S06]  /*2970*/  BRA `(.L_x_59) ;  /* 0x0000000000087947 */ /* 0x002fec0003800000 */
.L_x_55:
[----:B------:R0:W5:Y:S04]  /*2980*/  LDG.E R6, desc[UR18][R2.64+0x10] ;  /* 0x0000101202067981 */ /* 0x000168000c1e1900 */
[----:B------:R0:W-:Y:S02]  /*2990*/  STG.E desc[UR18][R2.64+0x8], RZ ;  /* 0x000008ff02007986 */ /* 0x0001e4000c101912 */
.L_x_59:
[----:B------:R-:W-:Y:S05]  /*29a0*/  BSYNC.RECONVERGENT B0 ;  /* 0x0000000000007941 */ /* 0x000fea0003800200 */
.L_x_54:
[----:B0-----:R-:W3:Y:S01]  /*29b0*/  LDL.64 R2, [UR8] ;  /* 0x00000008ff027983 */ /* 0x001ee20008100a00 */
[----:B------:R-:W-:Y:S01]  /*29c0*/  BSSY.RECONVERGENT B0, `(.L_x_60) ;  /* 0x0000011000007945 */ /* 0x000fe20003800200 */
[----:B---3--:R-:W-:-:S04]  /*29d0*/  FMUL R3, R3, R3 ;  /* 0x0000000303037220 */ /* 0x008fc80000400000 */
[----:B------:R-:W-:-:S04]  /*29e0*/  FFMA R0, R2, R2, R3 ;  /* 0x0000000202007223 */ /* 0x000fc80000000003 */
[----:B------:R0:W1:Y:S01]  /*29f0*/  MUFU.RSQ R7, R0 ;  /* 0x0000000000077308 */ /* 0x0000620000001400 */
[----:B------:R-:W-:-:S04]  /*2a00*/  IADD3 R2, PT, PT, R0, -0xd000000, RZ ;  /* 0xf300000000027810 */ /* 0x000fc80007ffe0ff */
[----:B------:R-:W-:-:S13]  /*2a10*/  ISETP.GT.U32.AND P0, PT, R2, 0x727fffff, PT ;  /* 0x727fffff0200780c */ /* 0x000fda0003f04070 */
[----:B01----:R-:W-:Y:S05]  /*2a20*/  @!P0 BRA `(.L_x_61) ;  /* 0x0000000000188947 */ /* 0x003fea0003800000 */
[----:B------:R-:W-:Y:S01]  /*2a30*/  BSSY.RECONVERGENT B1, `(.L_x_62) ;  /* 0x0000003000017945 */ /* 0x000fe20003800200 */
[----:B------:R-:W-:-:S07]  /*2a40*/  MOV R12, 0x2a60 ;  /* 0x00002a60000c7802 */ /* 0x000fce0000000f00 */
[----:B--2--5:R-:W-:Y:S05]  /*2a50*/  CALL.REL.NOINC `($__internal_1_$__cuda_sm20_sqrt_rn_f32_slowpath) ;  /* 0x0000001c00a47944 */ /* 0x024fea0003c00000 */
[----:B------:R-:W-:Y:S05]  /*2a60*/  BSYNC.RECONVERGENT B1 ;  /* 0x0000000000017941 */ /* 0x000fea0003800200 */
.L_x_62:
[----:B------:R-:W-:Y:S01]  /*2a70*/  MOV R3, R7 ;  /* 0x0000000700037202 */ /* 0x000fe20000000f00 */
[----:B------:R-:W-:Y:S06]  /*2a80*/  BRA `(.L_x_63) ;  /* 0x0000000000107947 */ /* 0x000fec0003800000 */
.L_x_61:
[----:B------:R-:W-:Y:S01]  /*2a90*/  FMUL.FTZ R3, R0, R7 ;  /* 0x0000000700037220 */ /* 0x000fe20000410000 */
[----:B------:R-:W-:-:S03]  /*2aa0*/  FMUL.FTZ R2, R7, 0.5 ;  /* 0x3f00000007027820 */ /* 0x000fc60000410000 */
[----:B------:R-:W-:-:S04]  /*2ab0*/  FFMA R0, -R3, R3, R0 ;  /* 0x0000000303007223 */ /* 0x000fc80000000100 */
[----:B------:R-:W-:-:S07]  /*2ac0*/  FFMA R3, R0, R2, R3 ;  /* 0x0000000200037223 */ /* 0x000fce0000000003 */
.L_x_63:
[----:B------:R-:W-:Y:S05]  /*2ad0*/  BSYNC.RECONVERGENT B0 ;  /* 0x0000000000007941 */ /* 0x000fea0003800200 */
.L_x_60:
[----:B------:R-:W-:Y:S01]  /*2ae0*/  UIADD3 UR4, UPT, UPT, UR4, 0x1, URZ ;  /* 0x0000000104047890 */ /* 0x000fe2000fffe0ff */
[----:B-----5:R-:W-:Y:S01]  /*2af0*/  FFMA R3, R6, 0.0099999997764825820923, R3 ;  /* 0x3c23d70a06037823 */ /* 0x020fe20000000003 */
[----:B------:R-:W-:Y:S01]  /*2b00*/  IADD3 R5, PT, PT, R5, 0x1, RZ ;  /* 0x0000000105057810 */ /* 0x000fe20007ffe0ff */
[----:B------:R-:W-:Y:S02]  /*2b10*/  UIADD3 UR8, UPT, UPT, UR8, 0x8, URZ ;  /* 0x0000000808087890 */ /* 0x000fe4000fffe0ff */
[----:B------:R-:W-:Y:S01]  /*2b20*/  UISETP.NE.AND UP0, UPT, UR4, URZ, UPT ;  /* 0x000000ff0400728c */ /* 0x000fe2000bf05270 */
[----:B------:R-:W-:-:S05]  /*2b30*/  FMNMX R3, RZ, R3, !PT ;  /* 0x00000003ff037209 */ /* 0x000fca0007800000 */
[----:B------:R-:W-:Y:S01]  /*2b40*/  FADD R4, R3, R4 ;  /* 0x0000000403047221 */ /* 0x000fe20000000000 */
[----:B------:R1:W-:Y:S01]  /*2b50*/  STL [UR5], R3 ;  /* 0x00000003ff007987 */ /* 0x0003e20008100805 */
[----:B------:R-:W-:Y:S01]  /*2b60*/  UIADD3 UR5, UPT, UPT, UR5, 0x4, URZ ;  /* 0x0000000405057890 */ /* 0x000fe2000fffe0ff */
[----:B------:R-:W-:Y:S11]  /*2b70*/  BRA.U UP0, `(.L_x_64) ;  /* 0xfffffff9002c7547 */ /* 0x000ff6000b83ffff */
.L_x_53:
[----:B------:R-:W1:Y:S01]  /*2b80*/  LDCU UR4, c[0x0][0x394] ;  /* 0x00007280ff0477ac */ /* 0x000e620008000800 */
[----:B------:R-:W-:Y:S01]  /*2b90*/  BSSY.RECONVERGENT B0, `(.L_x_65) ;  /* 0x0000011000007945 */ /* 0x000fe20003800200 */
[----:B-1----:R-:W-:Y:S01]  /*2ba0*/  I2FP.F32.S32 R3, UR4 ;  /* 0x0000000400037c45 */ /* 0x002fe20008201400 */
[----:B------:R-:W-:-:S03]  /*2bb0*/  UISETP.GE.AND UP0, UPT, UR4, 0x1, UPT ;  /* 0x000000010400788c */ /* 0x000fc6000bf06270 */
[----:B------:R-:W-:-:S04]  /*2bc0*/  FMNMX R3, R3, 1, !PT ;  /* 0x3f80000003037809 */ /* 0x000fc80007800000 */
[----:B------:R-:W1:Y:S08]  /*2bd0*/  MUFU.RCP R2, R3 ;  /* 0x0000000300027308 */ /* 0x000e700000001000 */
[----:B------:R-:W4:Y:S01]  /*2be0*/  FCHK P0, R4, R3 ;  /* 0x0000000304007302 */ /* 0x000f220000000000 */
[----:B-1----:R-:W-:-:S04]  /*2bf0*/  FFMA R5, -R3, R2, 1 ;  /* 0x3f80000003057423 */ /* 0x002fc80000000102 */
[----:B------:R-:W-:-:S04]  /*2c00*/  FFMA R2, R2, R5, R2 ;  /* 0x0000000502027223 */ /* 0x000fc80000000002 */
[----:B------:R-:W-:-:S04]  /*2c10*/  FFMA R5, R2, R4, RZ ;  /* 0x0000000402057223 */ /* 0x000fc800000000ff */
[----:B0--3--:R-:W-:-:S04]  /*2c20*/  FFMA R0, -R3, R5, R4 ;  /* 0x0000000503007223 */ /* 0x009fc80000000104 */
[----:B------:R-:W-:Y:S01]  /*2c30*/  FFMA R2, R2, R0, R5 ;  /* 0x0000000002027223 */ /* 0x000fe20000000005 */
[----:B----4-:R-:W-:Y:S06]  /*2c40*/  @!P0 BRA `(.L_x_66) ;  /* 0x0000000000148947 */ /* 0x010fec0003800000 */
[----:B------:R-:W-:Y:S01]  /*2c50*/  IMAD.MOV.U32 R0, RZ, RZ, R4 ;  /* 0x000000ffff007224 */ /* 0x000fe200078e0004 */
[----:B------:R-:W-:Y:S02]  /*2c60*/  MOV R15, R3 ;  /* 0x00000003000f7202 */ /* 0x000fe40000000f00 */
[----:B------:R-:W-:-:S07]  /*2c70*/  MOV R4, 0x2c90 ;  /* 0x00002c9000047802 */ /* 0x000fce0000000f00 */
[----:B--2---:R-:W-:Y:S05]  /*2c80*/  CALL.REL.NOINC `($__internal_2_$__cuda_sm3x_div_rn_noftz_f32_slowpath) ;  /* 0x0000001c00707944 */ /* 0x004fea0003c00000 */
[----:B------:R-:W-:-:S07]  /*2c90*/  MOV R2, R0 ;  /* 0x0000000000027202 */ /* 0x000fce0000000f00 */
.L_x_66:
[----:B------:R-:W-:Y:S05]  /*2ca0*/  BSYNC.RECONVERGENT B0 ;  /* 0x0000000000007941 */ /* 0x000fea0003800200 */
.L_x_65:
[----:B------:R-:W-:Y:S01]  /*2cb0*/  HFMA2 R0, -RZ, RZ, 0, 0 ;  /* 0x00000000ff007431 */ /* 0x000fe200000001ff */
[----:B------:R-:W-:Y:S06]  /*2cc0*/  BRA.U !UP0, `(.L_x_67) ;  /* 0x0000000508987547 */ /* 0x000fec000b800000 */
[----:B------:R-:W0:Y:S01]  /*2cd0*/  LDCU UR5, c[0x0][0x394] ;  /* 0x00007280ff0577ac */ /* 0x000e220008000800 */
[----:B------:R-:W-:Y:S01]  /*2ce0*/  IMAD.MOV.U32 R0, RZ, RZ, RZ ;  /* 0x000000ffff007224 */ /* 0x000fe200078e00ff */
[----:B------:R-:W-:Y:S01]  /*2cf0*/  UMOV UR4, URZ ;  /* 0x000000ff00047c82 */ /* 0x000fe20008000000 */
[----:B0-----:R-:W-:Y:S02]  /*2d00*/  UISETP.GE.U32.AND UP1, UPT, UR5, 0x10, UPT ;  /* 0x000000100500788c */ /* 0x001fe4000bf26070 */
[----:B------:R-:W-:-:S04]  /*2d10*/  ULOP3.LUT UR9, UR5, 0xf, URZ, 0xc0, !UPT ;  /* 0x0000000f05097892 */ /* 0x000fc8000f8ec0ff */
[----:B------:R-:W-:-:S03]  /*2d20*/  UISETP.NE.AND UP0, UPT, UR9, URZ, UPT ;  /* 0x000000ff0900728c */ /* 0x000fc6000bf05270 */
[----:B------:R-:W-:Y:S08]  /*2d30*/  BRA.U !UP1, `(.L_x_68) ;  /* 0x0000000109b07547 */ /* 0x000ff0000b800000 */
[----:B------:R-:W-:Y:S01]  /*2d40*/  ULOP3.LUT UR4, UR5, 0x7ffffff0, URZ, 0xc0, !UPT ;  /* 0x7ffffff005047892 */ /* 0x000fe2000f8ec0ff */
[----:B------:R-:W-:Y:S02]  /*2d50*/  IADD3 R21, PT, PT, R1, 0xc0, RZ ;  /* 0x000000c001157810 */ /* 0x000fe40007ffe0ff */
[----:B------:R-:W-:Y:S01]  /*2d60*/  MOV R0, RZ ;  /* 0x000000ff00007202 */ /* 0x000fe20000000f00 */
[----:B------:R-:W-:-:S12]  /*2d70*/  UIADD3 UR8, UPT, UPT, -UR4, URZ, URZ ;  /* 0x000000ff04087290 */ /* 0x000fd8000fffe1ff */
.L_x_69:
[----:B------:R-:W3:Y:S04]  /*2d80*/  LDL.128 R4, [R21+-0x20] ;  /* 0xffffe00015047983 */ /* 0x000ee80000100c00 */
[----:B------:R-:W4:Y:S04]  /*2d90*/  LDL.128 R8, [R21+-0x10] ;  /* 0xfffff00015087983 */ /* 0x000f280000100c00 */
[----:B------:R-:W5:Y:S04]  /*2da0*/  LDL.128 R12, [R21] ;  /* 0x00000000150c7983 */ /* 0x000f680000100c00 */
[----:B------:R0:W2:Y:S01]  /*2db0*/  LDL.128 R16, [R21+0x10] ;  /* 0x0000100015107983 */ /* 0x0000a20000100c00 */
[----:B------:R-:W-:-:S04]  /*2dc0*/  UIADD3 UR8, UPT, UPT, UR8, 0x10, URZ ;  /* 0x0000001008087890 */ /* 0x000fc8000fffe0ff */
[----:B------:R-:W-:Y:S01]  /*2dd0*/  UISETP.NE.AND UP1, UPT, UR8, URZ, UPT ;  /* 0x000000ff0800728c */ /* 0x000fe2000bf25270 */
[----:B0-----:R-:W-:Y:S01]  /*2de0*/  IADD3 R21, PT, PT, R21, 0x40, RZ ;  /* 0x0000004015157810 */ /* 0x001fe20007ffe0ff */
[--C-:B---3--:R-:W-:Y:S01]  /*2df0*/  FADD R25, R4, -R2.reuse ;  /* 0x8000000204197221 */ /* 0x108fe20000000000 */
[--C-:B------:R-:W-:Y:S01]  /*2e00*/  FADD R5, R5, -R2.reuse ;  /* 0x8000000205057221 */ /* 0x100fe20000000000 */
[----:B------:R-:W-:Y:S02]  /*2e10*/  FADD R7, R7, -R2 ;  /* 0x8000000207077221 */ /* 0x000fe40000000000 */
[----:B------:R-:W-:Y:S01]  /*2e20*/  FFMA R0, R25, R25, R0 ;  /* 0x0000001919007223 */ /* 0x000fe20000000000 */
[--C-:B----4-:R-:W-:Y:S01]  /*2e30*/  FADD R9, R9, -R2.reuse ;  /* 0x8000000209097221 */ /* 0x110fe20000000000 */
[----:B------:R-:W-:Y:S02]  /*2e40*/  FADD R11, R11, -R2 ;  /* 0x800000020b0b7221 */ /* 0x000fe40000000000 */
[----:B------:R-:W-:Y:S01]  /*2e50*/  FFMA R0, R5, R5, R0 ;  /* 0x0000000505007223 */ /* 0x000fe20000000000 */
[--C-:B------:R-:W-:Y:S01]  /*2e60*/  FADD R5, R6, -R2.reuse ;  /* 0x8000000206057221 */ /* 0x100fe20000000000 */
[--C-:B-----5:R-:W-:Y:S01]  /*2e70*/  FADD R13, R13, -R2.reuse ;  /* 0x800000020d0d7221 */ /* 0x120fe20000000000 */
[--C-:B------:R-:W-:Y:S01]  /*2e80*/  FADD R15, R15, -R2.reuse ;  /* 0x800000020f0f7221 */ /* 0x100fe20000000000 */
[----:B--2---:R-:W-:Y:S01]  /*2e90*/  FADD R17, R17, -R2 ;  /* 0x8000000211117221 */ /* 0x004fe20000000000 */
[----:B------:R-:W-:Y:S01]  /*2ea0*/  FFMA R0, R5, R5, R0 ;  /* 0x0000000505007223 */ /* 0x000fe20000000000 */
[--C-:B------:R-:W-:Y:S01]  /*2eb0*/  FADD R5, R8, -R2.reuse ;  /* 0x8000000208057221 */ /* 0x100fe20000000000 */
[----:B------:R-:W-:-:S02]  /*2ec0*/  FADD R19, R19, -R2 ;  /* 0x8000000213137221 */ /* 0x000fc40000000000 */
[----:B------:R-:W-:-:S04]  /*2ed0*/  FFMA R0, R7, R7, R0 ;  /* 0x0000000707007223 */ /* 0x000fc80000000000 */
[----:B------:R-:W-:Y:S01]  /*2ee0*/  FFMA R0, R5, R5, R0 ;  /* 0x0000000505007223 */ /* 0x000fe20000000000 */
[----:B------:R-:W-:-:S03]  /*2ef0*/  FADD R5, R10, -R2 ;  /* 0x800000020a057221 */ /* 0x000fc60000000000 */
        /* <DEDUP_REMOVED lines=13> */
[----:B------:R-:W-:-:S04]  /*2fd0*/  FFMA R0, R5, R5, R0 ;  /* 0x0000000505007223 */ /* 0x000fc80000000000 */
[----:B------:R-:W-:Y:S01]  /*2fe0*/  FFMA R0, R19, R19, R0 ;  /* 0x0000001313007223 */ /* 0x000fe20000000000 */
[----:B------:R-:W-:Y:S06]  /*2ff0*/  BRA.U UP1, `(.L_x_69) ;  /* 0xfffffffd01607547 */ /* 0x000fec000b83ffff */
.L_x_68:
[----:B------:R-:W-:Y:S05]  /*3000*/  BRA.U !UP0, `(.L_x_67) ;  /* 0x0000000108c87547 */ /* 0x000fea000b800000 */
[----:B------:R-:W-:Y:S02]  /*3010*/  UISETP.GE.U32.AND UP0, UPT, UR9, 0x8, UPT ;  /* 0x000000080900788c */ /* 0x000fe4000bf06070 */
[----:B------:R-:W-:-:S04]  /*3020*/  ULOP3.LUT UR10, UR5, 0x7, URZ, 0xc0, !UPT ;  /* 0x00000007050a7892 */ /* 0x000fc8000f8ec0ff */
[----:B------:R-:W-:-:S03]  /*3030*/  UISETP.NE.AND UP1, UPT, UR10, URZ, UPT ;  /* 0x000000ff0a00728c */ /* 0x000fc6000bf25270 */
[----:B------:R-:W-:Y:S08]  /*3040*/  BRA.U !UP0, `(.L_x_70) ;  /* 0x0000000108507547 */ /* 0x000ff0000b800000 */
[----:B------:R-:W-:-:S09]  /*3050*/  ULEA UR8, UR4, UR11, 0x2 ;  /* 0x0000000b04087291 */ /* 0x000fd2000f8e10ff */
[----:B------:R-:W3:Y:S04]  /*3060*/  LDL.128 R4, [UR8] ;  /* 0x00000008ff047983 */ /* 0x000ee80008100c00 */
[----:B------:R-:W4:Y:S01]  /*3070*/  LDL.128 R8, [UR8+0x10] ;  /* 0x00001008ff087983 */ /* 0x000f220008100c00 */
[----:B------:R-:W-:Y:S01]  /*3080*/  UIADD3 UR4, UPT, UPT, UR4, 0x8, URZ ;  /* 0x0000000804047890 */ /* 0x000fe2000fffe0ff */
[----:B---3--:R-:W-:Y:S01]  /*3090*/  FADD R13, R4, -R2 ;  /* 0x80000002040d7221 */ /* 0x008fe20000000000 */
[C---:B------:R-:W-:Y:S01]  /*30a0*/  FADD R5, -R2.reuse, R5 ;  /* 0x0000000502057221 */ /* 0x040fe20000000100 */
[C---:B------:R-:W-:Y:S02]  /*30b0*/  FADD R7, -R2.reuse, R7 ;  /* 0x0000000702077221 */ /* 0x040fe40000000100 */
[----:B------:R-:W-:Y:S01]  /*30c0*/  FFMA R0, R13, R13, R0 ;  /* 0x0000000d0d007223 */ /* 0x000fe20000000000 */
[C---:B------:R-:W-:Y:S01]  /*30d0*/  FADD R13, -R2.reuse, R6 ;  /* 0x00000006020d7221 */ /* 0x040fe20000000100 */
[C---:B----4-:R-:W-:Y:S01]  /*30e0*/  FADD R9, -R2.reuse, R9 ;  /* 0x0000000902097221 */ /* 0x050fe20000000100 */
[----:B------:R-:W-:Y:S01]  /*30f0*/  FADD R11, -R2, R11 ;  /* 0x0000000b020b7221 */ /* 0x000fe20000000100 */
[----:B------:R-:W-:Y:S01]  /*3100*/  FFMA R0, R5, R5, R0 ;  /* 0x0000000505007223 */ /* 0x000fe20000000000 */
[----:B------:R-:W-:-:S03]  /*3110*/  FADD R5, R8, -R2 ;  /* 0x8000000208057221 */ /* 0x000fc60000000000 */
[----:B------:R-:W-:-:S04]  /*3120*/  FFMA R0, R13, R13, R0 ;  /* 0x0000000d0d007223 */ /* 0x000fc80000000000 */
[----:B------:R-:W-:-:S04]  /*3130*/  FFMA R0, R7, R7, R0 ;  /* 0x0000000707007223 */ /* 0x000fc80000000000 */
[----:B------:R-:W-:Y:S01]  /*3140*/  FFMA R0, R5, R5, R0 ;  /* 0x0000000505007223 */ /* 0x000fe20000000000 */
[----:B------:R-:W-:-:S03]  /*3150*/  FADD R5, -R2, R10 ;  /* 0x0000000a02057221 */ /* 0x000fc60000000100 */
[----:B------:R-:W-:-:S04]  /*3160*/  FFMA R0, R9, R9, R0 ;  /* 0x0000000909007223 */ /* 0x000fc80000000000 */
[----:B------:R-:W-:-:S04]  /*3170*/  FFMA R0, R5, R5, R0 ;  /* 0x0000000505007223 */ /* 0x000fc80000000000 */
[----:B------:R-:W-:-:S07]  /*3180*/  FFMA R0, R11, R11, R0 ;  /* 0x0000000b0b007223 */ /* 0x000fce0000000000 */
.L_x_70:
[----:B------:R-:W-:Y:S05]  /*3190*/  BRA.U !UP1, `(.L_x_67) ;  /* 0x0000000109647547 */ /* 0x000fea000b800000 */
[----:B------:R-:W-:Y:S02]  /*31a0*/  UISETP.GE.U32.AND UP0, UPT, UR10, 0x4, UPT ;  /* 0x000000040a00788c */ /* 0x000fe4000bf06070 */
[----:B------:R-:W-:-:S04]  /*31b0*/  ULOP3.LUT UR8, UR5, 0x3, URZ, 0xc0, !UPT ;  /* 0x0000000305087892 */ /* 0x000fc8000f8ec0ff */
[----:B------:R-:W-:-:S03]  /*31c0*/  UISETP.NE.AND UP1, UPT, UR8, URZ, UPT ;  /* 0x000000ff0800728c */ /* 0x000fc6000bf25270 */
[----:B------:R-:W-:Y:S08]  /*31d0*/  BRA.U !UP0, `(.L_x_71) ;  /* 0x00000001082c7547 */ /* 0x000ff0000b800000 */
[----:B------:R-:W-:-:S09]  /*31e0*/  ULEA UR5, UR4, UR11, 0x2 ;  /* 0x0000000b04057291 */ /* 0x000fd2000f8e10ff */
[----:B------:R-:W3:Y:S01]  /*31f0*/  LDL.128 R4, [UR5] ;  /* 0x00000005ff047983 */ /* 0x000ee20008100c00 */
[----:B------:R-:W-:Y:S01]  /*3200*/  UIADD3 UR4, UPT, UPT, UR4, 0x4, URZ ;  /* 0x0000000404047890 */ /* 0x000fe2000fffe0ff */
[----:B---3--:R-:W-:Y:S01]  /*3210*/  FADD R9, R4, -R2 ;  /* 0x8000000204097221 */ /* 0x008fe20000000000 */
[C---:B------:R-:W-:Y:S01]  /*3220*/  FADD R5, -R2.reuse, R5 ;  /* 0x0000000502057221 */ /* 0x040fe20000000100 */
[C---:B------:R-:W-:Y:S02]  /*3230*/  FADD R7, -R2.reuse, R7 ;  /* 0x0000000702077221 */ /* 0x040fe40000000100 */
[----:B------:R-:W-:Y:S01]  /*3240*/  FFMA R0, R9, R9, R0 ;  /* 0x0000000909007223 */ /* 0x000fe20000000000 */
[----:B------:R-:W-:-:S03]  /*3250*/  FADD R9, -R2, R6 ;  /* 0x0000000602097221 */ /* 0x000fc60000000100 */
[----:B------:R-:W-:-:S04]  /*3260*/  FFMA R0, R5, R5, R0 ;  /* 0x0000000505007223 */ /* 0x000fc80000000000 */
[----:B------:R-:W-:-:S04]  /*3270*/  FFMA R0, R9, R9, R0 ;  /* 0x0000000909007223 */ /* 0x000fc80000000000 */
[----:B------:R-:W-:-:S07]  /*3280*/  FFMA R0, R7, R7, R0 ;  /* 0x0000000707007223 */ /* 0x000fce0000000000 */
.L_x_71:
[----:B------:R-:W-:Y:S05]  /*3290*/  BRA.U !UP1, `(.L_x_67) ;  /* 0x0000000109247547 */ /* 0x000fea000b800000 */
[----:B------:R-:W-:Y:S02]  /*32a0*/  UIMAD UR5, UR4, 0x4, UR11 ;  /* 0x00000004040578a4 */ /* 0x000fe4000f8e020b */
[----:B------:R-:W-:-:S12]  /*32b0*/  UIADD3 UR4, UPT, UPT, -UR8, URZ, URZ ;  /* 0x000000ff08047290 */ /* 0x000fd8000fffe1ff */
.L_x_72:
[----:B------:R-:W3:Y:S01]  /*32c0*/  LDL R5, [UR5] ;  /* 0x00000005ff057983 */ /* 0x000ee20008100800 */
[----:B------:R-:W-:Y:S02]  /*32d0*/  UIADD3 UR4, UPT, UPT, UR4, 0x1, URZ ;  /* 0x0000000104047890 */ /* 0x000fe4000fffe0ff */
[----:B------:R-:W-:Y:S02]  /*32e0*/  UIADD3 UR5, UPT, UPT, UR5, 0x4, URZ ;  /* 0x0000000405057890 */ /* 0x000fe4000fffe0ff */
[----:B------:R-:W-:Y:S01]  /*32f0*/  UISETP.NE.AND UP0, UPT, UR4, URZ, UPT ;  /* 0x000000ff0400728c */ /* 0x000fe2000bf05270 */
[----:B---3--:R-:W-:-:S04]  /*3300*/  FADD R5, R5, -R2 ;  /* 0x8000000205057221 */ /* 0x008fc80000000000 */
[----:B------:R-:W-:-:S04]  /*3310*/  FFMA R0, R5, R5, R0 ;  /* 0x0000000505007223 */ /* 0x000fc80000000000 */
[----:B------:R-:W-:Y:S05]  /*3320*/  BRA.U UP0, `(.L_x_72) ;  /* 0xfffffffd00e47547 */ /* 0x000fea000b83ffff */
.L_x_67:
[----:B------:R-:W0:Y:S01]  /*3330*/  MUFU.RCP R4, R3 ;  /* 0x0000000300047308 */ /* 0x000e220000001000 */
[----:B------:R-:W1:Y:S01]  /*3340*/  LDC R6, c[0x0][0x394] ;  /* 0x0000e500ff067b82 */ /* 0x000e620000000800 */
[----:B------:R-:W-:Y:S06]  /*3350*/  BSSY.RECONVERGENT B0, `(.L_x_73) ;  /* 0x000000d000007945 */ /* 0x000fec0003800200 */
[----:B------:R-:W3:Y:S01]  /*3360*/  FCHK P0, R0, R3 ;  /* 0x0000000300007302 */ /* 0x000ee20000000000 */
[----:B0-----:R-:W-:-:S04]  /*3370*/  FFMA R5, -R3, R4, 1 ;  /* 0x3f80000003057423 */ /* 0x001fc80000000104 */
[----:B------:R-:W-:-:S04]  /*3380*/  FFMA R5, R4, R5, R4 ;  /* 0x0000000504057223 */ /* 0x000fc80000000004 */
[----:B------:R-:W-:Y:S01]  /*3390*/  FFMA R4, R5, R0, RZ ;  /* 0x0000000005047223 */ /* 0x000fe200000000ff */
[----:B-1----:R-:W-:-:S03]  /*33a0*/  ISETP.GE.AND P2, PT, R6, 0x1, PT ;  /* 0x000000010600780c */ /* 0x002fc60003f46270 */
[----:B------:R-:W-:-:S04]  /*33b0*/  FFMA R7, -R3, R4, R0 ;  /* 0x0000000403077223 */ /* 0x000fc80000000100 */
[----:B------:R-:W-:Y:S01]  /*33c0*/  FFMA R4, R5, R7, R4 ;  /* 0x0000000705047223 */ /* 0x000fe20000000004 */
[----:B---3--:R-:W-:Y:S06]  /*33d0*/  @!P0 BRA `(.L_x_74) ;  /* 0x0000000000108947 */ /* 0x008fec0003800000 */
[----:B------:R-:W-:Y:S01]  /*33e0*/  IMAD.MOV.U32 R15, RZ, RZ, R3 ;  /* 0x000000ffff0f7224 */ /* 0x000fe200078e0003 */
[----:B------:R-:W-:-:S07]  /*33f0*/  MOV R4, 0x3410 ;  /* 0x0000341000047802 */ /* 0x000fce0000000f00 */
[----:B--2---:R-:W-:Y:S05]  /*3400*/  CALL.REL.NOINC `($__internal_2_$__cuda_sm3x_div_rn_noftz_f32_slowpath) ;  /* 0x0000001400907944 */ /* 0x004fea0003c00000 */
[----:B------:R-:W-:-:S07]  /*3410*/  MOV R4, R0 ;  /* 0x0000000000047202 */ /* 0x000fce0000000f00 */
.L_x_74:
[----:B------:R-:W-:Y:S05]  /*3420*/  BSYNC.RECONVERGENT B0 ;  /* 0x0000000000007941 */ /* 0x000fea0003800200 */
.L_x_73:
[----:B------:R-:W-:Y:S01]  /*3430*/  IADD3 R0, PT, PT, R4, -0xd000000, RZ ;  /* 0xf300000004007810 */ /* 0x000fe20007ffe0ff */
[----:B------:R0:W1:Y:S01]  /*3440*/  MUFU.RSQ R5, R4 ;  /* 0x0000000400057308 */ /* 0x0000620000001400 */
[----:B------:R-:W-:Y:S02]  /*3450*/  BSSY.RECONVERGENT B0, `(.L_x_75) ;  /* 0x000000c000007945 */ /* 0x000fe40003800200 */
[----:B------:R-:W-:-:S13]  /*3460*/  ISETP.GT.U32.AND P0, PT, R0, 0x727fffff, PT ;  /* 0x727fffff0000780c */ /* 0x000fda0003f04070 */
[----:B0-----:R-:W-:Y:S05]  /*3470*/  @!P0 BRA `(.L_x_76) ;  /* 0x0000000000148947 */ /* 0x001fea0003800000 */
[----:B------:R-:W-:Y:S02]  /*3480*/  MOV R0, R4 ;  /* 0x0000000400007202 */ /* 0x000fe40000000f00 */
[----:B------:R-:W-:-:S07]  /*3490*/  MOV R12, 0x34b0 ;  /* 0x000034b0000c7802 */ /* 0x000fce0000000f00 */
[----:B-12---:R-:W-:Y:S05]  /*34a0*/  CALL.REL.NOINC `($__internal_1_$__cuda_sm20_sqrt_rn_f32_slowpath) ;  /* 0x0000001400107944 */ /* 0x006fea0003c00000 */
[----:B------:R-:W-:Y:S01]  /*34b0*/  IMAD.MOV.U32 R3, RZ, RZ, R7 ;  /* 0x000000ffff037224 */ /* 0x000fe200078e0007 */
[----:B------:R-:W-:Y:S06]  /*34c0*/  BRA `(.L_x_77) ;  /* 0x0000000000107947 */ /* 0x000fec0003800000 */
.L_x_76:
[C---:B-1----:R-:W-:Y:S01]  /*34d0*/  FMUL.FTZ R3, R5.reuse, R4 ;  /* 0x0000000405037220 */ /* 0x042fe20000410000 */
[----:B------:R-:W-:-:S03]  /*34e0*/  FMUL.FTZ R0, R5, 0.5 ;  /* 0x3f00000005007820 */ /* 0x000fc60000410000 */
[----:B------:R-:W-:-:S04]  /*34f0*/  FFMA R4, -R3, R3, R4 ;  /* 0x0000000303047223 */ /* 0x000fc80000000104 */
[----:B------:R-:W-:-:S07]  /*3500*/  FFMA R3, R4, R0, R3 ;  /* 0x0000000004037223 */ /* 0x000fce0000000003 */
.L_x_77:
[----:B------:R-:W-:Y:S05]  /*3510*/  BSYNC.RECONVERGENT B0 ;  /* 0x0000000000007941 */ /* 0x000fea0003800200 */
.L_x_75:
[----:B------:R-:W-:Y:S05]  /*3520*/  @!P2 EXIT ;  /* 0x000000000000a94d */ /* 0x000fea0003800000 */
[----:B------:R-:W0:Y:S01]  /*3530*/  LDCU UR5, c[0x0][0x394] ;  /* 0x00007280ff0577ac */ /* 0x000e220008000800 */
[----:B------:R-:W-:Y:S01]  /*3540*/  FADD R3, R3, 9.9999999747524270788e-07 ;  /* 0x358637bd03037421 */ /* 0x000fe20000000000 */
[----:B------:R-:W-:Y:S01]  /*3550*/  UMOV UR4, URZ ;  /* 0x000000ff00047c82 */ /* 0x000fe20008000000 */
[----:B0-----:R-:W-:Y:S02]  /*3560*/  UISETP.GE.U32.AND UP0, UPT, UR5, 0x4, UPT ;  /* 0x000000040500788c */ /* 0x001fe4000bf06070 */
[----:B------:R-:W-:-:S07]  /*3570*/  ULOP3.LUT UR12, UR5, 0x3, URZ, 0xc0, !UPT ;  /* 0x00000003050c7892 */ /* 0x000fce000f8ec0ff */
[----:B------:R-:W-:Y:S05]  /*3580*/  BRA.U !UP0, `(.L_x_78) ;  /* 0x0000000908a07547 */ /* 0x000fea000b800000 */
[----:B------:R-:W0:Y:S01]  /*3590*/  LDC.64 R22, c[0x0][0x380] ;  /* 0x0000e000ff167b82 */ /* 0x000e220000000a00 */
[----:B------:R-:W-:Y:S01]  /*35a0*/  ULOP3.LUT UR4, UR5, 0x7ffffffc, URZ, 0xc0, !UPT ;  /* 0x7ffffffc05047892 */ /* 0x000fe2000f8ec0ff */
[----:B------:R-:W1:Y:S01]  /*35b0*/  LDCU UR9, c[0x0][0x390] ;  /* 0x00007200ff0977ac */ /* 0x000e620008000800 */
[----:B------:R-:W3:Y:S02]  /*35c0*/  LDCU UR10, c[0x0][0x3e0] ;  /* 0x00007c00ff0a77ac */ /* 0x000ee40008000800 */
[----:B------:R-:W-:Y:S01]  /*35d0*/  UIADD3 UR8, UPT, UPT, -UR4, URZ, URZ ;  /* 0x000000ff04087290 */ /* 0x000fe2000fffe1ff */
[----:B------:R-:W-:Y:S01]  /*35e0*/  UMOV UR5, UR11 ;  /* 0x0000000b00057c82 */ /* 0x000fe20008000000 */
[----:B0-----:R-:W-:-:S03]  /*35f0*/  IMAD.WIDE R22, R20, 0x50, R22 ;  /* 0x0000005014167825 */ /* 0x001fc600078e0216 */
[----:B------:R-:W-:-:S04]  /*3600*/  IADD3 R20, P0, PT, R22, 0xc4, RZ ;  /* 0x000000c416147810 */ /* 0x000fc80007f1e0ff */
[----:B-1-3--:R-:W-:-:S09]  /*3610*/  IADD3.X R21, PT, PT, RZ, R23, RZ, P0, !PT ;  /* 0x00000017ff157210 */ /* 0x00afd200007fe4ff */
.L_x_87:
[----:B0-----:R-:W3:Y:S04]  /*3620*/  LDL.128 R4, [UR5] ;  /* 0x00000005ff047983 */ /* 0x001ee80008100c00 */
[----:B------:R-:W4:Y:S01]  /*3630*/  LDL.128 R8, [UR7+-0x10] ;  /* 0xfffff007ff087983 */ /* 0x000f220008100c00 */
[----:B------:R-:W0:Y:S01]  /*3640*/  MUFU.RCP R12, R3 ;  /* 0x00000003000c7308 */ /* 0x000e220000001000 */
[----:B------:R-:W-:-:S05]  /*3650*/  MOV R19, UR9 ;  /* 0x0000000900137c02 */ /* 0x000fca0008000f00 */
[----:B------:R-:W-:-:S04]  /*3660*/  IMAD.WIDE R18, R19, 0x50, R20 ;  /* 0x0000005013127825 */ /* 0x000fc800078e0214 */
[----:B0-----:R-:W-:-:S04]  /*3670*/  FFMA R13, -R3, R12, 1 ;  /* 0x3f800000030d7423 */ /* 0x001fc8000000010c */
[----:B------:R-:W-:Y:S01]  /*3680*/  FFMA R13, R12, R13, R12 ;  /* 0x0000000d0c0d7223 */ /* 0x000fe2000000000c */
[----:B------:R-:W-:Y:S01]  /*3690*/  BSSY.RECONVERGENT B0, `(.L_x_79) ;  /* 0x000000d000007945 */ /* 0x000fe20003800200 */
[----:B---3--:R-:W-:Y:S01]  /*36a0*/  FADD R0, R4, -R2 ;  /* 0x8000000204007221 */ /* 0x008fe20000000000 */
[----:B----4-:R0:W-:Y:S03]  /*36b0*/  STG.E desc[UR18][R18.64+-0xa0], R8 ;  /* 0xffff600812007986 */ /* 0x0101e6000c101912 */
[----:B------:R-:W1:Y:S01]  /*36c0*/  FCHK P0, R0, R3 ;  /* 0x0000000300007302 */ /* 0x000e620000000000 */
[----:B------:R0:W-:Y:S01]  /*36d0*/  STG.E desc[UR18][R18.64+-0x9c], R9 ;  /* 0xffff640912007986 */ /* 0x0001e2000c101912 */
[----:B------:R-:W-:-:S04]  /*36e0*/  FFMA R4, R0, R13, RZ ;  /* 0x0000000d00047223 */ /* 0x000fc800000000ff */
[----:B------:R-:W-:-:S04]  /*36f0*/  FFMA R12, -R3, R4, R0 ;  /* 0x00000004030c7223 */ /* 0x000fc80000000100 */
[----:B------:R-:W-:Y:S01]  /*3700*/  FFMA R4, R13, R12, R4 ;  /* 0x0000000c0d047223 */ /* 0x000fe20000000004 */
[----:B01----:R-:W-:Y:S06]  /*3710*/  @!P0 BRA `(.L_x_80) ;  /* 0x0000000000108947 */ /* 0x003fec0003800000 */
[----:B------:R-:W-:Y:S02]  /*3720*/  MOV R15, R3 ;  /* 0x00000003000f7202 */ /* 0x000fe40000000f00 */
[----:B------:R-:W-:-:S07]  /*3730*/  MOV R4, 0x3750 ;  /* 0x0000375000047802 */ /* 0x000fce0000000f00 */
[----:B--2---:R-:W-:Y:S05]  /*3740*/  CALL.REL.NOINC `($__internal_2_$__cuda_sm3x_div_rn_noftz_f32_slowpath) ;  /* 0x0000001000c07944 */ /* 0x004fea0003c00000 */
[----:B------:R-:W-:-:S07]  /*3750*/  IMAD.MOV.U32 R4, RZ, RZ, R0 ;  /* 0x000000ffff047224 */ /* 0x000fce00078e0000 */
.L_x_80:
[----:B------:R-:W-:Y:S05]  /*3760*/  BSYNC.RECONVERGENT B0 ;  /* 0x0000000000007941 */ /* 0x000fea0003800200 */
.L_x_79:
[----:B------:R-:W-:Y:S01]  /*3770*/  FMUL R9, R4, UR10 ;  /* 0x0000000a04097c20 */ /* 0x000fe20008400000 */
[----:B------:R-:W-:Y:S01]  /*3780*/  HFMA2 R12, -RZ, RZ, 1.125, -9232 ;  /* 0x3c80f082ff0c7431 */ /* 0x000fe200000001ff */
[----:B------:R-:W-:Y:S01]  /*3790*/  MOV R13, 0x3f800000 ;  /* 0x3f800000000d7802 */ /* 0x000fe20000000f00 */
[----:B------:R-:W-:Y:S01]  /*37a0*/  MUFU.RCP R14, R3 ;  /* 0x00000003000e7308 */ /* 0x000fe20000001000 */
[C---:B------:R-:W-:Y:S01]  /*37b0*/  FMUL R0, |R9|.reuse, 2.8853900432586669922 ;  /* 0x4038aa3b09007820 */ /* 0x040fe20000400200 */
[C---:B------:R-:W-:Y:S01]  /*37c0*/  FMUL R15, R9.reuse, R9 ;  /* 0x00000009090f7220 */ /* 0x040fe20000400000 */
[C---:B------:R-:W-:Y:S01]  /*37d0*/  FSETP.GE.AND P1, PT, |R9|.reuse, 0.60000002384185791016, PT ;  /* 0x3f19999a0900780b */ /* 0x040fe20003f26200 */
[----:B------:R0:W-:Y:S01]  /*37e0*/  STG.E desc[UR18][R18.64+-0x50], R10 ;  /* 0xffffb00a12007986 */ /* 0x0001e2000c101912 */
[----:B------:R-:W-:Y:S01]  /*37f0*/  FSETP.GE.AND P0, PT, |R9|, 9.010913848876953125, PT ;  /* 0x41102cb40900780b */ /* 0x000fe20003f06200 */
[----:B------:R-:W-:Y:S02]  /*3800*/  BSSY.RECONVERGENT B0, `(.L_x_81) ;  /* 0x000001b000007945 */ /* 0x000fe40003800200 */
[----:B------:R-:W1:Y:S01]  /*3810*/  MUFU.EX2 R0, R0 ;  /* 0x0000000000007308 */ /* 0x000e620000000800 */
[C---:B------:R-:W-:Y:S01]  /*3820*/  FFMA R12, R15.reuse, R12, -0.052303962409496307373 ;  /* 0xbd563cae0f0c7423 */ /* 0x040fe2000000000c */
[----:B------:R0:W-:Y:S03]  /*3830*/  STG.E desc[UR18][R18.64+-0x4c], R11 ;  /* 0xffffb40b12007986 */ /* 0x0001e6000c101912 */
[----:B------:R-:W-:Y:S01]  /*3840*/  FFMA R12, R15, R12, 0.1331529766321182251 ;  /* 0x3e0859410f0c7423 */ /* 0x000fe2000000000c */
[----:B------:R0:W-:Y:S01]  /*3850*/  STG.E desc[UR18][R18.64+-0x8c], R9 ;  /* 0xffff740912007986 */ /* 0x0001e2000c101912 */
[----:B-1----:R-:W-:-:S02]  /*3860*/  FADD R4, R0, 1 ;  /* 0x3f80000000047421 */ /* 0x002fc40000000000 */
[----:B------:R-:W-:-:S04]  /*3870*/  FFMA R0, R15, R12, -0.33332768082618713379 ;  /* 0xbeaaa9ed0f007423 */ /* 0x000fc8000000000c */
[----:B------:R-:W-:Y:S01]  /*3880*/  FFMA R0, R15, R0, RZ ;  /* 0x000000000f007223 */ /* 0x000fe200000000ff */
[----:B------:R-:W1:Y:S01]  /*3890*/  MUFU.RCP R4, R4 ;  /* 0x0000000400047308 */ /* 0x000e620000001000 */
[----:B------:R-:W-:Y:S01]  /*38a0*/  FFMA R15, -R3, R14, 1 ;  /* 0x3f800000030f7423 */ /* 0x000fe2000000010e */
[----:B-1----:R-:W-:-:S05]  /*38b0*/  FFMA R8, R4, -2, R13 ;  /* 0xc000000004087823 */ /* 0x002fca000000000d */
[----:B------:R-:W-:-:S04]  /*38c0*/  FSEL R8, R8, 1, !P0 ;  /* 0x3f80000008087808 */ /* 0x000fc80004000000 */
[--C-:B------:R-:W-:Y:S01]  /*38d0*/  LOP3.LUT R13, R8, 0x80000000, R9.reuse, 0xb8, !PT ;  /* 0x80000000080d7812 */ /* 0x100fe200078eb809 */
[----:B------:R-:W-:Y:S01]  /*38e0*/  @!P1 FFMA R13, R9, R0, R9 ;  /* 0x00000000090d9223 */ /* 0x000fe20000000009 */
[----:B------:R-:W-:Y:S01]  /*38f0*/  FADD R8, R5, -R2 ;  /* 0x8000000205087221 */ /* 0x000fe20000000000 */
[----:B------:R-:W-:-:S03]  /*3900*/  FFMA R0, R14, R15, R14 ;  /* 0x0000000f0e007223 */ /* 0x000fc6000000000e */
[----:B------:R0:W-:Y:S01]  /*3910*/  STG.E desc[UR18][R18.64+-0x94], R13 ;  /* 0xffff6c0d12007986 */ /* 0x0001e2000c101912 */
[----:B------:R-:W1:Y:S01]  /*3920*/  FCHK P0, R8, R3 ;  /* 0x0000000308007302 */ /* 0x000e620000000000 */
[----:B------:R-:W-:-:S04]  /*3930*/  FFMA R4, R0, R8, RZ ;  /* 0x0000000800047223 */ /* 0x000fc800000000ff */
[----:B------:R-:W-:-:S04]  /*3940*/  FFMA R5, -R3, R4, R8 ;  /* 0x0000000403057223 */ /* 0x000fc80000000108 */
[----:B------:R-:W-:Y:S01]  /*3950*/  FFMA R0, R0, R5, R4 ;  /* 0x0000000500007223 */ /* 0x000fe20000000004 */
[----:B01----:R-:W-:Y:S06]  /*3960*/  @!P0 BRA `(.L_x_82) ;  /* 0x0000000000108947 */ /* 0x003fec0003800000 */
[----:B------:R-:W-:Y:S01]  /*3970*/  MOV R0, R8 ;  /* 0x0000000800007202 */ /* 0x000fe20000000f00 */
[----:B------:R-:W-:Y:S01]  /*3980*/  IMAD.MOV.U32 R15, RZ, RZ, R3 ;  /* 0x000000ffff0f7224 */ /* 0x000fe200078e0003 */
[----:B------:R-:W-:-:S07]  /*3990*/  MOV R4, 0x39b0 ;  /* 0x000039b000047802 */ /* 0x000fce0000000f00 */
[----:B--2---:R-:W-:Y:S05]  /*39a0*/  CALL.REL.NOINC `($__internal_2_$__cuda_sm3x_div_rn_noftz_f32_slowpath) ;  /* 0x0000001000287944 */ /* 0x004fea0003c00000 */
.L_x_82:
[----:B------:R-:W-:Y:S05]  /*39b0*/  BSYNC.RECONVERGENT B0 ;  /* 0x0000000000007941 */ /* 0x000fea0003800200 */
.L_x_81:
[----:B------:R-:W3:Y:S01]  /*39c0*/  LDL.128 R8, [UR7] ;  /* 0x00000007ff087983 */ /* 0x000ee20008100c00 */
[----:B------:R-:W-:Y:S01]  /*39d0*/  FMUL R5, R0, UR10 ;  /* 0x0000000a00057c20 */ /* 0x000fe20008400000 */
[----:B------:R-:W-:Y:S01]  /*39e0*/  MOV R14, 0x3c80f082 ;  /* 0x3c80f082000e7802 */ /* 0x000fe20000000f00 */
[----:B------:R-:W-:Y:S01]  /*39f0*/  HFMA2 R13, -RZ, RZ, 1.875, 0 ;  /* 0x3f800000ff0d7431 */ /* 0x000fe200000001ff */
[----:B------:R-:W-:Y:S01]  /*3a00*/  MUFU.RCP R16, R3 ;  /* 0x0000000300107308 */ /* 0x000fe20000001000 */
[C---:B------:R-:W-:Y:S01]  /*3a10*/  FMUL R0, |R5|.reuse, 2.8853900432586669922 ;  /* 0x4038aa3b05007820 */ /* 0x040fe20000400200 */
[C---:B------:R-:W-:Y:S01]  /*3a20*/  FMUL R15, R5.reuse, R5 ;  /* 0x00000005050f7220 */ /* 0x040fe20000400000 */
[C---:B------:R-:W-:Y:S01]  /*3a30*/  FSETP.GE.AND P1, PT, |R5|.reuse, 0.60000002384185791016, PT ;  /* 0x3f19999a0500780b */ /* 0x040fe20003f26200 */
[----:B------:R-:W-:Y:S01]  /*3a40*/  FADD R6, R6, -R2 ;  /* 0x8000000206067221 */ /* 0x000fe20000000000 */
[----:B------:R-:W-:Y:S01]  /*3a50*/  FSETP.GE.AND P0, PT, |R5|, 9.010913848876953125, PT ;  /* 0x41102cb40500780b */ /* 0x000fe20003f06200 */
[C---:B------:R-:W-:Y:S01]  /*3a60*/  FFMA R14, R15.reuse, R14, -0.052303962409496307373 ;  /* 0xbd563cae0f0e7423 */ /* 0x040fe2000000000e */
[----:B------:R0:W-:Y:S01]  /*3a70*/  STG.E desc[UR18][R18.64+-0x3c], R5 ;  /* 0xffffc40512007986 */ /* 0x0001e2000c101912 */
[----:B------:R-:W1:Y:S01]  /*3a80*/  MUFU.EX2 R0, R0 ;  /* 0x0000000000007308 */ /* 0x000e620000000800 */
[----:B------:R-:W-:Y:S01]  /*3a90*/  BSSY.RECONVERGENT B0, `(.L_x_83) ;  /* 0x0000018000007945 */ /* 0x000fe20003800200 */
[----:B------:R-:W-:Y:S01]  /*3aa0*/  FFMA R14, R15, R14, 0.1331529766321182251 ;  /* 0x3e0859410f0e7423 */ /* 0x000fe2000000000e */
[----:B-1----:R-:W-:-:S03]  /*3ab0*/  FADD R4, R0, 1 ;  /* 0x3f80000000047421 */ /* 0x002fc60000000000 */
[----:B------:R-:W-:-:S04]  /*3ac0*/  FFMA R0, R15, R14, -0.33332768082618713379 ;  /* 0xbeaaa9ed0f007423 */ /* 0x000fc8000000000e */
[----:B------:R-:W-:Y:S01]  /*3ad0*/  FFMA R0, R15, R0, RZ ;  /* 0x000000000f007223 */ /* 0x000fe200000000ff */
[----:B------:R-:W1:Y:S01]  /*3ae0*/  MUFU.RCP R4, R4 ;  /* 0x0000000400047308 */ /* 0x000e620000001000 */
[----:B------:R-:W-:Y:S01]  /*3af0*/  FFMA R15, -R3, R16, 1 ;  /* 0x3f800000030f7423 */ /* 0x000fe20000000110 */
[----:B-1----:R-:W-:-:S05]  /*3b00*/  FFMA R12, R4, -2, R13 ;  /* 0xc0000000040c7823 */ /* 0x002fca000000000d */
[----:B------:R-:W-:Y:S01]  /*3b10*/  FSEL R12, R12, 1, !P0 ;  /* 0x3f8000000c0c7808 */ /* 0x000fe20004000000 */
[----:B------:R-:W1:Y:S03]  /*3b20*/  FCHK P0, R6, R3 ;  /* 0x0000000306007302 */ /* 0x000e660000000000 */
[--C-:B------:R-:W-:Y:S01]  /*3b30*/  LOP3.LUT R13, R12, 0x80000000, R5.reuse, 0xb8, !PT ;  /* 0x800000000c0d7812 */ /* 0x100fe200078eb805 */
[----:B------:R-:W-:Y:S01]  /*3b40*/  @!P1 FFMA R13, R5, R0, R5 ;  /* 0x00000000050d9223 */ /* 0x000fe20000000005 */
[----:B------:R-:W-:-:S04]  /*3b50*/  FFMA R0, R16, R15, R16 ;  /* 0x0000000f10007223 */ /* 0x000fc80000000010 */
[----:B------:R0:W-:Y:S01]  /*3b60*/  STG.E desc[UR18][R18.64+-0x44], R13 ;  /* 0xffffbc0d12007986 */ /* 0x0001e2000c101912 */
[----:B------:R-:W-:-:S04]  /*3b70*/  FFMA R4, R0, R6, RZ ;  /* 0x0000000600047223 */ /* 0x000fc800000000ff */
[----:B------:R-:W-:-:S04]  /*3b80*/  FFMA R15, -R3, R4, R6 ;  /* 0x00000004030f7223 */ /* 0x000fc80000000106 */
[----:B------:R-:W-:Y:S01]  /*3b90*/  FFMA R0, R0, R15, R4 ;  /* 0x0000000f00007223 */ /* 0x000fe20000000004 */
[----:B---3--:R0:W-:Y:S04]  /*3ba0*/  STG.E desc[UR18][R18.64], R8 ;  /* 0x0000000812007986 */ /* 0x0081e8000c101912 */
[----:B------:R0:W-:Y:S01]  /*3bb0*/  STG.E desc[UR18][R18.64+0x4], R9 ;  /* 0x0000040912007986 */ /* 0x0001e2000c101912 */
[----:B-1----:R-:W-:Y:S05]  /*3bc0*/  @!P0 BRA `(.L_x_84) ;  /* 0x0000000000108947 */ /* 0x002fea0003800000 */
[----:B------:R-:W-:Y:S01]  /*3bd0*/  MOV R0, R6 ;  /* 0x0000000600007202 */ /* 0x000fe20000000f00 */
[----:B------:R-:W-:Y:S01]  /*3be0*/  IMAD.MOV.U32 R15, RZ, RZ, R3 ;  /* 0x000000ffff0f7224 */ /* 0x000fe200078e0003 */
[----:B------:R-:W-:-:S07]  /*3bf0*/  MOV R4, 0x3c10 ;  /* 0x00003c1000047802 */ /* 0x000fce0000000f00 */
[----:B0-2---:R-:W-:Y:S05]  /*3c00*/  CALL.REL.NOINC `($__internal_2_$__cuda_sm3x_div_rn_noftz_f32_slowpath) ;  /* 0x0000000c00907944 */ /* 0x005fea0003c00000 */
.L_x_84:
[----:B------:R-:W-:Y:S05]  /*3c10*/  BSYNC.RECONVERGENT B0 ;  /* 0x0000000000007941 */ /* 0x000fea0003800200 */
.L_x_83:
[----:B0-----:R-:W-:Y:S01]  /*3c20*/  FMUL R5, R0, UR10 ;  /* 0x0000000a00057c20 */ /* 0x001fe20008400000 */
        /* <DEDUP_REMOVED lines=35> */
.L_x_86:
[----:B------:R-:W-:Y:S05]  /*3e60*/  BSYNC.RECONVERGENT B0 ;  /* 0x0000000000007941 */ /* 0x000fea0003800200 */
.L_x_85:
[----:B------:R-:W-:Y:S01]  /*3e70*/  FMUL R5, R0, UR10 ;  /* 0x0000000a00057c20 */ /* 0x000fe20008400000 */
[----:B------:R-:W-:Y:S01]  /*3e80*/  HFMA2 R8, -RZ, RZ, 1.125, -9232 ;  /* 0x3c80f082ff087431 */ /* 0x000fe200000001ff */
[----:B------:R-:W-:Y:S01]  /*3e90*/  MOV R7, 0x3f800000 ;  /* 0x3f80000000077802 */ /* 0x000fe20000000f00 */
[----:B------:R-:W-:Y:S01]  /*3ea0*/  UIADD3 UR8, UPT, UPT, UR8, 0x4, URZ ;  /* 0x0000000408087890 */ /* 0x000fe2000fffe0ff */
[C---:B------:R-:W-:Y:S01]  /*3eb0*/  FMUL R0, |R5|.reuse, 2.8853900432586669922 ;  /* 0x4038aa3b05007820 */ /* 0x040fe20000400200 */
[C---:B------:R-:W-:Y:S01]  /*3ec0*/  FMUL R9, R5.reuse, R5 ;  /* 0x0000000505097220 */ /* 0x040fe20000400000 */
[C---:B------:R-:W-:Y:S01]  /*3ed0*/  FSETP.GE.AND P1, PT, |R5|.reuse, 0.60000002384185791016, PT ;  /* 0x3f19999a0500780b */ /* 0x040fe20003f26200 */
[----:B------:R0:W-:Y:S01]  /*3ee0*/  STG.E desc[UR18][R18.64+0x64], R5 ;  /* 0x0000640512007986 */ /* 0x0001e2000c101912 */
[----:B------:R-:W-:Y:S01]  /*3ef0*/  FSETP.GE.AND P0, PT, |R5|, 9.010913848876953125, PT ;  /* 0x41102cb40500780b */ /* 0x000fe20003f06200 */
[----:B------:R-:W-:Y:S01]  /*3f00*/  UISETP.NE.AND UP0, UPT, UR8, URZ, UPT ;  /* 0x000000ff0800728c */ /* 0x000fe2000bf05270 */
[----:B------:R-:W1:Y:S01]  /*3f10*/  MUFU.EX2 R0, R0 ;  /* 0x0000000000007308 */ /* 0x000e620000000800 */
[----:B------:R-:W-:Y:S01]  /*3f20*/  FFMA R8, R9, R8, -0.052303962409496307373 ;  /* 0xbd563cae09087423 */ /* 0x000fe20000000008 */
[----:B------:R-:W-:-:S02]  /*3f30*/  UIADD3 UR5, UPT, UPT, UR5, 0x10, URZ ;  /* 0x0000001005057890 */ /* 0x000fc4000fffe0ff */
[----:B------:R-:W-:Y:S01]  /*3f40*/  UIADD3 UR9, UPT, UPT, UR9, 0x4, URZ ;  /* 0x0000000409097890 */ /* 0x000fe2000fffe0ff */
[C---:B------:R-:W-:Y:S01]  /*3f50*/  FFMA R8, R9.reuse, R8, 0.1331529766321182251 ;  /* 0x3e08594109087423 */ /* 0x040fe20000000008 */
[----:B------:R-:W-:Y:S01]  /*3f60*/  UIADD3 UR7, UPT, UPT, UR7, 0x20, URZ ;  /* 0x0000002007077890 */ /* 0x000fe2000fffe0ff */
[----:B-1----:R-:W-:Y:S02]  /*3f70*/  FADD R4, R0, 1 ;  /* 0x3f80000000047421 */ /* 0x002fe40000000000 */
[----:B------:R-:W-:-:S04]  /*3f80*/  FFMA R0, R9, R8, -0.33332768082618713379 ;  /* 0xbeaaa9ed09007423 */ /* 0x000fc80000000008 */
[----:B------:R-:W-:Y:S01]  /*3f90*/  FFMA R0, R9, R0, RZ ;  /* 0x0000000009007223 */ /* 0x000fe200000000ff */
[----:B------:R-:W1:Y:S02]  /*3fa0*/  MUFU.RCP R4, R4 ;  /* 0x0000000400047308 */ /* 0x000e640000001000 */
[----:B-1----:R-:W-:-:S05]  /*3fb0*/  FFMA R6, R4, -2, R7 ;  /* 0xc000000004067823 */ /* 0x002fca0000000007 */
[----:B------:R-:W-:-:S04]  /*3fc0*/  FSEL R6, R6, 1, !P0 ;  /* 0x3f80000006067808 */ /* 0x000fc80004000000 */
[--C-:B------:R-:W-:Y:S01]  /*3fd0*/  LOP3.LUT R7, R6, 0x80000000, R5.reuse, 0xb8, !PT ;  /* 0x8000000006077812 */ /* 0x100fe200078eb805 */
[----:B------:R-:W-:-:S05]  /*3fe0*/  @!P1 FFMA R7, R5, R0, R5 ;  /* 0x0000000005079223 */ /* 0x000fca0000000005 */
[----:B------:R0:W-:Y:S01]  /*3ff0*/  STG.E desc[UR18][R18.64+0x5c], R7 ;  /* 0x00005c0712007986 */ /* 0x0001e2000c101912 */
[----:B------:R-:W-:Y:S05]  /*4000*/  BRA.U UP0, `(.L_x_87) ;  /* 0xfffffff500847547 */ /* 0x000fea000b83ffff */
.L_x_78:
[----:B------:R-:W-:-:S13]  /*4010*/  ISETP.NE.AND P0, PT, RZ, UR12, PT ;  /* 0x0000000cff007c0c */ /* 0x000fda000bf05270 */
[----:B------:R-:W-:Y:S05]  /*4020*/  @!P0 EXIT ;  /* 0x000000000000894d */ /* 0x000fea0003800000 */
[----:B------:R-:W-:-:S09]  /*4030*/  UISETP.NE.AND UP0, UPT, UR12, 0x1, UPT ;  /* 0x000000010c00788c */ /* 0x000fd2000bf05270 */
[----:B------:R-:W-:Y:S05]  /*4040*/  BRA.U !UP0, `(.L_x_88) ;  /* 0x00000005085c7547 */ /* 0x000fea000b800000 */
[----:B------:R-:W-:Y:S02]  /*4050*/  ULEA UR8, UR4, UR11, 0x2 ;  /* 0x0000000b04087291 */ /* 0x000fe4000f8e10ff */
[----:B------:R-:W-:Y:S01]  /*4060*/  ULEA UR7, UR4, UR6, 0x3 ;  /* 0x0000000604077291 */ /* 0x000fe2000f8e18ff */
[----:B------:R-:W1:Y:S06]  /*4070*/  LDCU UR5, c[0x0][0x390] ;  /* 0x00007200ff0577ac */ /* 0x000e6c0008000800 */
[----:B------:R-:W3:Y:S04]  /*4080*/  LDL R9, [UR8] ;  /* 0x00000008ff097983 */ /* 0x000ee80008100800 */
[----:B0-----:R-:W4:Y:S01]  /*4090*/  LDL.64 R4, [UR7] ;  /* 0x00000007ff047983 */ /* 0x001f220008100a00 */
[----:B------:R-:W0:Y:S01]  /*40a0*/  MUFU.RCP R0, R3 ;  /* 0x0000000300007308 */ /* 0x000e220000001000 */
[----:B-1----:R-:W-:-:S06]  /*40b0*/  UIADD3 UR5, UPT, UPT, UR4, UR5, URZ ;  /* 0x0000000504057290 */ /* 0x002fcc000fffe0ff */
        /* <DEDUP_REMOVED lines=13> */
[----:B------:R-:W-:Y:S01]  /*4190*/  IMAD.MOV.U32 R0, RZ, RZ, R10 ;  /* 0x000000ffff007224 */ /* 0x000fe200078e000a */
[----:B------:R-:W-:Y:S02]  /*41a0*/  MOV R15, R3 ;  /* 0x00000003000f7202 */ /* 0x000fe40000000f00 */
[----:B------:R-:W-:-:S07]  /*41b0*/  MOV R4, 0x41d0 ;  /* 0x000041d000047802 */ /* 0x000fce0000000f00 */
[----:B--2---:R-:W-:Y:S05]  /*41c0*/  CALL.REL.NOINC `($__internal_2_$__cuda_sm3x_div_rn_noftz_f32_slowpath) ;  /* 0x0000000800207944 */ /* 0x004fea0003c00000 */
.L_x_90:
[----:B------:R-:W-:Y:S05]  /*41d0*/  BSYNC.RECONVERGENT B0 ;  /* 0x0000000000007941 */ /* 0x000fea0003800200 */
.L_x_89:
[----:B------:R-:W3:Y:S01]  /*41e0*/  LDL R15, [UR8+0x4] ;  /* 0x00000408ff0f7983 */ /* 0x000ee20008100800 */
[----:B------:R-:W0:Y:S03]  /*41f0*/  LDCU UR5, c[0x0][0x3e0] ;  /* 0x00007c00ff0577ac */ /* 0x000e260008000800 */
[----:B------:R-:W4:Y:S01]  /*4200*/  LDL.64 R4, [UR7+0x8] ;  /* 0x00000807ff047983 */ /* 0x000f220008100a00 */
[----:B0-----:R-:W-:-:S04]  /*4210*/  FMUL R9, R0, UR5 ;  /* 0x0000000500097c20 */ /* 0x001fc80008400000 */
[----:B------:R-:W-:-:S06]  /*4220*/  FMUL R0, |R9|, 2.8853900432586669922 ;  /* 0x4038aa3b09007820 */ /* 0x000fcc0000400200 */
[----:B------:R-:W0:Y:S01]  /*4230*/  MUFU.EX2 R0, R0 ;  /* 0x0000000000007308 */ /* 0x000e220000000800 */
[----:B------:R-:W-:Y:S01]  /*4240*/  MOV R12, 0x3c80f082 ;  /* 0x3c80f082000c7802 */ /* 0x000fe20000000f00 */
[----:B------:R-:W-:Y:S02]  /*4250*/  HFMA2 R11, -RZ, RZ, 1.875, 0 ;  /* 0x3f800000ff0b7431 */ /* 0x000fe400000001ff */
[----:B------:R-:W-:Y:S01]  /*4260*/  FMUL R13, R9, R9 ;  /* 0x00000009090d7220 */ /* 0x000fe20000400000 */
[----:B0-----:R-:W-:-:S06]  /*4270*/  FADD R8, R0, 1 ;  /* 0x3f80000000087421 */ /* 0x001fcc0000000000 */
[----:B------:R-:W0:Y:S01]  /*4280*/  MUFU.RCP R8, R8 ;  /* 0x0000000800087308 */ /* 0x000e220000001000 */
[----:B------:R-:W-:Y:S01]  /*4290*/  FFMA R12, R13, R12, -0.052303962409496307373 ;  /* 0xbd563cae0d0c7423 */ /* 0x000fe2000000000c */
[----:B------:R-:W-:-:S03]  /*42a0*/  FSETP.GE.AND P1, PT, |R9|, 0.60000002384185791016, PT ;  /* 0x3f19999a0900780b */ /* 0x000fc60003f26200 */
[----:B------:R-:W-:Y:S01]  /*42b0*/  FFMA R12, R13, R12, 0.1331529766321182251 ;  /* 0x3e0859410d0c7423 */ /* 0x000fe2000000000c */
[----:B------:R-:W-:Y:S02]  /*42c0*/  FSETP.GE.AND P0, PT, |R9|, 9.010913848876953125, PT ;  /* 0x41102cb40900780b */ /* 0x000fe40003f06200 */
[----:B------:R-:W1:Y:S01]  /*42d0*/  MUFU.RCP R14, R3 ;  /* 0x00000003000e7308 */ /* 0x000e620000001000 */
[----:B------:R-:W-:Y:S01]  /*42e0*/  FFMA R0, R13, R12, -0.33332768082618713379 ;  /* 0xbeaaa9ed0d007423 */ /* 0x000fe2000000000c */
[----:B0-----:R-:W-:-:S03]  /*42f0*/  FFMA R10, R8, -2, R11 ;  /* 0xc0000000080a7823 */ /* 0x001fc6000000000b */
[----:B------:R-:W-:Y:S02]  /*4300*/  FFMA R0, R13, R0, RZ ;  /* 0x000000000d007223 */ /* 0x000fe400000000ff */
[----:B------:R-:W-:-:S04]  /*4310*/  FSEL R10, R10, 1, !P0 ;  /* 0x3f8000000a0a7808 */ /* 0x000fc80004000000 */
[--C-:B------:R-:W-:Y:S01]  /*4320*/  LOP3.LUT R11, R10, 0x80000000, R9.reuse, 0xb8, !PT ;  /* 0x800000000a0b7812 */ /* 0x100fe200078eb809 */
[----:B------:R-:W-:Y:S01]  /*4330*/  @!P1 FFMA R11, R9, R0, R9 ;  /* 0x00000000090b9223 */ /* 0x000fe20000000009 */
[----:B------:R0:W-:Y:S04]  /*4340*/  STG.E desc[UR18][R6.64+0x38], R9 ;  /* 0x0000380906007986 */ /* 0x0001e8000c101912 */
[----:B------:R0:W-:Y:S01]  /*4350*/  STG.E desc[UR18][R6.64+0x30], R11 ;  /* 0x0000300b06007986 */ /* 0x0001e2000c101912 */
[----:B-1----:R-:W-:-:S04]  /*4360*/  FFMA R13, -R3, R14, 1 ;  /* 0x3f800000030d7423 */ /* 0x002fc8000000010e */
        /* <DEDUP_REMOVED lines=14> */
.L_x_92:
[----:B------:R-:W-:Y:S05]  /*4450*/  BSYNC.RECONVERGENT B0 ;  /* 0x0000000000007941 */ /* 0x000fea0003800200 */
.L_x_91:
[----:B------:R-:W0:Y:S01]  /*4460*/  LDCU UR5, c[0x0][0x3e0] ;  /* 0x00007c00ff0577ac */ /* 0x000e220008000800 */
[----:B------:R-:W-:Y:S01]  /*4470*/  HFMA2 R10, -RZ, RZ, 1.125, -9232 ;  /* 0x3c80f082ff0a7431 */ /* 0x000fe200000001ff */
[----:B------:R-:W-:Y:S01]  /*4480*/  MOV R9, 0x3f800000 ;  /* 0x3f80000000097802 */ /* 0x000fe20000000f00 */
[----:B------:R-:W-:Y:S01]  /*4490*/  UIADD3 UR4, UPT, UPT, UR4, 0x2, URZ ;  /* 0x0000000204047890 */ /* 0x000fe2000fffe0ff */
[----:B0-----:R-:W-:-:S04]  /*44a0*/  FMUL R5, R0, UR5 ;  /* 0x0000000500057c20 */ /* 0x001fc80008400000 */
[C---:B------:R-:W-:Y:S01]  /*44b0*/  FMUL R0, |R5|.reuse, 2.8853900432586669922 ;  /* 0x4038aa3b05007820 */ /* 0x040fe20000400200 */
[C---:B------:R-:W-:Y:S01]  /*44c0*/  FMUL R11, R5.reuse, R5 ;  /* 0x00000005050b7220 */ /* 0x040fe20000400000 */
[C---:B------:R-:W-:Y:S01]  /*44d0*/  FSETP.GE.AND P1, PT, |R5|.reuse, 0.60000002384185791016, PT ;  /* 0x3f19999a0500780b */ /* 0x040fe20003f26200 */
[----:B------:R1:W-:Y:S01]  /*44e0*/  STG.E desc[UR18][R6.64+0x88], R5 ;  /* 0x0000880506007986 */ /* 0x0003e2000c101912 */
[----:B------:R-:W-:Y:S01]  /*44f0*/  FSETP.GE.AND P0, PT, |R5|, 9.010913848876953125, PT ;  /* 0x41102cb40500780b */ /* 0x000fe20003f06200 */
[C---:B------:R-:W-:Y:S01]  /*4500*/  FFMA R10, R11.reuse, R10, -0.052303962409496307373 ;  /* 0xbd563cae0b0a7423 */ /* 0x040fe2000000000a */
[----:B------:R-:W0:Y:S03]  /*4510*/  MUFU.EX2 R0, R0 ;  /* 0x0000000000007308 */ /* 0x000e260000000800 */
[----:B------:R-:W-:Y:S01]  /*4520*/  FFMA R10, R11, R10, 0.1331529766321182251 ;  /* 0x3e0859410b0a7423 */ /* 0x000fe2000000000a */
[----:B0-----:R-:W-:-:S03]  /*4530*/  FADD R4, R0, 1 ;  /* 0x3f80000000047421 */ /* 0x001fc60000000000 */
[----:B------:R-:W-:-:S04]  /*4540*/  FFMA R0, R11, R10, -0.33332768082618713379 ;  /* 0xbeaaa9ed0b007423 */ /* 0x000fc8000000000a */
[----:B------:R-:W-:Y:S01]  /*4550*/  FFMA R0, R11, R0, RZ ;  /* 0x000000000b007223 */ /* 0x000fe200000000ff */
[----:B------:R-:W0:Y:S02]  /*4560*/  MUFU.RCP R4, R4 ;  /* 0x0000000400047308 */ /* 0x000e240000001000 */
[----:B0-----:R-:W-:-:S05]  /*4570*/  FFMA R8, R4, -2, R9 ;  /* 0xc000000004087823 */ /* 0x001fca0000000009 */
[----:B------:R-:W-:-:S04]  /*4580*/  FSEL R8, R8, 1, !P0 ;  /* 0x3f80000008087808 */ /* 0x000fc80004000000 */
[--C-:B------:R-:W-:Y:S01]  /*4590*/  LOP3.LUT R9, R8, 0x80000000, R5.reuse, 0xb8, !PT ;  /* 0x8000000008097812 */ /* 0x100fe200078eb805 */
[----:B------:R-:W-:-:S05]  /*45a0*/  @!P1 FFMA R9, R5, R0, R5 ;  /* 0x0000000005099223 */ /* 0x000fca0000000005 */
[----:B------:R1:W-:Y:S02]  /*45b0*/  STG.E desc[UR18][R6.64+0x80], R9 ;  /* 0x0000800906007986 */ /* 0x0003e4000c101912 */
.L_x_88:
[----:B------:R-:W3:Y:S02]  /*45c0*/  LDC R0, c[0x0][0x394] ;  /* 0x0000e500ff007b82 */ /* 0x000ee40000000800 */
[----:B---3--:R-:W-:-:S04]  /*45d0*/  LOP3.LUT R0, R0, 0x1, RZ, 0xc0, !PT ;  /* 0x0000000100007812 */ /* 0x008fc800078ec0ff */
[----:B------:R-:W-:-:S13]  /*45e0*/  ISETP.NE.U32.AND P0, PT, R0, 0x1, PT ;  /* 0x000000010000780c */ /* 0x000fda0003f05070 */
[----:B------:R-:W-:Y:S05]  /*45f0*/  @P0 EXIT ;  /* 0x000000000000094d */ /* 0x000fea0003800000 */
[----:B------:R-:W-:Y:S02]  /*4600*/  ULEA UR7, UR4, UR11, 0x2 ;  /* 0x0000000b04077291 */ /* 0x000fe4000f8e10ff */
[----:B------:R-:W-:-:S07]  /*4610*/  ULEA UR5, UR4, UR6, 0x3 ;  /* 0x0000000604057291 */ /* 0x000fce000f8e18ff */
[----:B01----:R-:W3:Y:S04]  /*4620*/  LDL R7, [UR7] ;  /* 0x00000007ff077983 */ /* 0x003ee80008100800 */
[----:B------:R-:W4:Y:S01]  /*4630*/  LDL.64 R4, [UR5] ;  /* 0x00000005ff047983 */ /* 0x000f220008100a00 */
[----:B------:R-:W0:Y:S01]  /*4640*/  LDCU UR5, c[0x0][0x390] ;  /* 0x00007200ff0577ac */ /* 0x000e220008000800 */
[----:B------:R-:W1:Y:S01]  /*4650*/  MUFU.RCP R0, R3 ;  /* 0x0000000300007308 */ /* 0x000e620000001000 */
[----:B0-----:R-:W-:-:S06]  /*4660*/  UIADD3 UR5, UPT, UPT, UR4, UR5, URZ ;  /* 0x0000000504057290 */ /* 0x001fcc000fffe0ff */
[----:B------:R-:W-:-:S04]  /*4670*/  IMAD.U32 R9, RZ, RZ, UR5 ;  /* 0x00000005ff097e24 */ /* 0x000fc8000f8e00ff */
[----:B------:R-:W-:-:S04]  /*4680*/  IMAD.WIDE R22, R9, 0x50, R22 ;  /* 0x0000005009167825 */ /* 0x000fc800078e0216 */
        /* <DEDUP_REMOVED lines=12> */
[----:B------:R-:W-:Y:S02]  /*4750*/  MOV R15, R3 ;  /* 0x00000003000f7202 */ /* 0x000fe40000000f00 */
[----:B------:R-:W-:-:S07]  /*4760*/  MOV R4, 0x4780 ;  /* 0x0000478000047802 */ /* 0x000fce0000000f00 */
[----:B--2---:R-:W-:Y:S05]  /*4770*/  CALL.REL.NOINC `($__internal_2_$__cuda_sm3x_div_rn_noftz_f32_slowpath) ;  /* 0x0000000000b47944 */ /* 0x004fea0003c00000 */
.L_x_94:
[----:B------:R-:W-:Y:S05]  /*4780*/  BSYNC.RECONVERGENT B0 ;  /* 0x0000000000007941 */ /* 0x000fea0003800200 */
.L_x_93:
[----:B------:R-:W0:Y:S01]  /*4790*/  LDCU UR4, c[0x0][0x3e0] ;  /* 0x00007c00ff0477ac */ /* 0x000e220008000800 */
[----:B------:R-:W-:Y:S02]  /*47a0*/  HFMA2 R6, -RZ, RZ, 1.125, -9232 ;  /* 0x3c80f082ff067431 */ /* 0x000fe400000001ff */
[----:B------:R-:W-:Y:S02]  /*47b0*/  IMAD.MOV.U32 R5, RZ, RZ, 0x3f800000 ;  /* 0x3f800000ff057424 */ /* 0x000fe400078e00ff */
[----:B0-----:R-:W-:-:S04]  /*47c0*/  FMUL R3, R0, UR4 ;  /* 0x0000000400037c20 */ /* 0x001fc80008400000 */
[C---:B------:R-:W-:Y:S01]  /*47d0*/  FMUL R0, |R3|.reuse, 2.8853900432586669922 ;  /* 0x4038aa3b03007820 */ /* 0x040fe20000400200 */
[C---:B------:R-:W-:Y:S01]  /*47e0*/  FMUL R7, R3.reuse, R3 ;  /* 0x0000000303077220 */ /* 0x040fe20000400000 */
[C---:B------:R-:W-:Y:S01]  /*47f0*/  FSETP.GE.AND P1, PT, |R3|.reuse, 0.60000002384185791016, PT ;  /* 0x3f19999a0300780b */ /* 0x040fe20003f26200 */
[----:B------:R-:W-:Y:S01]  /*4800*/  STG.E desc[UR18][R22.64+0x38], R3 ;  /* 0x0000380316007986 */ /* 0x000fe2000c101912 */
        /* <DEDUP_REMOVED lines=12> */
[----:B------:R-:W-:Y:S01]  /*48d0*/  STG.E desc[UR18][R22.64+0x30], R5 ;  /* 0x0000300516007986 */ /* 0x000fe2000c101912 */
[----:B------:R-:W-:Y:S05]  /*48e0*/  EXIT ;  /* 0x000000000000794d */ /* 0x000fea0003800000 */
        .weak           $__internal_1_$__cuda_sm20_sqrt_rn_f32_slowpath
        .type           $__internal_1_$__cuda_sm20_sqrt_rn_f32_slowpath,@function
        .size           $__internal_1_$__cuda_sm20_sqrt_rn_f32_slowpath,($__internal_2_$__cuda_sm3x_div_rn_noftz_f32_slowpath - $__internal_1_$__cuda_sm20_sqrt_rn_f32_slowpath)
$__internal_1_$__cuda_sm20_sqrt_rn_f32_slowpath:
[----:B------:R-:W-:-:S13]  /*48f0*/  LOP3.LUT P0, RZ, R0, 0x7fffffff, RZ, 0xc0, !PT ;  /* 0x7fffffff00ff7812 */ /* 0x000fda000780c0ff */
[----:B------:R-:W-:Y:S01]  /*4900*/  @!P0 MOV R7, R0 ;  /* 0x0000000000078202 */ /* 0x000fe20000000f00 */
[----:B------:R-:W-:Y:S06]  /*4910*/  @!P0 BRA `(.L_x_95) ;  /* 0x0000000000408947 */ /* 0x000fec0003800000 */
[----:B------:R-:W-:-:S13]  /*4920*/  FSETP.GEU.FTZ.AND P0, PT, R0, RZ, PT ;  /* 0x000000ff0000720b */ /* 0x000fda0003f1e000 */
[----:B------:R-:W-:Y:S01]  /*4930*/  @!P0 MOV R7, 0x7fffffff ;  /* 0x7fffffff00078802 */ /* 0x000fe20000000f00 */
[----:B------:R-:W-:Y:S06]  /*4940*/  @!P0 BRA `(.L_x_95) ;  /* 0x0000000000348947 */ /* 0x000fec0003800000 */
[----:B------:R-:W-:-:S13]  /*4950*/  FSETP.GTU.FTZ.AND P0, PT, |R0|, +INF , PT ;  /* 0x7f8000000000780b */ /* 0x000fda0003f1c200 */
[----:B------:R-:W-:Y:S01]  /*4960*/  @P0 FADD.FTZ R7, R0, 1 ;  /* 0x3f80000000070421 */ /* 0x000fe20000010000 */
[----:B------:R-:W-:Y:S06]  /*4970*/  @P0 BRA `(.L_x_95) ;  /* 0x0000000000280947 */ /* 0x000fec0003800000 */
[----:B------:R-:W-:-:S13]  /*4980*/  FSETP.NEU.FTZ.AND P0, PT, |R0|, +INF , PT ;  /* 0x7f8000000000780b */ /* 0x000fda0003f1d200 */
[----:B------:R-:W-:-:S04]  /*4990*/  @P0 FFMA R8, R0, 1.84467440737095516160e+19, RZ ;  /* 0x5f80000000080823 */ /* 0x000fc800000000ff */
[----:B------:R-:W0:Y:S02]  /*49a0*/  @P0 MUFU.RSQ R7, R8 ;  /* 0x0000000800070308 */ /* 0x000e240000001400 */
[----:B0-----:R-:W-:Y:S01]  /*49b0*/  @P0 FMUL.FTZ R9, R8, R7 ;  /* 0x0000000708090220 */ /* 0x001fe20000410000 */
[----:B------:R-:W-:Y:S01]  /*49c0*/  @P0 FMUL.FTZ R11, R7, 0.5 ;  /* 0x3f000000070b0820 */ /* 0x000fe20000410000 */
[----:B------:R-:W-:Y:S02]  /*49d0*/  @!P0 MOV R7, R0 ;  /* 0x0000000000078202 */ /* 0x000fe40000000f00 */
[----:B------:R-:W-:-:S04]  /*49e0*/  @P0 FADD.FTZ R10, -R9, -RZ ;  /* 0x800000ff090a0221 */ /* 0x000fc80000010100 */
[----:B------:R-:W-:-:S04]  /*49f0*/  @P0 FFMA R10, R9, R10, R8 ;  /* 0x0000000a090a0223 */ /* 0x000fc80000000008 */
[----:B------:R-:W-:-:S04]  /*4a00*/  @P0 FFMA R10, R10, R11, R9 ;  /* 0x0000000b0a0a0223 */ /* 0x000fc80000000009 */
[----:B------:R-:W-:-:S07]  /*4a10*/  @P0 FMUL.FTZ R7, R10, 2.3283064365386962891e-10 ;  /* 0x2f8000000a070820 */ /* 0x000fce0000410000 */
.L_x_95:
[----:B------:R-:W-:Y:S02]  /*4a20*/  HFMA2 R9, -RZ, RZ, 0, 0 ;  /* 0x00000000ff097431 */ /* 0x000fe400000001ff */
[----:B------:R-:W-:-:S04]  /*4a30*/  IMAD.MOV.U32 R8, RZ, RZ, R12 ;  /* 0x000000ffff087224 */ /* 0x000fc800078e000c */
[----:B------:R-:W-:Y:S05]  /*4a40*/  RET.REL.NODEC R8 `(_Z18applyOutputMZIMeshP13OpticalNeuroniiiiPKfS2_S2_S2_S2_S2_PKiiP17curandStateXORWOWf) ;  /* 0xffffffb4086c7950 */ /* 0x000fea0003c3ffff */
        .weak           $__internal_2_$__cuda_sm3x_div_rn_noftz_f32_slowpath
        .type           $__internal_2_$__cuda_sm3x_div_rn_noftz_f32_slowpath,@function
        .size           $__internal_2_$__cuda_sm3x_div_rn_noftz_f32_slowpath,(.L_x_365 - $__internal_2_$__cuda_sm3x_div_rn_noftz_f32_slowpath)
$__internal_2_$__cuda_sm3x_div_rn_noftz_f32_slowpath:
        /* <DEDUP_REMOVED lines=12> */
[----:B------:R-:W-:-:S04]  /*4b10*/  FSETP.GTU.FTZ.AND P1, PT, |R15|, +INF , PT ;  /* 0x7f8000000f00780b */ /* 0x000fc80003f3c200 */
        /* <DEDUP_REMOVED lines=17> */
[----:B------:R-:W-:Y:S01]  /*4c30*/  @!P0 FFMA R0, R0, 1.84467440737095516160e+19, RZ ;  /* 0x5f80000000008823 */ /* 0x000fe200000000ff */
[----:B------:R-:W-:Y:S01]  /*4c40*/  @!P0 MOV R9, 0xffffffc0 ;  /* 0xffffffc000098802 */ /* 0x000fe20000000f00 */
[----:B------:R-:W-:-:S03]  /*4c50*/  @!P1 FFMA R15, R15, 1.84467440737095516160e+19, RZ ;  /* 0x5f8000000f0f9823 */ /* 0x000fc600000000ff */
[----:B------:R-:W-:-:S07]  /*4c60*/  @!P1 IADD3 R9, PT, PT, R9, 0x40, RZ ;  /* 0x0000004009099810 */ /* 0x000fce0007ffe0ff */
.L_x_97:
[----:B------:R-:W-:Y:S01]  /*4c70*/  LEA R13, R8, 0xc0800000, 0x17 ;  /* 0xc0800000080d7811 */ /* 0x000fe200078eb8ff */
[----:B------:R-:W-:Y:S01]  /*4c80*/  BSSY.RECONVERGENT B2, `(.L_x_102) ;  /* 0x0000036000027945 */ /* 0x000fe20003800200 */
[----:B------:R-:W-:-:S03]  /*4c90*/  IADD3 R12, PT, PT, R12, -0x7f, RZ ;  /* 0xffffff810c0c7810 */ /* 0x000fc60007ffe0ff */
[----:B------:R-:W-:Y:S02]  /*4ca0*/  IMAD.IADD R13, R15, 0x1, -R13 ;  /* 0x000000010f0d7824 */ /* 0x000fe400078e0a0d */
[C---:B------:R-:W-:Y:S01]  /*4cb0*/  IMAD R0, R12.reuse, -0x800000, R0 ;  /* 0xff8000000c007824 */ /* 0x040fe200078e0200 */
[----:B------:R-:W-:Y:S01]  /*4cc0*/  IADD3 R12, PT, PT, R12, 0x7f, -R8 ;  /* 0x0000007f0c0c7810 */ /* 0x000fe20007ffe808 */
[----:B------:R0:W1:Y:S03]  /*4cd0*/  MUFU.RCP R14, R13 ;  /* 0x0000000d000e7308 */ /* 0x0000660000001000 */
[----:B------:R-:W-:Y:S01]  /*4ce0*/  IADD3 R9, PT, PT, R12, R9, RZ ;  /* 0x000000090c097210 */ /* 0x000fe20007ffe0ff */
[----:B0-----:R-:W-:-:S04]  /*4cf0*/  FADD.FTZ R13, -R13, -RZ ;  /* 0x800000ff0d0d7221 */ /* 0x001fc80000010100 */
[----:B-1----:R-:W-:-:S04]  /*4d00*/  FFMA R15, R14, R13, 1 ;  /* 0x3f8000000e0f7423 */ /* 0x002fc8000000000d */
        /* <DEDUP_REMOVED lines=20> */
[CCC-:B------:R-:W-:Y:S01]  /*4e50*/  FFMA.RP R12, R15.reuse, R0.reuse, R16.reuse ;  /* 0x000000000f0c7223 */ /* 0x1c0fe20000008010 */
[----:B------:R-:W-:Y:S01]  /*4e60*/  FFMA.RM R15, R15, R0, R16 ;  /* 0x000000000f0f7223 */ /* 0x000fe20000004010 */
[C---:B------:R-:W-:Y:S02]  /*4e70*/  IADD3 R0, PT, PT, R8.reuse, 0x20, RZ ;  /* 0x0000002008007810 */ /* 0x040fe40007ffe0ff */
[----:B------:R-:W-:Y:S02]  /*4e80*/  LOP3.LUT R9, R9, 0x7fffff, RZ, 0xc0, !PT ;  /* 0x007fffff09097812 */ /* 0x000fe400078ec0ff */
[C---:B------:R-:W-:Y:S02]  /*4e90*/  ISETP.NE.AND P3, PT, R8.reuse, RZ, PT ;  /* 0x000000ff0800720c */ /* 0x040fe40003f65270 */
[----:B------:R-:W-:Y:S02]  /*4ea0*/  LOP3.LUT R9, R9, 0x800000, RZ, 0xfc, !PT ;  /* 0x0080000009097812 */ /* 0x000fe400078efcff */
[----:B------:R-:W-:-:S02]  /*4eb0*/  ISETP.NE.AND P1, PT, R8, RZ, PT ;  /* 0x000000ff0800720c */ /* 0x000fc40003f25270 */
        /* <DEDUP_REMOVED lines=10> */
[----:B------:R-:W-:-:S04]  /*4f60*/  LOP3.LUT R0, R0, R9, RZ, 0xc0, !PT ;  /* 0x0000000900007212 */ /* 0x000fc800078ec0ff */
[----:B------:R-:W-:-:S04]  /*4f70*/  IADD3 R0, PT, PT, R8, R0, RZ ;  /* 0x0000000008007210 */ /* 0x000fc80007ffe0ff */
[----:B------:R-:W-:Y:S01]  /*4f80*/  LOP3.LUT R13, R0, R13, RZ, 0xfc, !PT ;  /* 0x0000000d000d7212 */ /* 0x000fe200078efcff */
[----:B------:R-:W-:Y:S06]  /*4f90*/  BRA `(.L_x_105) ;  /* 0x0000000000107947 */ /* 0x000fec0003800000 */
.L_x_104:
[----:B------:R-:W-:-:S04]  /*4fa0*/  LOP3.LUT R13, R13, 0x80000000, RZ, 0xc0, !PT ;  /* 0x800000000d0d7812 */ /* 0x000fc800078ec0ff */
[----:B------:R-:W-:Y:S01]  /*4fb0*/  LOP3.LUT R13, R13, 0x7f800000, RZ, 0xfc, !PT ;  /* 0x7f8000000d0d7812 */ /* 0x000fe200078efcff */
[----:B------:R-:W-:Y:S06]  /*4fc0*/  BRA `(.L_x_105) ;  /* 0x0000000000047947 */ /* 0x000fec0003800000 */
.L_x_103:
[----:B------:R-:W-:-:S07]  /*4fd0*/  IMAD R13, R9, 0x800000, R13 ;  /* 0x00800000090d7824 */ /* 0x000fce00078e020d */
.L_x_105:
[----:B------:R-:W-:Y:S05]  /*4fe0*/  BSYNC.RECONVERGENT B2 ;  /* 0x0000000000027941 */ /* 0x000fea0003800200 */
.L_x_102:
[----:B------:R-:W-:Y:S01]  /*4ff0*/  MOV R0, R13 ;  /* 0x0000000d00007202 */ /* 0x000fe20000000f00 */
[----:B------:R-:W-:Y:S06]  /*5000*/  BRA `(.L_x_106) ;  /* 0x0000000000207947 */ /* 0x000fec0003800000 */
.L_x_101:
[----:B------:R-:W-:-:S04]  /*5010*/  LOP3.LUT R0, R15, 0x80000000, R0, 0x48, !PT ;  /* 0x800000000f007812 */ /* 0x000fc800078e4800 */
[----:B------:R-:W-:Y:S01]  /*5020*/  LOP3.LUT R0, R0, 0x7f800000, RZ, 0xfc, !PT ;  /* 0x7f80000000007812 */ /* 0x000fe200078efcff */
[----:B------:R-:W-:Y:S06]  /*5030*/  BRA `(.L_x_106) ;  /* 0x0000000000147947 */ /* 0x000fec0003800000 */
.L_x_100:
[----:B------:R-:W-:Y:S01]  /*5040*/  LOP3.LUT R0, R15, 0x80000000, R0, 0x48, !PT ;  /* 0x800000000f007812 */ /* 0x000fe200078e4800 */
[----:B------:R-:W-:Y:S06]  /*5050*/  BRA `(.L_x_106) ;  /* 0x00000000000c7947 */ /* 0x000fec0003800000 */
.L_x_99:
[----:B------:R-:W0:Y:S01]  /*5060*/  MUFU.RSQ R0, -QNAN ;  /* 0xffc0000000007908 */ /* 0x000e220000001400 */
[----:B------:R-:W-:Y:S05]  /*5070*/  BRA `(.L_x_106) ;  /* 0x0000000000047947 */ /* 0x000fea0003800000 */
.L_x_98:
[----:B------:R-:W-:-:S07]  /*5080*/  FADD.FTZ R0, R0, R15 ;  /* 0x0000000f00007221 */ /* 0x000fce0000010000 */
.L_x_106:
[----:B------:R-:W-:Y:S05]  /*5090*/  BSYNC.RECONVERGENT B1 ;  /* 0x0000000000017941 */ /* 0x000fea0003800200 */
.L_x_96:
[----:B------:R-:W-:Y:S01]  /*50a0*/  HFMA2 R9, -RZ, RZ, 0, 0 ;  /* 0x00000000ff097431 */ /* 0x000fe200000001ff */
[----:B------:R-:W-:-:S04]  /*50b0*/  MOV R8, R4 ;  /* 0x0000000400087202 */ /* 0x000fc80000000f00 */
[----:B0-----:R-:W-:Y:S05]  /*50c0*/  RET.REL.NODEC R8 `(_Z18applyOutputMZIMeshP13OpticalNeuroniiiiPKfS2_S2_S2_S2_S2_PKiiP17curandStateXORWOWf) ;  /* 0xffffffac08cc7950 */ /* 0x001fea0003c3ffff */
.L_x_107:
        /* <DEDUP_REMOVED lines=11> */
.L_x_365:


//--------------------- .text._Z26getOutputActivationsKernelPK13OpticalNeuronPfiiii --------------------------
	.section	.text._Z26getOutputActivationsKernelPK13OpticalNeuronPfiiii,"ax",@progbits
	.align	128
        .global         _Z26getOutputActivationsKernelPK13OpticalNeuronPfiiii
        .type           _Z26getOutputActivationsKernelPK13OpticalNeuronPfiiii,@function
        .size           _Z26getOutputActivationsKernelPK13OpticalNeuronPfiiii,(.L_x_380 - _Z26getOutputActivationsKernelPK13OpticalNeuronPfiiii)
        .other          _Z26getOutputActivationsKernelPK13OpticalNeuronPfiiii,@"STO_CUDA_ENTRY STV_DEFAULT"
_Z26getOutputActivationsKernelPK13OpticalNeuronPfiiii:
.text._Z26getOutputActivationsKernelPK13OpticalNeuronPfiiii:
[----:B------:R-:W-:Y:S08]  /*0000*/  LDC R1, c[0x0][0x37c] ;  /* 0x0000df00ff017b82 */ /* 0x000ff00000000800 */
[----:B------:R-:W0:Y:S01]  /*0010*/  LDC R9, c[0x0][0x394] ;  /* 0x0000e500ff097b82 */ /* 0x000e220000000800 */
[----:B------:R-:W1:Y:S07]  /*0020*/  S2R R5, SR_TID.X ;  /* 0x0000000000057919 */ /* 0x000e6e0000002100 */
[----:B------:R-:W1:Y:S08]  /*0030*/  S2UR UR4, SR_CTAID.X ;  /* 0x00000000000479c3 */ /* 0x000e700000002500 */
[----:B------:R-:W1:Y:S01]  /*0040*/  LDC R0, c[0x0][0x360] ;  /* 0x0000d800ff007b82 */ /* 0x000e620000000800 */
[----:B0-----:R-:W-:-:S04]  /*0050*/  IABS R7, R9 ;  /* 0x0000000900077213 */ /* 0x001fc80000000000 */
[----:B------:R-:W0:Y:S01]  /*0060*/  I2F.RP R4, R7 ;  /* 0x0000000700047306 */ /* 0x000e220000209400 */
[----:B-1----:R-:W-:Y:S01]  /*0070*/  IMAD R0, R0, UR4, R5 ;  /* 0x0000000400007c24 */ /* 0x002fe2000f8e0205 */
[----:B------:R-:W1:Y:S06]  /*0080*/  LDCU UR4, c[0x0][0x398] ;  /* 0x00007300ff0477ac */ /* 0x000e6c0008000800 */
[----:B0-----:R-:W0:Y:S02]  /*0090*/  MUFU.RCP R4, R4 ;  /* 0x0000000400047308 */ /* 0x001e240000001000 */
[----:B0-----:R-:W-:Y:S01]  /*00a0*/  VIADD R2, R4, 0xffffffe ;  /* 0x0ffffffe04027836 */ /* 0x001fe20000000000 */
[----:B------:R-:W-:-:S05]  /*00b0*/  IABS R4, R0 ;  /* 0x0000000000047213 */ /* 0x000fca0000000000 */
[----:B------:R0:W2:Y:S02]  /*00c0*/  F2I.FTZ.U32.TRUNC.NTZ R3, R2 ;  /* 0x0000000200037305 */ /* 0x0000a4000021f000 */
[----:B0-----:R-:W-:Y:S02]  /*00d0*/  IMAD.MOV.U32 R2, RZ, RZ, RZ ;  /* 0x000000ffff027224 */ /* 0x001fe400078e00ff */
[----:B--2---:R-:W-:-:S04]  /*00e0*/  IMAD.MOV R6, RZ, RZ, -R3 ;  /* 0x000000ffff067224 */ /* 0x004fc800078e0a03 */
[----:B------:R-:W-:-:S04]  /*00f0*/  IMAD R5, R6, R7, RZ ;  /* 0x0000000706057224 */ /* 0x000fc800078e02ff */
[----:B------:R-:W-:-:S06]  /*0100*/  IMAD.HI.U32 R3, R3, R5, R2 ;  /* 0x0000000503037227 */ /* 0x000fcc00078e0002 */
[----:B------:R-:W-:-:S05]  /*0110*/  IMAD.HI.U32 R3, R3, R4, RZ ;  /* 0x0000000403037227 */ /* 0x000fca00078e00ff */
[----:B------:R-:W-:-:S05]  /*0120*/  IADD3 R5, PT, PT, -R3, RZ, RZ ;  /* 0x000000ff03057210 */ /* 0x000fca0007ffe1ff */
[----:B------:R-:W-:Y:S01]  /*0130*/  IMAD R2, R7, R5, R4 ;  /* 0x0000000507027224 */ /* 0x000fe200078e0204 */
[----:B------:R-:W-:-:S04]  /*0140*/  LOP3.LUT R4, R0, R9, RZ, 0x3c, !PT ;  /* 0x0000000900047212 */ /* 0x000fc800078e3cff */
[----:B------:R-:W-:Y:S02]  /*0150*/  ISETP.GT.U32.AND P2, PT, R7, R2, PT ;  /* 0x000000020700720c */ /* 0x000fe40003f44070 */
[----:B------:R-:W-:Y:S02]  /*0160*/  ISETP.GE.AND P0, PT, R4, RZ, PT ;  /* 0x000000ff0400720c */ /* 0x000fe40003f06270 */
[----:B------:R-:W-:-:S09]  /*0170*/  LOP3.LUT R4, RZ, R9, RZ, 0x33, !PT ;  /* 0x00000009ff047212 */ /* 0x000fd200078e33ff */
[----:B------:R-:W-:Y:S02]  /*0180*/  @!P2 IMAD.IADD R2, R2, 0x1, -R7 ;  /* 0x000000010202a824 */ /* 0x000fe400078e0a07 */
[----:B------:R-:W-:-:S03]  /*0190*/  @!P2 VIADD R3, R3, 0x1 ;  /* 0x000000010303a836 */ /* 0x000fc60000000000 */
[----:B------:R-:W-:-:S13]  /*01a0*/  ISETP.GE.U32.AND P1, PT, R2, R7, PT ;  /* 0x000000070200720c */ /* 0x000fda0003f26070 */
[----:B------:R-:W-:Y:S02]  /*01b0*/  @P1 IADD3 R3, PT, PT, R3, 0x1, RZ ;  /* 0x0000000103031810 */ /* 0x000fe40007ffe0ff */
[----:B------:R-:W-:-:S03]  /*01c0*/  ISETP.NE.AND P1, PT, R9, RZ, PT ;  /* 0x000000ff0900720c */ /* 0x000fc60003f25270 */
[----:B------:R-:W-:-:S05]  /*01d0*/  @!P0 IMAD.MOV R3, RZ, RZ, -R3 ;  /* 0x000000ffff038224 */ /* 0x000fca00078e0a03 */
[----:B------:R-:W-:-:S04]  /*01e0*/  SEL R6, R4, R3, !P1 ;  /* 0x0000000304067207 */ /* 0x000fc80004800000 */
[----:B-1----:R-:W-:-:S13]  /*01f0*/  ISETP.GE.AND P0, PT, R6, UR4, PT ;  /* 0x0000000406007c0c */ /* 0x002fda000bf06270 */
[----:B------:R-:W-:Y:S05]  /*0200*/  @P0 EXIT ;  /* 0x000000000000094d */ /* 0x000fea0003800000 */
[----:B------:R-:W-:Y:S01]  /*0210*/  ISETP.GE.AND P2, PT, R0, RZ, PT ;  /* 0x000000ff0000720c */ /* 0x000fe20003f46270 */
[----:B------:R-:W0:Y:S01]  /*0220*/  LDCU UR4, c[0x0][0x390] ;  /* 0x00007200ff0477ac */ /* 0x000e220008000800 */
[----:B------:R-:W-:Y:S01]  /*0230*/  IMAD.IADD R3, R2, 0x1, -R7 ;  /* 0x0000000102037824 */ /* 0x000fe200078e0a07 */
[-C--:B------:R-:W-:Y:S01]  /*0240*/  ISETP.GT.U32.AND P0, PT, R7, R2.reuse, PT ;  /* 0x000000020700720c */ /* 0x080fe20003f04070 */
[----:B------:R-:W1:Y:S03]  /*0250*/  LDCU UR5, c[0x0][0x39c] ;  /* 0x00007380ff0577ac */ /* 0x000e660008000800 */
[----:B------:R-:W-:Y:S02]  /*0260*/  SEL R5, R3, R2, !P0 ;  /* 0x0000000203057207 */ /* 0x000fe40004000000 */
[----:B------:R-:W2:Y:S04]  /*0270*/  LDC.64 R2, c[0x0][0x380] ;  /* 0x0000e000ff027b82 */ /* 0x000ea80000000a00 */
[----:B------:R-:W-:-:S04]  /*0280*/  @!P2 IADD3 R5, PT, PT, -R5, RZ, RZ ;  /* 0x000000ff0505a210 */ /* 0x000fc80007ffe1ff */
[----:B------:R-:W-:Y:S01]  /*0290*/  SEL R4, R4, R5, !P1 ;  /* 0x0000000504047207 */ /* 0x000fe20004800000 */
[----:B0-----:R-:W-:-:S04]  /*02a0*/  IMAD R5, R6, UR4, RZ ;  /* 0x0000000406057c24 */ /* 0x001fc8000f8e02ff */
[----:B-1----:R-:W-:Y:S01]  /*02b0*/  VIADD R4, R4, UR5 ;  /* 0x0000000504047c36 */ /* 0x002fe20008000000 */
[----:B------:R-:W-:Y:S01]  /*02c0*/  SHF.R.S32.HI R7, RZ, 0x1f, R5 ;  /* 0x0000001fff077819 */ /* 0x000fe20000011405 */
[----:B------:R-:W0:Y:S03]  /*02d0*/  LDCU.64 UR4, c[0x0][0x358] ;  /* 0x00006b00ff0477ac */ /* 0x000e260008000a00 */
[----:B------:R-:W-:-:S04]  /*02e0*/  IADD3 R5, P0, PT, R5, R4, RZ ;  /* 0x0000000405057210 */ /* 0x000fc80007f1e0ff */
[----:B------:R-:W-:Y:S01]  /*02f0*/  LEA.HI.X.SX32 R4, R4, R7, 0x1, P0 ;  /* 0x0000000704047211 */ /* 0x000fe200000f0eff */
[----:B--2---:R-:W-:-:S04]  /*0300*/  IMAD.WIDE.U32 R2, R5, 0x50, R2 ;  /* 0x0000005005027825 */ /* 0x004fc800078e0002 */
[----:B------:R-:W-:Y:S01]  /*0310*/  IMAD R5, R4, 0x50, RZ ;  /* 0x0000005004057824 */ /* 0x000fe200078e02ff */
[----:B------:R-:W-:-:S03]  /*0320*/  MOV R4, R2 ;  /* 0x0000000200047202 */ /* 0x000fc60000000f00 */
[----:B------:R-:W-:Y:S02]  /*0330*/  IMAD.IADD R5, R3, 0x1, R5 ;  /* 0x0000000103057824 */ /* 0x000fe400078e0205 */
[----:B------:R-:W1:Y:S04]  /*0340*/  LDC.64 R2, c[0x0][0x388] ;  /* 0x0000e200ff027b82 */ /* 0x000e680000000a00 */
[----:B0-----:R-:W2:Y:S01]  /*0350*/  LDG.E R5, desc[UR4][R4.64+0x38] ;  /* 0x0000380404057981 */ /* 0x001ea2000c1e1900 */
[----:B-1----:R-:W-:-:S05]  /*0360*/  IMAD.WIDE R2, R0, 0x4, R2 ;  /* 0x0000000400027825 */ /* 0x002fca00078e0202 */
[----:B--2---:R-:W-:Y:S01]  /*0370*/  STG.E desc[UR4][R2.64], R5 ;  /* 0x0000000502007986 */ /* 0x004fe2000c101904 */
[----:B------:R-:W-:Y:S05]  /*0380*/  EXIT ;  /* 0x000000000000794d */ /* 0x000fea0003800000 */
.L_x_108:
        /* <DEDUP_REMOVED lines=15> */
.L_x_380:


//--------------------- .text._Z22rewardPunishmentKernelP13OpticalNeuronPKiiiiif --------------------------
	.section	.text._Z22rewardPunishmentKernelP13OpticalNeuronPKiiiiif,"ax",@progbits
	.align	128
        .global         _Z22rewardPunishmentKernelP13OpticalNeuronPKiiiiif
        .type           _Z22rewardPunishmentKernelP13OpticalNeuronPKiiiiif,@function
        .size           _Z22rewardPunishmentKernelP13OpticalNeuronPKiiiiif,(.L_x_366 - _Z22rewardPunishmentKernelP13OpticalNeuronPKiiiiif)
        .other          _Z22rewardPunishmentKernelP13OpticalNeuronPKiiiiif,@"STO_CUDA_ENTRY STV_DEFAULT"
_Z22rewardPunishmentKernelP13OpticalNeuronPKiiiiif:
.text._Z22rewardPunishmentKernelP13OpticalNeuronPKiiiiif:
        /* <DEDUP_REMOVED lines=8> */
[----:B------:R-:W0:Y:S01]  /*0080*/  LDC.64 R12, c[0x0][0x390] ;  /* 0x0000e400ff0c7b82 */ /* 0x000e220000000a00 */
[----:B------:R-:W1:Y:S07]  /*0090*/  LDCU UR5, c[0x0][0x39c] ;  /* 0x00007380ff0577ac */ /* 0x000e6e0008000800 */
[----:B------:R-:W2:Y:S01]  /*00a0*/  LDC.64 R8, c[0x0][0x388] ;  /* 0x0000e200ff087b82 */ /* 0x000ea20000000a00 */
[----:B-1----:R-:W-:Y:S01]  /*00b0*/  USHF.R.S32.HI UR4, URZ, 0x1f, UR5 ;  /* 0x0000001fff047899 */ /* 0x002fe20008011405 */
[----:B0-----:R-:W-:Y:S01]  /*00c0*/  ISETP.GE.AND P0, PT, R13, 0x1, PT ;  /* 0x000000010d00780c */ /* 0x001fe20003f06270 */
[----:B------:R-:W-:-:S05]  /*00d0*/  IMAD R12, R3, R12, RZ ;  /* 0x0000000c030c7224 */ /* 0x000fca00078e02ff */
[----:B------:R-:W-:-:S04]  /*00e0*/  IADD3 R7, P1, PT, R12, UR5, RZ ;  /* 0x000000050c077c10 */ /* 0x000fc8000ff3e0ff */
[----:B------:R-:W-:-:S03]  /*00f0*/  LEA.HI.X.SX32 R12, R12, UR4, 0x1, P1 ;  /* 0x000000040c0c7c11 */ /* 0x000fc600088f0eff */
[----:B--2---:R-:W-:Y:S06]  /*0100*/  @!P0 EXIT ;  /* 0x000000000000894d */ /* 0x004fec0003800000 */
[----:B------:R-:W0:Y:S01]  /*0110*/  LDCU.64 UR6, c[0x0][0x358] ;  /* 0x00006b00ff0677ac */ /* 0x000e220008000a00 */
[----:B------:R-:W-:Y:S01]  /*0120*/  IMAD.WIDE R8, R3, 0x4, R8 ;  /* 0x0000000403087825 */ /* 0x000fe200078e0208 */
[----:B------:R-:W1:Y:S05]  /*0130*/  LDC.64 R4, c[0x0][0x380] ;  /* 0x0000e000ff047b82 */ /* 0x000e6a0000000a00 */
[----:B0-----:R-:W2:Y:S01]  /*0140*/  LDG.E R9, desc[UR6][R8.64] ;  /* 0x0000000608097981 */ /* 0x001ea2000c1e1900 */
[C---:B------:R-:W-:Y:S01]  /*0150*/  ISETP.GE.U32.AND P1, PT, R13.reuse, 0x8, PT ;  /* 0x000000080d00780c */ /* 0x040fe20003f26070 */
[----:B------:R-:W-:Y:S01]  /*0160*/  IMAD R3, R12, 0x50, RZ ;  /* 0x000000500c037824 */ /* 0x000fe200078e02ff */
[----:B------:R-:W-:Y:S01]  /*0170*/  LOP3.LUT R0, R13, 0x7, RZ, 0xc0, !PT ;  /* 0x000000070d007812 */ /* 0x000fe200078ec0ff */
[----:B------:R-:W-:-:S03]  /*0180*/  HFMA2 R11, -RZ, RZ, 0, 0 ;  /* 0x00000000ff0b7431 */ /* 0x000fc600000001ff */
[----:B------:R-:W-:Y:S01]  /*0190*/  ISETP.NE.AND P0, PT, R0, RZ, PT ;  /* 0x000000ff0000720c */ /* 0x000fe20003f05270 */
[----:B-1----:R-:W-:-:S05]  /*01a0*/  IMAD.WIDE.U32 R4, R7, 0x50, R4 ;  /* 0x0000005007047825 */ /* 0x002fca00078e0004 */
[----:B------:R-:W-:Y:S02]  /*01b0*/  IADD3 R3, PT, PT, R5, R3, RZ ;  /* 0x0000000305037210 */ /* 0x000fe40007ffe0ff */
[----:B------:R-:W-:-:S05]  /*01c0*/  MOV R2, R4 ;  /* 0x0000000400027202 */ /* 0x000fca0000000f00 */
[----:B--2---:R-:W-:Y:S01]  /*01d0*/  IMAD.WIDE.U32 R6, R9, 0x50, R2 ;  /* 0x0000005009067825 */ /* 0x004fe200078e0002 */
[----:B------:R-:W-:Y:S06]  /*01e0*/  @!P1 BRA `(.L_x_109) ;  /* 0x00000008003c9947 */ /* 0x000fec0003800000 */
[----:B------:R-:W-:Y:S01]  /*01f0*/  IADD3 R14, P1, PT, R4, 0x178, RZ ;  /* 0x00000178040e7810 */ /* 0x000fe20007f3e0ff */
[----:B------:R-:W0:Y:S01]  /*0200*/  LDCU UR8, c[0x0][0x3a0] ;  /* 0x00007400ff0877ac */ /* 0x000e220008000800 */
[----:B------:R-:W-:Y:S02]  /*0210*/  LOP3.LUT R11, R13, 0x7ffffff8, RZ, 0xc0, !PT ;  /* 0x7ffffff80d0b7812 */ /* 0x000fe400078ec0ff */
[----:B------:R-:W-:Y:S01]  /*0220*/  IADD3 R8, PT, PT, -R9, RZ, RZ ;  /* 0x000000ff09087210 */ /* 0x000fe20007ffe1ff */
[----:B------:R-:W-:Y:S01]  /*0230*/  UMOV UR4, URZ ;  /* 0x000000ff00047c82 */ /* 0x000fe20008000000 */
[----:B------:R-:W-:-:S07]  /*0240*/  IADD3.X R17, PT, PT, RZ, R3, RZ, P1, !PT ;  /* 0x00000003ff117210 */ /* 0x000fce0000ffe4ff */
.L_x_110:
[----:B------:R-:W-:-:S13]  /*0250*/  ISETP.NE.AND P2, PT, R8, RZ, PT ;  /* 0x000000ff0800720c */ /* 0x000fda0003f45270 */
[----:B------:R-:W2:Y:S04]  /*0260*/  @!P2 LDG.E R12, desc[UR6][R6.64+0x40] ;  /* 0x00004006060ca981 */ /* 0x000ea8000c1e1900 */
[----:B------:R-:W3:Y:S01]  /*0270*/  @!P2 LDG.E R13, desc[UR6][R6.64+0x38] ;  /* 0x00003806060da981 */ /* 0x000ee2000c1e1900 */
[----:B------:R-:W-:Y:S01]  /*0280*/  UIADD3 UR5, UPT, UPT, UR4, 0x1, URZ ;  /* 0x0000000104057890 */ /* 0x000fe2000fffe0ff */
[----:B0-----:R-:W-:-:S05]  /*0290*/  @!P2 MOV R10, UR8 ;  /* 0x00000008000aac02 */ /* 0x001fca0008000f00 */
[----:B------:R-:W-:Y:S01]  /*02a0*/  ISETP.NE.AND P1, PT, R9, UR5, PT ;  /* 0x0000000509007c0c */ /* 0x000fe2000bf25270 */
[----:B--2---:R-:W-:Y:S01]  /*02b0*/  @!P2 FADD R12, R12, 0.10000000149011611938 ;  /* 0x3dcccccd0c0ca421 */ /* 0x004fe20000000000 */
[----:B---3--:R-:W-:-:S04]  /*02c0*/  @!P2 FADD R13, R13, R10 ;  /* 0x0000000a0d0da221 */ /* 0x008fc80000000000 */
[----:B------:R-:W-:Y:S02]  /*02d0*/  @!P2 FMNMX R15, R12, 1, PT ;  /* 0x3f8000000c0fa809 */ /* 0x000fe40003800000 */
[----:B------:R-:W-:Y:S01]  /*02e0*/  MOV R12, R14 ;  /* 0x0000000e000c7202 */ /* 0x000fe20000000f00 */
[----:B------:R0:W-:Y:S04]  /*02f0*/  @!P2 STG.E desc[UR6][R6.64+0x38], R13 ;  /* 0x0000380d0600a986 */ /* 0x0001e8000c101906 */
[----:B------:R1:W-:Y:S01]  /*0300*/  @!P2 STG.E desc[UR6][R6.64+0x40], R15 ;  /* 0x0000400f0600a986 */ /* 0x0003e2000c101906 */
[----:B0-----:R-:W-:-:S05]  /*0310*/  MOV R13, R17 ;  /* 0x00000011000d7202 */ /* 0x001fca0000000f00 */
[----:B------:R-:W2:Y:S04]  /*0320*/  @P2 LDG.E R14, desc[UR6][R12.64+-0x138] ;  /* 0xfffec8060c0e2981 */ /* 0x000ea8000c1e1900 */
[----:B------:R-:W3:Y:S04]  /*0330*/  @P1 LDG.E R16, desc[UR6][R12.64+-0xe8] ;  /* 0xffff18060c101981 */ /* 0x000ee8000c1e1900 */
[----:B------:R-:W4:Y:S04]  /*0340*/  @P2 LDG.E R17, desc[UR6][R12.64+-0x140] ;  /* 0xfffec0060c112981 */ /* 0x000f28000c1e1900 */
[----:B------:R-:W5:Y:S01]  /*0350*/  @P1 LDG.E R21, desc[UR6][R12.64+-0xf0] ;  /* 0xffff10060c151981 */ /* 0x000f62000c1e1900 */
[----:B------:R-:W-:Y:S01]  /*0360*/  @P2 MOV R10, UR8 ;  /* 0x00000008000a2c02 */ /* 0x000fe20008000f00 */
[----:B--2---:R-:W-:Y:S01]  /*0370*/  @P2 FMUL R14, R14, 0.94999998807907104492 ;  /* 0x3f7333330e0e2820 */ /* 0x004fe20000400000 */
[----:B---3--:R-:W-:-:S04]  /*0380*/  @P1 FMUL R16, R16, 0.94999998807907104492 ;  /* 0x3f73333310101820 */ /* 0x008fc80000400000 */
[----:B------:R-:W-:Y:S01]  /*0390*/  @P2 FMNMX R19, R14, 0.10000000149011611938, !PT ;  /* 0x3dcccccd0e132809 */ /* 0x000fe20007800000 */
[----:B----4-:R-:W-:Y:S01]  /*03a0*/  @P2 FFMA R17, R10, -0.20000000298023223877, R17 ;  /* 0xbe4ccccd0a112823 */ /* 0x010fe20000000011 */
[----:B-1----:R-:W-:-:S03]  /*03b0*/  @P1 FMNMX R15, R16, 0.10000000149011611938, !PT ;  /* 0x3dcccccd100f1809 */ /* 0x002fc60007800000 */
[----:B------:R-:W-:Y:S01]  /*03c0*/  @P2 STG.E desc[UR6][R12.64+-0x138], R19 ;  /* 0xfffec8130c002986 */ /* 0x000fe2000c101906 */
[----:B-----5:R-:W-:-:S03]  /*03d0*/  @P1 FFMA R21, R10, -0.20000000298023223877, R21 ;  /* 0xbe4ccccd0a151823 */ /* 0x020fc60000000015 */
[----:B------:R-:W-:Y:S04]  /*03e0*/  @P2 STG.E desc[UR6][R12.64+-0x140], R17 ;  /* 0xfffec0110c002986 */ /* 0x000fe8000c101906 */
[----:B------:R-:W-:Y:S04]  /*03f0*/  @P1 STG.E desc[UR6][R12.64+-0xf0], R21 ;  /* 0xffff10150c001986 */ /* 0x000fe8000c101906 */
[----:B------:R0:W-:Y:S04]  /*0400*/  @P1 STG.E desc[UR6][R12.64+-0xe8], R15 ;  /* 0xffff180f0c001986 */ /* 0x0001e8000c101906 */
[----:B------:R-:W2:Y:S04]  /*0410*/  @!P1 LDG.E R14, desc[UR6][R6.64+0x40] ;  /* 0x00004006060e9981 */ /* 0x000ea8000c1e1900 */
[----:B------:R-:W3:Y:S01]  /*0420*/  @!P1 LDG.E R23, desc[UR6][R6.64+0x38] ;  /* 0x0000380606179981 */ /* 0x000ee2000c1e1900 */
[----:B------:R-:W-:-:S06]  /*0430*/  UIADD3 UR5, UPT, UPT, UR4, 0x2, URZ ;  /* 0x0000000204057890 */ /* 0x000fcc000fffe0ff */
[----:B------:R-:W-:Y:S01]  /*0440*/  ISETP.NE.AND P2, PT, R9, UR5, PT ;  /* 0x0000000509007c0c */ /* 0x000fe2000bf45270 */
[----:B--2---:R-:W-:Y:S01]  /*0450*/  @!P1 FADD R14, R14, 0.10000000149011611938 ;  /* 0x3dcccccd0e0e9421 */ /* 0x004fe20000000000 */
[----:B---3--:R-:W-:-:S04]  /*0460*/  @!P1 FADD R23, R23, R10 ;  /* 0x0000000a17179221 */ /* 0x008fc80000000000 */
[----:B------:R-:W-:Y:S01]  /*0470*/  @!P1 FMNMX R25, R14, 1, PT ;  /* 0x3f8000000e199809 */ /* 0x000fe20003800000 */
[----:B------:R-:W-:Y:S04]  /*0480*/  @!P1 STG.E desc[UR6][R6.64+0x38], R23 ;  /* 0x0000381706009986 */ /* 0x000fe8000c101906 */
[----:B------:R-:W-:Y:S04]  /*0490*/  @!P1 STG.E desc[UR6][R6.64+0x40], R25 ;  /* 0x0000401906009986 */ /* 0x000fe8000c101906 */
[----:B------:R-:W2:Y:S04]  /*04a0*/  @P2 LDG.E R14, desc[UR6][R12.64+-0x98] ;  /* 0xffff68060c0e2981 */ /* 0x000ea8000c1e1900 */
[----:B0-----:R-:W3:Y:S01]  /*04b0*/  @P2 LDG.E R15, desc[UR6][R12.64+-0xa0] ;  /* 0xffff60060c0f2981 */ /* 0x001ee2000c1e1900 */
[----:B--2---:R-:W-:Y:S01]  /*04c0*/  @P2 FMUL R14, R14, 0.94999998807907104492 ;  /* 0x3f7333330e0e2820 */ /* 0x004fe20000400000 */
[----:B---3--:R-:W-:-:S04]  /*04d0*/  @P2 FFMA R15, R10, -0.20000000298023223877, R15 ;  /* 0xbe4ccccd0a0f2823 */ /* 0x008fc8000000000f */
[----:B------:R-:W-:Y:S01]  /*04e0*/  @P2 FMNMX R17, R14, 0.10000000149011611938, !PT ;  /* 0x3dcccccd0e112809 */ /* 0x000fe20007800000 */
[----:B------:R0:W-:Y:S04]  /*04f0*/  @P2 STG.E desc[UR6][R12.64+-0xa0], R15 ;  /* 0xffff600f0c002986 */ /* 0x0001e8000c101906 */
        /* <DEDUP_REMOVED lines=8> */
[----:B------:R2:W-:Y:S04]  /*0580*/  @!P2 STG.E desc[UR6][R6.64+0x38], R19 ;  /* 0x000038130600a986 */ /* 0x0005e8000c101906 */
[----:B------:R-:W-:Y:S04]  /*0590*/  @!P2 STG.E desc[UR6][R6.64+0x40], R21 ;  /* 0x000040150600a986 */ /* 0x000fe8000c101906 */
[----:B------:R-:W3:Y:S04]  /*05a0*/  @P1 LDG.E R14, desc[UR6][R12.64+-0x48] ;  /* 0xffffb8060c0e1981 */ /* 0x000ee8000c1e1900 */
[----:B0-----:R-:W4:Y:S01]  /*05b0*/  @P1 LDG.E R15, desc[UR6][R12.64+-0x50] ;  /* 0xffffb0060c0f1981 */ /* 0x001f22000c1e1900 */
[----:B---3--:R-:W-:Y:S01]  /*05c0*/  @P1 FMUL R14, R14, 0.94999998807907104492 ;  /* 0x3f7333330e0e1820 */ /* 0x008fe20000400000 */
[----:B----4-:R-:W-:-:S04]  /*05d0*/  @P1 FFMA R15, R10, -0.20000000298023223877, R15 ;  /* 0xbe4ccccd0a0f1823 */ /* 0x010fc8000000000f */
[----:B-1----:R-:W-:Y:S01]  /*05e0*/  @P1 FMNMX R17, R14, 0.10000000149011611938, !PT ;  /* 0x3dcccccd0e111809 */ /* 0x002fe20007800000 */
[----:B------:R0:W-:Y:S04]  /*05f0*/  @P1 STG.E desc[UR6][R12.64+-0x50], R15 ;  /* 0xffffb00f0c001986 */ /* 0x0001e8000c101906 */
[----:B------:R1:W-:Y:S04]  /*0600*/  @P1 STG.E desc[UR6][R12.64+-0x48], R17 ;  /* 0xffffb8110c001986 */ /* 0x0003e8000c101906 */
[----:B------:R-:W3:Y:S04]  /*0610*/  @!P1 LDG.E R14, desc[UR6][R6.64+0x40] ;  /* 0x00004006060e9981 */ /* 0x000ee8000c1e1900 */
[----:B------:R-:W4:Y:S01]  /*0620*/  @!P1 LDG.E R23, desc[UR6][R6.64+0x38] ;  /* 0x0000380606179981 */ /* 0x000f22000c1e1900 */
[----:B------:R-:W-:-:S06]  /*0630*/  UIADD3 UR5, UPT, UPT, UR4, 0x4, URZ ;  /* 0x0000000404057890 */ /* 0x000fcc000fffe0ff */
[----:B------:R-:W-:Y:S01]  /*0640*/  ISETP.NE.AND P2, PT, R9, UR5, PT ;  /* 0x0000000509007c0c */ /* 0x000fe2000bf45270 */
[----:B---3--:R-:W-:Y:S01]  /*0650*/  @!P1 FADD R14, R14, 0.10000000149011611938 ;  /* 0x3dcccccd0e0e9421 */ /* 0x008fe20000000000 */
[----:B----4-:R-:W-:-:S04]  /*0660*/  @!P1 FADD R23, R23, R10 ;  /* 0x0000000a17179221 */ /* 0x010fc80000000000 */
[----:B--2---:R-:W-:Y:S01]  /*0670*/  @!P1 FMNMX R19, R14, 1, PT ;  /* 0x3f8000000e139809 */ /* 0x004fe20003800000 */
[----:B------:R-:W-:Y:S04]  /*0680*/  @!P1 STG.E desc[UR6][R6.64+0x38], R23 ;  /* 0x0000381706009986 */ /* 0x000fe8000c101906 */
[----:B------:R2:W-:Y:S04]  /*0690*/  @!P1 STG.E desc[UR6][R6.64+0x40], R19 ;  /* 0x0000401306009986 */ /* 0x0005e8000c101906 */
        /* <DEDUP_REMOVED lines=53> */
[----:B------:R-:W-:Y:S04]  /*09f0*/  @P1 STG.E desc[UR6][R12.64+0xf0], R15 ;  /* 0x0000f00f0c001986 */ /* 0x000fe8000c101906 */
[----:B------:R0:W-:Y:S04]  /*0a00*/  @P1 STG.E desc[UR6][R12.64+0xf8], R17 ;  /* 0x0000f8110c001986 */ /* 0x0001e8000c101906 */
[----:B------:R-:W3:Y:S04]  /*0a10*/  @!P1 LDG.E R14, desc[UR6][R6.64+0x40] ;  /* 0x00004006060e9981 */ /* 0x000ee8000c1e1900 */
[----:B------:R-:W4:Y:S01]  /*0a20*/  @!P1 LDG.E R23, desc[UR6][R6.64+0x38] ;  /* 0x0000380606179981 */ /* 0x000f22000c1e1900 */
[----:B------:R-:W-:Y:S01]  /*0a30*/  UIADD3 UR4, UPT, UPT, UR4, 0x8, URZ ;  /* 0x0000000804047890 */ /* 0x000fe2000fffe0ff */
[----:B------:R-:W-:-:S02]  /*0a40*/  VIADD R8, R8, 0x8 ;  /* 0x0000000808087836 */ /* 0x000fc40000000000 */
[----:B---3--:R-:W-:Y:S01]  /*0a50*/  @!P1 FADD R14, R14, 0.10000000149011611938 ;  /* 0x3dcccccd0e0e9421 */ /* 0x008fe20000000000 */
[----:B----4-:R-:W-:-:S04]  /*0a60*/  @!P1 FADD R23, R23, R10 ;  /* 0x0000000a17179221 */ /* 0x010fc80000000000 */
[----:B--2---:R-:W-:Y:S02]  /*0a70*/  @!P1 FMNMX R19, R14, 1, PT ;  /* 0x3f8000000e139809 */ /* 0x004fe40003800000 */
[----:B------:R-:W-:Y:S01]  /*0a80*/  IADD3 R14, P2, PT, R12, 0x280, RZ ;  /* 0x000002800c0e7810 */ /* 0x000fe20007f5e0ff */
[----:B------:R1:W-:Y:S03]  /*0a90*/  @!P1 STG.E desc[UR6][R6.64+0x38], R23 ;  /* 0x0000381706009986 */ /* 0x0003e6000c101906 */
[----:B0-----:R-:W-:Y:S01]  /*0aa0*/  IADD3.X R17, PT, PT, RZ, R13, RZ, P2, !PT ;  /* 0x0000000dff117210 */ /* 0x001fe200017fe4ff */
[----:B------:R1:W-:Y:S01]  /*0ab0*/  @!P1 STG.E desc[UR6][R6.64+0x40], R19 ;  /* 0x0000401306009986 */ /* 0x0003e2000c101906 */
[----:B------:R-:W-:-:S13]  /*0ac0*/  ISETP.NE.AND P1, PT, R11, UR4, PT ;  /* 0x000000040b007c0c */ /* 0x000fda000bf25270 */
[----:B-1----:R-:W-:Y:S05]  /*0ad0*/  @P1 BRA `(.L_x_110) ;  /* 0xfffffff400dc1947 */ /* 0x002fea000383ffff */
.L_x_109:
[----:B------:R-:W-:Y:S05]  /*0ae0*/  @!P0 BRA `(.L_x_111) ;  /* 0x0000000800148947 */ /* 0x000fea0003800000 */
[----:B------:R-:W0:Y:S01]  /*0af0*/  LDCU UR4, c[0x0][0x394] ;  /* 0x00007280ff0477ac */ /* 0x000e220008000800 */
[----:B------:R-:W-:Y:S01]  /*0b00*/  ISETP.GE.U32.AND P0, PT, R0, 0x4, PT ;  /* 0x000000040000780c */ /* 0x000fe20003f06070 */
[----:B0-----:R-:W-:-:S04]  /*0b10*/  ULOP3.LUT UR5, UR4, 0x3, URZ, 0xc0, !UPT ;  /* 0x0000000304057892 */ /* 0x001fc8000f8ec0ff */
[----:B------:R-:W-:-:S08]  /*0b20*/  UISETP.NE.AND UP0, UPT, UR5, URZ, UPT ;  /* 0x000000ff0500728c */ /* 0x000fd0000bf05270 */
[----:B------:R-:W-:Y:S05]  /*0b30*/  @!P0 BRA `(.L_x_112) ;  /* 0x0000000400108947 */ /* 0x000fea0003800000 */
[C---:B------:R-:W-:Y:S01]  /*0b40*/  ISETP.NE.AND P0, PT, R11.reuse, R9, PT ;  /* 0x000000090b00720c */ /* 0x040fe20003f05270 */
[----:B------:R-:W-:Y:S01]  /*0b50*/  IMAD.WIDE.U32 R12, R11, 0x50, R2 ;  /* 0x000000500b0c7825 */ /* 0x000fe200078e0002 */
[----:B------:R-:W0:Y:S11]  /*0b60*/  LDCU UR8, c[0x0][0x3a0] ;  /* 0x00007400ff0877ac */ /* 0x000e360008000800 */
[----:B------:R-:W2:Y:S04]  /*0b70*/  @P0 LDG.E R8, desc[UR6][R12.64+0x40] ;  /* 0x000040060c080981 */ /* 0x000ea8000c1e1900 */
[----:B------:R-:W3:Y:S01]  /*0b80*/  @P0 LDG.E R15, desc[UR6][R12.64+0x38] ;  /* 0x000038060c0f0981 */ /* 0x000ee2000c1e1900 */
[----:B0-----:R-:W-:Y:S01]  /*0b90*/  @P0 MOV R0, UR8 ;  /* 0x0000000800000c02 */ /* 0x001fe20008000f00 */
[----:B--2---:R-:W-:-:S04]  /*0ba0*/  @P0 FMUL R8, R8, 0.94999998807907104492 ;  /* 0x3f73333308080820 */ /* 0x004fc80000400000 */
[----:B---3--:R-:W-:Y:S01]  /*0bb0*/  @P0 FFMA R15, R0, -0.20000000298023223877, R15 ;  /* 0xbe4ccccd000f0823 */ /* 0x008fe2000000000f */
[----:B------:R-:W-:-:S04]  /*0bc0*/  @P0 FMNMX R17, R8, 0.10000000149011611938, !PT ;  /* 0x3dcccccd08110809 */ /* 0x000fc80007800000 */
[----:B------:R0:W-:Y:S04]  /*0bd0*/  @P0 STG.E desc[UR6][R12.64+0x38], R15 ;  /* 0x0000380f0c000986 */ /* 0x0001e8000c101906 */
[----:B------:R1:W-:Y:S04]  /*0be0*/  @P0 STG.E desc[UR6][R12.64+0x40], R17 ;  /* 0x000040110c000986 */ /* 0x0003e8000c101906 */
[----:B------:R-:W2:Y:S04]  /*0bf0*/  @!P0 LDG.E R8, desc[UR6][R6.64+0x40] ;  /* 0x0000400606088981 */ /* 0x000ea8000c1e1900 */
[----:B------:R-:W3:Y:S01]  /*0c00*/  @!P0 LDG.E R19, desc[UR6][R6.64+0x38] ;  /* 0x0000380606138981 */ /* 0x000ee2000c1e1900 */
[----:B------:R-:W-:-:S02]  /*0c10*/  IADD3 R10, PT, PT, R11, 0x1, RZ ;  /* 0x000000010b0a7810 */ /* 0x000fc40007ffe0ff */
[----:B------:R-:W-:Y:S02]  /*0c20*/  @!P0 MOV R0, UR8 ;  /* 0x0000000800008c02 */ /* 0x000fe40008000f00 */
[----:B------:R-:W-:Y:S01]  /*0c30*/  ISETP.NE.AND P1, PT, R10, R9, PT ;  /* 0x000000090a00720c */ /* 0x000fe20003f25270 */
[----:B--2---:R-:W-:Y:S02]  /*0c40*/  @!P0 FADD R8, R8, 0.10000000149011611938 ;  /* 0x3dcccccd08088421 */ /* 0x004fe40000000000 */
[----:B---3--:R-:W-:-:S03]  /*0c50*/  @!P0 FADD R19, R19, R0 ;  /* 0x0000000013138221 */ /* 0x008fc60000000000 */
[----:B------:R-:W-:Y:S02]  /*0c60*/  @!P0 FMNMX R21, R8, 1, PT ;  /* 0x3f80000008158809 */ /* 0x000fe40003800000 */
        /* <DEDUP_REMOVED lines=11> */
[----:B------:R-:W-:-:S04]  /*0d20*/  IADD3 R10, PT, PT, R11, 0x2, RZ ;  /* 0x000000020b0a7810 */ /* 0x000fc80007ffe0ff */
[----:B------:R-:W-:Y:S01]  /*0d30*/  ISETP.NE.AND P0, PT, R10, R9, PT ;  /* 0x000000090a00720c */ /* 0x000fe20003f05270 */
        /* <DEDUP_REMOVED lines=30> */
[----:B------:R-:W-:Y:S01]  /*0f20*/  IADD3 R11, PT, PT, R11, 0x4, RZ ;  /* 0x000000040b0b7810 */ /* 0x000fe20007ffe0ff */
[----:B---3--:R-:W-:Y:S01]  /*0f30*/  @!P1 FADD R8, R8, 0.10000000149011611938 ;  /* 0x3dcccccd08089421 */ /* 0x008fe20000000000 */
[----:B----4-:R-:W-:-:S04]  /*0f40*/  @!P1 FADD R23, R23, R0 ;  /* 0x0000000017179221 */ /* 0x010fc80000000000 */
[----:B--2---:R-:W-:Y:S01]  /*0f50*/  @!P1 FMNMX R19, R8, 1, PT ;  /* 0x3f80000008139809 */ /* 0x004fe20003800000 */
[----:B------:R0:W-:Y:S04]  /*0f60*/  @!P1 STG.E desc[UR6][R6.64+0x38], R23 ;  /* 0x0000381706009986 */ /* 0x0001e8000c101906 */
[----:B------:R0:W-:Y:S02]  /*0f70*/  @!P1 STG.E desc[UR6][R6.64+0x40], R19 ;  /* 0x0000401306009986 */ /* 0x0001e4000c101906 */
.L_x_112:
[----:B------:R-:W-:Y:S05]  /*0f80*/  BRA.U !UP0, `(.L_x_111) ;  /* 0x0000000108ec7547 */ /* 0x000fea000b800000 */
[----:B------:R-:W-:Y:S02]  /*0f90*/  UISETP.NE.AND UP0, UPT, UR5, 0x1, UPT ;  /* 0x000000010500788c */ /* 0x000fe4000bf05270 */
[----:B------:R-:W-:-:S04]  /*0fa0*/  ULOP3.LUT UR4, UR4, 0x1, URZ, 0xc0, !UPT ;  /* 0x0000000104047892 */ /* 0x000fc8000f8ec0ff */
[----:B------:R-:W-:-:S03]  /*0fb0*/  UISETP.NE.U32.AND UP1, UPT, UR4, 0x1, UPT ;  /* 0x000000010400788c */ /* 0x000fc6000bf25070 */
[----:B------:R-:W-:Y:S08]  /*0fc0*/  BRA.U !UP0, `(.L_x_113) ;  /* 0x0000000108947547 */ /* 0x000ff0000b800000 */
[----:B------:R-:W-:Y:S01]  /*0fd0*/  ISETP.NE.AND P0, PT, R11, R9, PT ;  /* 0x000000090b00720c */ /* 0x000fe20003f05270 */
[----:B------:R-:W1:-:S12]  /*0fe0*/  LDCU UR4, c[0x0][0x3a0] ;  /* 0x00007400ff0477ac */ /* 0x000e580008000800 */
[----:B0-----:R-:W-:-:S05]  /*0ff0*/  @P0 IMAD.WIDE.U32 R12, R11, 0x50, R2 ;  /* 0x000000500b0c0825 */ /* 0x001fca00078e0002 */
[----:B------:R-:W2:Y:S04]  /*1000*/  @P0 LDG.E R8, desc[UR6][R12.64+0x40] ;  /* 0x000040060c080981 */ /* 0x000ea8000c1e1900 */
[----:B------:R-:W3:Y:S01]  /*1010*/  @P0 LDG.E R15, desc[UR6][R12.64+0x38] ;  /* 0x000038060c0f0981 */ /* 0x000ee2000c1e1900 */
[----:B-1----:R-:W-:Y:S01]  /*1020*/  @P0 MOV R0, UR4 ;  /* 0x0000000400000c02 */ /* 0x002fe20008000f00 */
[----:B--2---:R-:W-:-:S04]  /*1030*/  @P0 FMUL R8, R8, 0.94999998807907104492 ;  /* 0x3f73333308080820 */ /* 0x004fc80000400000 */
[----:B---3--:R-:W-:Y:S01]  /*1040*/  @P0 FFMA R17, R0, -0.20000000298023223877, R15 ;  /* 0xbe4ccccd00110823 */ /* 0x008fe2000000000f */
[----:B------:R-:W-:-:S04]  /*1050*/  @P0 FMNMX R19, R8, 0.10000000149011611938, !PT ;  /* 0x3dcccccd08130809 */ /* 0x000fc80007800000 */
[----:B------:R-:W-:Y:S04]  /*1060*/  @P0 STG.E desc[UR6][R12.64+0x38], R17 ;  /* 0x000038110c000986 */ /* 0x000fe8000c101906 */
[----:B------:R0:W-:Y:S04]  /*1070*/  @P0 STG.E desc[UR6][R12.64+0x40], R19 ;  /* 0x000040130c000986 */ /* 0x0001e8000c101906 */
[----:B------:R-:W2:Y:S04]  /*1080*/  @!P0 LDG.E R8, desc[UR6][R6.64+0x40] ;  /* 0x0000400606088981 */ /* 0x000ea8000c1e1900 */
[----:B------:R-:W3:Y:S01]  /*1090*/  @!P0 LDG.E R15, desc[UR6][R6.64+0x38] ;  /* 0x00003806060f8981 */ /* 0x000ee2000c1e1900 */
[----:B------:R-:W-:Y:S01]  /*10a0*/  IADD3 R10, PT, PT, R11, 0x1, RZ ;  /* 0x000000010b0a7810 */ /* 0x000fe20007ffe0ff */
[----:B------:R-:W-:-:S03]  /*10b0*/  @!P0 IMAD.U32 R0, RZ, RZ, UR4 ;  /* 0x00000004ff008e24 */ /* 0x000fc6000f8e00ff */
[----:B------:R-:W-:Y:S01]  /*10c0*/  ISETP.NE.AND P1, PT, R10, R9, PT ;  /* 0x000000090a00720c */ /* 0x000fe20003f25270 */
[----:B--2---:R-:W-:Y:S01]  /*10d0*/  @!P0 FADD R8, R8, 0.10000000149011611938 ;  /* 0x3dcccccd08088421 */ /* 0x004fe20000000000 */
[----:B---3--:R-:W-:-:S04]  /*10e0*/  @!P0 FADD R21, R15, R0 ;  /* 0x000000000f158221 */ /* 0x008fc80000000000 */
[----:B------:R-:W-:-:S07]  /*10f0*/  @!P0 FMNMX R23, R8, 1, PT ;  /* 0x3f80000008178809 */ /* 0x000fce0003800000 */
[----:B------:R-:W-:Y:S01]  /*1100*/  @P1 IMAD.WIDE.U32 R14, R11, 0x50, R2 ;  /* 0x000000500b0e1825 */ /* 0x000fe200078e0002 */
[----:B------:R1:W-:Y:S04]  /*1110*/  @!P0 STG.E desc[UR6][R6.64+0x38], R21 ;  /* 0x0000381506008986 */ /* 0x0003e8000c101906 */
[----:B------:R2:W-:Y:S04]  /*1120*/  @!P0 STG.E desc[UR6][R6.64+0x40], R23 ;  /* 0x0000401706008986 */ /* 0x0005e8000c101906 */
[----:B------:R-:W3:Y:S04]  /*1130*/  @P1 LDG.E R8, desc[UR6][R14.64+0x90] ;  /* 0x000090060e081981 */ /* 0x000ee8000c1e1900 */
[----:B0-----:R-:W4:Y:S01]  /*1140*/  @P1 LDG.E R13, desc[UR6][R14.64+0x88] ;  /* 0x000088060e0d1981 */ /* 0x001f22000c1e1900 */
[----:B---3--:R-:W-:Y:S01]  /*1150*/  @P1 FMUL R8, R8, 0.94999998807907104492 ;  /* 0x3f73333308081820 */ /* 0x008fe20000400000 */
[----:B----4-:R-:W-:-:S04]  /*1160*/  @P1 FFMA R13, R0, -0.20000000298023223877, R13 ;  /* 0xbe4ccccd000d1823 */ /* 0x010fc8000000000d */
[----:B------:R-:W-:Y:S01]  /*1170*/  @P1 FMNMX R17, R8, 0.10000000149011611938, !PT ;  /* 0x3dcccccd08111809 */ /* 0x000fe20007800000 */
[----:B------:R2:W-:Y:S04]  /*1180*/  @P1 STG.E desc[UR6][R14.64+0x88], R13 ;  /* 0x0000880d0e001986 */ /* 0x0005e8000c101906 */
[----:B------:R2:W-:Y:S04]  /*1190*/  @P1 STG.E desc[UR6][R14.64+0x90], R17 ;  /* 0x000090110e001986 */ /* 0x0005e8000c101906 */
[----:B------:R-:W3:Y:S04]  /*11a0*/  @!P1 LDG.E R8, desc[UR6][R6.64+0x40] ;  /* 0x0000400606089981 */ /* 0x000ee8000c1e1900 */
[----:B------:R-:W4:Y:S01]  /*11b0*/  @!P1 LDG.E R19, desc[UR6][R6.64+0x38] ;  /* 0x0000380606139981 */ /* 0x000f22000c1e1900 */
[----:B------:R-:W-:Y:S01]  /*11c0*/  IADD3 R11, PT, PT, R11, 0x2, RZ ;  /* 0x000000020b0b7810 */ /* 0x000fe20007ffe0ff */
[----:B---3--:R-:W-:Y:S01]  /*11d0*/  @!P1 FADD R8, R8, 0.10000000149011611938 ;  /* 0x3dcccccd08089421 */ /* 0x008fe20000000000 */
[----:B----4-:R-:W-:-:S04]  /*11e0*/  @!P1 FADD R19, R19, R0 ;  /* 0x0000000013139221 */ /* 0x010fc80000000000 */
[----:B-1----:R-:W-:Y:S01]  /*11f0*/  @!P1 FMNMX R21, R8, 1, PT ;  /* 0x3f80000008159809 */ /* 0x002fe20003800000 */
[----:B------:R2:W-:Y:S04]  /*1200*/  @!P1 STG.E desc[UR6][R6.64+0x38], R19 ;  /* 0x0000381306009986 */ /* 0x0005e8000c101906 */
[----:B------:R2:W-:Y:S02]  /*1210*/  @!P1 STG.E desc[UR6][R6.64+0x40], R21 ;  /* 0x0000401506009986 */ /* 0x0005e4000c101906 */
.L_x_113:
[----:B------:R-:W-:Y:S05]  /*1220*/  BRA.U UP1, `(.L_x_111) ;  /* 0x0000000101447547 */ /* 0x000fea000b800000 */
[----:B------:R-:W-:Y:S01]  /*1230*/  ISETP.NE.AND P0, PT, R11, R9, PT ;  /* 0x000000090b00720c */ /* 0x000fe20003f05270 */
[----:B0-2---:R-:W0:-:S12]  /*1240*/  LDC R15, c[0x0][0x3a0] ;  /* 0x0000e800ff0f7b82 */ /* 0x005e180000000800 */
[----:B------:R-:W-:-:S05]  /*1250*/  @P0 IMAD.WIDE.U32 R8, R11, 0x50, R2 ;  /* 0x000000500b080825 */ /* 0x000fca00078e0002 */
[----:B------:R-:W2:Y:S04]  /*1260*/  @P0 LDG.E R10, desc[UR6][R8.64+0x40] ;  /* 0x00004006080a0981 */ /* 0x000ea8000c1e1900 */
[----:B------:R-:W0:Y:S01]  /*1270*/  @P0 LDG.E R0, desc[UR6][R8.64+0x38] ;  /* 0x0000380608000981 */ /* 0x000e22000c1e1900 */
[----:B--2---:R-:W-:Y:S01]  /*1280*/  @P0 FMUL R10, R10, 0.94999998807907104492 ;  /* 0x3f7333330a0a0820 */ /* 0x004fe20000400000 */
[----:B0-----:R-:W-:-:S04]  /*1290*/  @P0 FFMA R11, R15, -0.20000000298023223877, R0 ;  /* 0xbe4ccccd0f0b0823 */ /* 0x001fc80000000000 */
[----:B------:R-:W-:Y:S01]  /*12a0*/  @P0 FMNMX R13, R10, 0.10000000149011611938, !PT ;  /* 0x3dcccccd0a0d0809 */ /* 0x000fe20007800000 */
[----:B------:R1:W-:Y:S04]  /*12b0*/  @P0 STG.E desc[UR6][R8.64+0x38], R11 ;  /* 0x0000380b08000986 */ /* 0x0003e8000c101906 */
[----:B------:R1:W-:Y:S04]  /*12c0*/  @P0 STG.E desc[UR6][R8.64+0x40], R13 ;  /* 0x0000400d08000986 */ /* 0x0003e8000c101906 */
[----:B------:R-:W2:Y:S04]  /*12d0*/  @!P0 LDG.E R10, desc[UR6][R6.64+0x40] ;  /* 0x00004006060a8981 */ /* 0x000ea8000c1e1900 */
[----:B------:R-:W3:Y:S01]  /*12e0*/  @!P0 LDG.E R0, desc[UR6][R6.64+0x38] ;  /* 0x0000380606008981 */ /* 0x000ee2000c1e1900 */
[----:B--2---:R-:W-:Y:S01]  /*12f0*/  @!P0 FADD R10, R10, 0.10000000149011611938 ;  /* 0x3dcccccd0a0a8421 */ /* 0x004fe20000000000 */
[----:B---3--:R-:W-:-:S04]  /*1300*/  @!P0 FADD R15, R0, R15 ;  /* 0x0000000f000f8221 */ /* 0x008fc80000000000 */
[----:B------:R-:W-:Y:S01]  /*1310*/  @!P0 FMNMX R17, R10, 1, PT ;  /* 0x3f8000000a118809 */ /* 0x000fe20003800000 */
[----:B------:R1:W-:Y:S04]  /*1320*/  @!P0 STG.E desc[UR6][R6.64+0x38], R15 ;  /* 0x0000380f06008986 */ /* 0x0003e8000c101906 */
[----:B------:R1:W-:Y:S02]  /*1330*/  @!P0 STG.E desc[UR6][R6.64+0x40], R17 ;  /* 0x0000401106008986 */ /* 0x0003e4000c101906 */
.L_x_111:
[----:B------:R-:W3:Y:S01]  /*1340*/  LDCU UR4, c[0x0][0x394] ;  /* 0x00007280ff0477ac */ /* 0x000ee20008000800 */
[----:B012---:R-:W-:Y:S01]  /*1350*/  HFMA2 R7, -RZ, RZ, 0, 0 ;  /* 0x00000000ff077431 */ /* 0x007fe200000001ff */
[----:B---3--:R-:W-:Y:S02]  /*1360*/  UISETP.GE.U32.AND UP0, UPT, UR4, 0x4, UPT ;  /* 0x000000040400788c */ /* 0x008fe4000bf06070 */
[----:B------:R-:W-:-:S07]  /*1370*/  ULOP3.LUT UR8, UR4, 0x3, URZ, 0xc0, !UPT ;  /* 0x0000000304087892 */ /* 0x000fce000f8ec0ff */
[----:B------:R-:W-:Y:S05]  /*1380*/  BRA.U !UP0, `(.L_x_114) ;  /* 0x0000000908887547 */ /* 0x000fea000b800000 */
[----:B------:R-:W-:Y:S01]  /*1390*/  ULOP3.LUT UR4, UR4, 0x7ffffffc, URZ, 0xc0, !UPT ;  /* 0x7ffffffc04047892 */ /* 0x000fe2000f8ec0ff */
[----:B------:R-:W-:-:S03]  /*13a0*/  IADD3 R0, P0, PT, R4, 0xc4, RZ ;  /* 0x000000c404007810 */ /* 0x000fc60007f1e0ff */
[----:B------:R-:W-:Y:S01]  /*13b0*/  UIADD3 UR5, UPT, UPT, -UR4, URZ, URZ ;  /* 0x000000ff04057290 */ /* 0x000fe2000fffe1ff */
[----:B------:R-:W-:Y:S02]  /*13c0*/  IADD3.X R11, PT, PT, RZ, R3, RZ, P0, !PT ;  /* 0x00000003ff0b7210 */ /* 0x000fe400007fe4ff */
[----:B------:R-:W-:-:S09]  /*13d0*/  MOV R7, UR4 ;  /* 0x0000000400077c02 */ /* 0x000fd20008000f00 */
.L_x_128:
[----:B------:R-:W-:Y:S02]  /*13e0*/  MOV R4, R0 ;  /* 0x0000000000047202 */ /* 0x000fe40000000f00 */
[----:B------:R-:W-:-:S05]  /*13f0*/  MOV R5, R11 ;  /* 0x0000000b00057202 */ /* 0x000fca0000000f00 */
[----:B------:R-:W2:Y:S01]  /*1400*/  LDG.E R6, desc[UR6][R4.64+-0x8c] ;  /* 0xffff740604067981 */ /* 0x000ea2000c1e1900 */
[----:B------:R-:W-:Y:S01]  /*1410*/  HFMA2 R10, -RZ, RZ, 1.125, -9232 ;  /* 0x3c80f082ff0a7431 */ /* 0x000fe200000001ff */
[----:B------:R-:W-:Y:S01]  /*1420*/  MOV R9, 0x3f800000 ;  /* 0x3f80000000097802 */ /* 0x000fe20000000f00 */
[----:B------:R-:W-:Y:S01]  /*1430*/  BSSY.RECONVERGENT B0, `(.L_x_115) ;  /* 0x000001f000007945 */ /* 0x000fe20003800200 */
[C---:B--2---:R-:W-:Y:S01]  /*1440*/  FMUL R0, |R6|.reuse, 2.8853900432586669922 ;  /* 0x4038aa3b06007820 */ /* 0x044fe20000400200 */
[C---:B------:R-:W-:Y:S01]  /*1450*/  FMUL R11, R6.reuse, R6 ;  /* 0x00000006060b7220 */ /* 0x040fe20000400000 */
[C---:B------:R-:W-:Y:S02]  /*1460*/  FSETP.GE.AND P1, PT, |R6|.reuse, 0.60000002384185791016, PT ;  /* 0x3f19999a0600780b */ /* 0x040fe40003f26200 */
        /* <DEDUP_REMOVED lines=12> */
[----:B------:R-:W-:Y:S01]  /*1530*/  FMNMX R8, RZ, R9, !PT ;  /* 0x00000009ff087209 */ /* 0x000fe20007800000 */
[----:B------:R0:W-:Y:S03]  /*1540*/  STG.E desc[UR6][R4.64+-0x94], R9 ;  /* 0xffff6c0904007986 */ /* 0x0001e6000c101906 */
[----:B------:R0:W1:Y:S01]  /*1550*/  MUFU.RSQ R11, R8 ;  /* 0x00000008000b7308 */ /* 0x0000620000001400 */
[----:B------:R-:W-:-:S05]  /*1560*/  VIADD R0, R8, 0xf3000000 ;  /* 0xf300000008007836 */ /* 0x000fca0000000000 */
[----:B------:R-:W-:-:S13]  /*1570*/  ISETP.GT.U32.AND P0, PT, R0, 0x727fffff, PT ;  /* 0x727fffff0000780c */ /* 0x000fda0003f04070 */
[----:B01----:R-:W-:Y:S05]  /*1580*/  @!P0 BRA `(.L_x_116) ;  /* 0x0000000000148947 */ /* 0x003fea0003800000 */
[----:B------:R-:W-:Y:S02]  /*1590*/  MOV R0, R8 ;  /* 0x0000000800007202 */ /* 0x000fe40000000f00 */
[----:B------:R-:W-:-:S07]  /*15a0*/  MOV R12, 0x15c0 ;  /* 0x000015c0000c7802 */ /* 0x000fce0000000f00 */
[----:B------:R-:W-:Y:S05]  /*15b0*/  CALL.REL.NOINC `($__internal_3_$__cuda_sm20_sqrt_rn_f32_slowpath) ;  /* 0x0000000c00e87944 */ /* 0x000fea0003c00000 */
[----:B------:R-:W-:Y:S01]  /*15c0*/  MOV R9, R6 ;  /* 0x0000000600097202 */ /* 0x000fe20000000f00 */
[----:B------:R-:W-:Y:S06]  /*15d0*/  BRA `(.L_x_117) ;  /* 0x0000000000107947 */ /* 0x000fec0003800000 */
.L_x_116:
[----:B------:R-:W-:Y:S01]  /*15e0*/  FMUL.FTZ R9, R8, R11 ;  /* 0x0000000b08097220 */ /* 0x000fe20000410000 */
[----:B------:R-:W-:-:S03]  /*15f0*/  FMUL.FTZ R6, R11, 0.5 ;  /* 0x3f0000000b067820 */ /* 0x000fc60000410000 */
[----:B------:R-:W-:-:S04]  /*1600*/  FFMA R0, -R9, R9, R8 ;  /* 0x0000000909007223 */ /* 0x000fc80000000108 */
[----:B------:R-:W-:-:S07]  /*1610*/  FFMA R9, R0, R6, R9 ;  /* 0x0000000600097223 */ /* 0x000fce0000000009 */
.L_x_117:
[----:B------:R-:W-:Y:S05]  /*1620*/  BSYNC.RECONVERGENT B0 ;  /* 0x0000000000007941 */ /* 0x000fea0003800200 */
.L_x_115:
[----:B------:R-:W2:Y:S01]  /*1630*/  LDG.E R6, desc[UR6][R4.64+-0x3c] ;  /* 0xffffc40604067981 */ /* 0x000ea2000c1e1900 */
[----:B------:R-:W-:Y:S01]  /*1640*/  HFMA2 R12, -RZ, RZ, 1.125, -9232 ;  /* 0x3c80f082ff0c7431 */ /* 0x000fe200000001ff */
[----:B------:R-:W-:Y:S01]  /*1650*/  MOV R11, 0x3f800000 ;  /* 0x3f800000000b7802 */ /* 0x000fe20000000f00 */
[----:B------:R-:W-:Y:S01]  /*1660*/  BSSY.RECONVERGENT B0, `(.L_x_118) ;  /* 0x0000021000007945 */ /* 0x000fe20003800200 */
[----:B------:R0:W-:Y:S04]  /*1670*/  STG.E desc[UR6][R4.64+-0xa0], R9 ;  /* 0xffff600904007986 */ /* 0x0001e8000c101906 */
[----:B------:R0:W-:Y:S01]  /*1680*/  STG.E desc[UR6][R4.64+-0x9c], RZ ;  /* 0xffff64ff04007986 */ /* 0x0001e2000c101906 */
[C---:B--2---:R-:W-:Y:S01]  /*1690*/  FMUL R0, |R6|.reuse, 2.8853900432586669922 ;  /* 0x4038aa3b06007820 */ /* 0x044fe20000400200 */
[C---:B------:R-:W-:Y:S01]  /*16a0*/  FMUL R13, R6.reuse, R6 ;  /* 0x00000006060d7220 */ /* 0x040fe20000400000 */
[----:B------:R-:W-:-:S02]  /*16b0*/  FSETP.GE.AND P1, PT, |R6|, 0.60000002384185791016, PT ;  /* 0x3f19999a0600780b */ /* 0x000fc40003f26200 */
[----:B------:R-:W-:Y:S01]  /*16c0*/  FSETP.GE.AND P0, PT, |R6|, 9.010913848876953125, PT ;  /* 0x41102cb40600780b */ /* 0x000fe20003f06200 */
[C---:B------:R-:W-:Y:S01]  /*16d0*/  FFMA R12, R13.reuse, R12, -0.052303962409496307373 ;  /* 0xbd563cae0d0c7423 */ /* 0x040fe2000000000c */
[----:B------:R-:W1:Y:S03]  /*16e0*/  MUFU.EX2 R0, R0 ;  /* 0x0000000000007308 */ /* 0x000e660000000800 */
[----:B------:R-:W-:Y:S01]  /*16f0*/  FFMA R12, R13, R12, 0.1331529766321182251 ;  /* 0x3e0859410d0c7423 */ /* 0x000fe2000000000c */
[----:B-1----:R-:W-:-:S03]  /*1700*/  FADD R8, R0, 1 ;  /* 0x3f80000000087421 */ /* 0x002fc60000000000 */
[----:B------:R-:W-:-:S04]  /*1710*/  FFMA R0, R13, R12, -0.33332768082618713379 ;  /* 0xbeaaa9ed0d007423 */ /* 0x000fc8000000000c */
[----:B------:R-:W-:Y:S01]  /*1720*/  FFMA R13, R13, R0, RZ ;  /* 0x000000000d0d7223 */ /* 0x000fe200000000ff */
[----:B------:R-:W1:Y:S02]  /*1730*/  MUFU.RCP R8, R8 ;  /* 0x0000000800087308 */ /* 0x000e640000001000 */
[----:B-1----:R-:W-:-:S05]  /*1740*/  FFMA R10, R8, -2, R11 ;  /* 0xc0000000080a7823 */ /* 0x002fca000000000b */
[----:B------:R-:W-:-:S04]  /*1750*/  FSEL R11, R10, 1, !P0 ;  /* 0x3f8000000a0b7808 */ /* 0x000fc80004000000 */
[--C-:B------:R-:W-:Y:S01]  /*1760*/  LOP3.LUT R11, R11, 0x80000000, R6.reuse, 0xb8, !PT ;  /* 0x800000000b0b7812 */ /* 0x100fe200078eb806 */
[----:B------:R-:W-:-:S05]  /*1770*/  @!P1 FFMA R11, R6, R13, R6 ;  /* 0x0000000d060b9223 */ /* 0x000fca0000000006 */
[----:B------:R-:W-:Y:S01]  /*1780*/  FMNMX R8, RZ, R11, !PT ;  /* 0x0000000bff087209 */ /* 0x000fe20007800000 */
[----:B------:R0:W-:Y:S03]  /*1790*/  STG.E desc[UR6][R4.64+-0x44], R11 ;  /* 0xffffbc0b04007986 */ /* 0x0001e6000c101906 */
[----:B------:R-:W-:Y:S01]  /*17a0*/  IADD3 R0, PT, PT, R8, -0xd000000, RZ ;  /* 0xf300000008007810 */ /* 0x000fe20007ffe0ff */
[----:B------:R0:W1:Y:S03]  /*17b0*/  MUFU.RSQ R13, R8 ;  /* 0x00000008000d7308 */ /* 0x0000660000001400 */
[----:B------:R-:W-:-:S13]  /*17c0*/  ISETP.GT.U32.AND P0, PT, R0, 0x727fffff, PT ;  /* 0x727fffff0000780c */ /* 0x000fda0003f04070 */
[----:B0-----:R-:W-:Y:S05]  /*17d0*/  @!P0 BRA `(.L_x_119) ;  /* 0x0000000000148947 */ /* 0x001fea0003800000 */
[----:B------:R-:W-:Y:S02]  /*17e0*/  MOV R0, R8 ;  /* 0x0000000800007202 */ /* 0x000fe40000000f00 */
[----:B------:R-:W-:-:S07]  /*17f0*/  MOV R12, 0x1810 ;  /* 0x00001810000c7802 */ /* 0x000fce0000000f00 */
[----:B-1----:R-:W-:Y:S05]  /*1800*/  CALL.REL.NOINC `($__internal_3_$__cuda_sm20_sqrt_rn_f32_slowpath) ;  /* 0x0000000c00547944 */ /* 0x002fea0003c00000 */
[----:B------:R-:W-:Y:S01]  /*1810*/  MOV R9, R6 ;  /* 0x0000000600097202 */ /* 0x000fe20000000f00 */
[----:B------:R-:W-:Y:S06]  /*1820*/  BRA `(.L_x_120) ;  /* 0x0000000000107947 */ /* 0x000fec0003800000 */
.L_x_119:
[----:B-1----:R-:W-:Y:S01]  /*1830*/  FMUL.FTZ R9, R8, R13 ;  /* 0x0000000d08097220 */ /* 0x002fe20000410000 */
[----:B------:R-:W-:-:S03]  /*1840*/  FMUL.FTZ R6, R13, 0.5 ;  /* 0x3f0000000d067820 */ /* 0x000fc60000410000 */
[----:B------:R-:W-:-:S04]  /*1850*/  FFMA R0, -R9, R9, R8 ;  /* 0x0000000909007223 */ /* 0x000fc80000000108 */
[----:B------:R-:W-:-:S07]  /*1860*/  FFMA R9, R0, R6, R9 ;  /* 0x0000000600097223 */ /* 0x000fce0000000009 */
.L_x_120:
[----:B------:R-:W-:Y:S05]  /*1870*/  BSYNC.RECONVERGENT B0 ;  /* 0x0000000000007941 */ /* 0x000fea0003800200 */
.L_x_118:
        /* <DEDUP_REMOVED lines=32> */
.L_x_122:
[----:B------:R-:W-:Y:S01]  /*1a80*/  FMUL.FTZ R9, R8, R13 ;  /* 0x0000000d08097220 */ /* 0x000fe20000410000 */
[----:B------:R-:W-:-:S03]  /*1a90*/  FMUL.FTZ R6, R13, 0.5 ;  /* 0x3f0000000d067820 */ /* 0x000fc60000410000 */
[----:B------:R-:W-:-:S04]  /*1aa0*/  FFMA R0, -R9, R9, R8 ;  /* 0x0000000909007223 */ /* 0x000fc80000000108 */
[----:B------:R-:W-:-:S07]  /*1ab0*/  FFMA R9, R0, R6, R9 ;  /* 0x0000000600097223 */ /* 0x000fce0000000009 */
.L_x_123:
[----:B------:R-:W-:Y:S05]  /*1ac0*/  BSYNC.RECONVERGENT B0 ;  /* 0x0000000000007941 */ /* 0x000fea0003800200 */
.L_x_121:
        /* <DEDUP_REMOVED lines=27> */
[----:B------:R-:W-:Y:S01]  /*1c80*/  BSSY.RECONVERGENT B1, `(.L_x_126) ;  /* 0x0000004000017945 */ /* 0x000fe20003800200 */
[----:B------:R-:W-:Y:S02]  /*1c90*/  MOV R0, R8 ;  /* 0x0000000800007202 */ /* 0x000fe40000000f00 */
[----:B------:R-:W-:-:S07]  /*1ca0*/  MOV R12, 0x1cc0 ;  /* 0x00001cc0000c7802 */ /* 0x000fce0000000f00 */
[----:B-1----:R-:W-:Y:S05]  /*1cb0*/  CALL.REL.NOINC `($__internal_3_$__cuda_sm20_sqrt_rn_f32_slowpath) ;  /* 0x0000000800287944 */ /* 0x002fea0003c00000 */
[----:B------:R-:W-:Y:S05]  /*1cc0*/  BSYNC.RECONVERGENT B1 ;  /* 0x0000000000017941 */ /* 0x000fea0003800200 */
.L_x_126:
[----:B------:R-:W-:Y:S01]  /*1cd0*/  MOV R9, R6 ;  /* 0x0000000600097202 */ /* 0x000fe20000000f00 */
[----:B------:R-:W-:Y:S06]  /*1ce0*/  BRA `(.L_x_127) ;  /* 0x0000000000107947 */ /* 0x000fec0003800000 */
.L_x_125:
[----:B-1----:R-:W-:Y:S01]  /*1cf0*/  FMUL.FTZ R9, R8, R13 ;  /* 0x0000000d08097220 */ /* 0x002fe20000410000 */
[----:B------:R-:W-:-:S03]  /*1d00*/  FMUL.FTZ R6, R13, 0.5 ;  /* 0x3f0000000d067820 */ /* 0x000fc60000410000 */
[----:B------:R-:W-:-:S04]  /*1d10*/  FFMA R0, -R9, R9, R8 ;  /* 0x0000000909007223 */ /* 0x000fc80000000108 */
[----:B------:R-:W-:-:S07]  /*1d20*/  FFMA R9, R0, R6, R9 ;  /* 0x0000000600097223 */ /* 0x000fce0000000009 */
.L_x_127:
[----:B------:R-:W-:Y:S05]  /*1d30*/  BSYNC.RECONVERGENT B0 ;  /* 0x0000000000007941 */ /* 0x000fea0003800200 */
.L_x_124:
[----:B------:R0:W-:Y:S01]  /*1d40*/  STG.E desc[UR6][R4.64+0x50], R9 ;  /* 0x0000500904007986 */ /* 0x0001e2000c101906 */
[----:B------:R-:W-:Y:S01]  /*1d50*/  UIADD3 UR5, UPT, UPT, UR5, 0x4, URZ ;  /* 0x0000000405057890 */ /* 0x000fe2000fffe0ff */
[----:B------:R-:W-:Y:S02]  /*1d60*/  IADD3 R0, P0, PT, R4, 0x140, RZ ;  /* 0x0000014004007810 */ /* 0x000fe40007f1e0ff */
[----:B------:R0:W-:Y:S01]  /*1d70*/  STG.E desc[UR6][R4.64+0x54], RZ ;  /* 0x000054ff04007986 */ /* 0x0001e2000c101906 */
[----:B------:R-:W-:Y:S01]  /*1d80*/  UISETP.NE.AND UP0, UPT, UR5, URZ, UPT ;  /* 0x000000ff0500728c */ /* 0x000fe2000bf05270 */
[----:B------:R-:W-:-:S08]  /*1d90*/  IADD3.X R11, PT, PT, RZ, R5, RZ, P0, !PT ;  /* 0x00000005ff0b7210 */ /* 0x000fd000007fe4ff */
[----:B0-----:R-:W-:Y:S05]  /*1da0*/  BRA.U UP0, `(.L_x_128) ;  /* 0xfffffff5008c7547 */ /* 0x001fea000b83ffff */
.L_x_114:
[----:B------:R-:W-:-:S13]  /*1db0*/  ISETP.NE.AND P0, PT, RZ, UR8, PT ;  /* 0x00000008ff007c0c */ /* 0x000fda000bf05270 */
[----:B------:R-:W-:Y:S05]  /*1dc0*/  @!P0 EXIT ;  /* 0x000000000000894d */ /* 0x000fea0003800000 */
[----:B------:R-:W-:-:S09]  /*1dd0*/  UISETP.NE.AND UP0, UPT, UR8, 0x1, UPT ;  /* 0x000000010800788c */ /* 0x000fd2000bf05270 */
[----:B------:R-:W-:Y:S05]  /*1de0*/  BRA.U !UP0, `(.L_x_129) ;  /* 0x0000000508307547 */ /* 0x000fea000b800000 */
[----:B------:R-:W-:-:S05]  /*1df0*/  IMAD.WIDE.U32 R4, R7, 0x50, R2 ;  /* 0x0000005007047825 */ /* 0x000fca00078e0002 */
[----:B------:R-:W2:Y:S01]  /*1e00*/  LDG.E R6, desc[UR6][R4.64+0x38] ;  /* 0x0000380604067981 */ /* 0x000ea2000c1e1900 */
[----:B------:R-:W-:Y:S02]  /*1e10*/  HFMA2 R10, -RZ, RZ, 1.125, -9232 ;  /* 0x3c80f082ff0a7431 */ /* 0x000fe400000001ff */
[----:B------:R-:W-:Y:S01]  /*1e20*/  IMAD.MOV.U32 R9, RZ, RZ, 0x3f800000 ;  /* 0x3f800000ff097424 */ /* 0x000fe200078e00ff */
        /* <DEDUP_REMOVED lines=27> */
.L_x_131:
[----:B-1----:R-:W-:Y:S01]  /*1fe0*/  FMUL.FTZ R9, R8, R11 ;  /* 0x0000000b08097220 */ /* 0x002fe20000410000 */
[----:B------:R-:W-:-:S03]  /*1ff0*/  FMUL.FTZ R6, R11, 0.5 ;  /* 0x3f0000000b067820 */ /* 0x000fc60000410000 */
[----:B------:R-:W-:-:S04]  /*2000*/  FFMA R0, -R9, R9, R8 ;  /* 0x0000000909007223 */ /* 0x000fc80000000108 */
[----:B------:R-:W-:-:S07]  /*2010*/  FFMA R9, R0, R6, R9 ;  /* 0x0000000600097223 */ /* 0x000fce0000000009 */
.L_x_132:
[----:B------:R-:W-:Y:S05]  /*2020*/  BSYNC.RECONVERGENT B0 ;  /* 0x0000000000007941 */ /* 0x000fea0003800200 */
.L_x_130:
        /* <DEDUP_REMOVED lines=32> */
.L_x_134:
[----:B-1----:R-:W-:Y:S01]  /*2230*/  FMUL.FTZ R9, R8, R13 ;  /* 0x0000000d08097220 */ /* 0x002fe20000410000 */
[----:B------:R-:W-:-:S03]  /*2240*/  FMUL.FTZ R6, R13, 0.5 ;  /* 0x3f0000000d067820 */ /* 0x000fc60000410000 */
[----:B------:R-:W-:-:S04]  /*2250*/  FFMA R0, -R9, R9, R8 ;  /* 0x0000000909007223 */ /* 0x000fc80000000108 */
[----:B------:R-:W-:-:S07]  /*2260*/  FFMA R9, R0, R6, R9 ;  /* 0x0000000600097223 */ /* 0x000fce0000000009 */
.L_x_135:
[----:B------:R-:W-:Y:S05]  /*2270*/  BSYNC.RECONVERGENT B0 ;  /* 0x0000000000007941 */ /* 0x000fea0003800200 */
.L_x_133:
[----:B------:R0:W-:Y:S01]  /*2280*/  STG.E desc[UR6][R4.64+0x74], R9 ;  /* 0x0000740904007986 */ /* 0x0001e2000c101906 */
[----:B------:R-:W-:-:S03]  /*2290*/  IADD3 R7, PT, PT, R7, 0x2, RZ ;  /* 0x0000000207077810 */ /* 0x000fc60007ffe0ff */
[----:B------:R0:W-:Y:S04]  /*22a0*/  STG.E desc[UR6][R4.64+0x78], RZ ;  /* 0x000078ff04007986 */ /* 0x0001e8000c101906 */
.L_x_129:
[----:B------:R-:W1:Y:S02]  /*22b0*/  LDC R0, c[0x0][0x394] ;  /* 0x0000e500ff007b82 */ /* 0x000e640000000800 */
[----:B-1----:R-:W-:-:S04]  /*22c0*/  LOP3.LUT R0, R0, 0x1, RZ, 0xc0, !PT ;  /* 0x0000000100007812 */ /* 0x002fc800078ec0ff */
[----:B------:R-:W-:-:S13]  /*22d0*/  ISETP.NE.U32.AND P0, PT, R0, 0x1, PT ;  /* 0x000000010000780c */ /* 0x000fda0003f05070 */
[----:B------:R-:W-:Y:S05]  /*22e0*/  @P0 EXIT ;  /* 0x000000000000094d */ /* 0x000fea0003800000 */
[----:B------:R-:W-:-:S05]  /*22f0*/  IMAD.WIDE.U32 R2, R7, 0x50, R2 ;  /* 0x0000005007027825 */ /* 0x000fca00078e0002 */
[----:B0-----:R-:W2:Y:S01]  /*2300*/  LDG.E R4, desc[UR6][R2.64+0x38] ;  /* 0x0000380602047981 */ /* 0x001ea2000c1e1900 */
[----:B------:R-:W-:Y:S02]  /*2310*/  IMAD.MOV.U32 R8, RZ, RZ, 0x3c80f082 ;  /* 0x3c80f082ff087424 */ /* 0x000fe400078e00ff */
[----:B------:R-:W-:Y:S01]  /*2320*/  HFMA2 R6, -RZ, RZ, 1.875, 0 ;  /* 0x3f800000ff067431 */ /* 0x000fe200000001ff */
        /* <DEDUP_REMOVED lines=27> */
.L_x_137:
[----:B-1----:R-:W-:Y:S01]  /*24e0*/  FMUL.FTZ R5, R6, R9 ;  /* 0x0000000906057220 */ /* 0x002fe20000410000 */
[----:B------:R-:W-:-:S03]  /*24f0*/  FMUL.FTZ R4, R9, 0.5 ;  /* 0x3f00000009047820 */ /* 0x000fc60000410000 */
[----:B------:R-:W-:-:S04]  /*2500*/  FFMA R0, -R5, R5, R6 ;  /* 0x0000000505007223 */ /* 0x000fc80000000106 */
[----:B------:R-:W-:-:S07]  /*2510*/  FFMA R5, R0, R4, R5 ;  /* 0x0000000400057223 */ /* 0x000fce0000000005 */
.L_x_138:
[----:B------:R-:W-:Y:S05]  /*2520*/  BSYNC.RECONVERGENT B0 ;  /* 0x0000000000007941 */ /* 0x000fea0003800200 */
.L_x_136:
[----:B------:R-:W-:Y:S04]  /*2530*/  STG.E desc[UR6][R2.64+0x24], R5 ;  /* 0x0000240502007986 */ /* 0x000fe8000c101906 */
[----:B------:R-:W-:Y:S01]  /*2540*/  STG.E desc[UR6][R2.64+0x28], RZ ;  /* 0x000028ff02007986 */ /* 0x000fe2000c101906 */
[----:B------:R-:W-:Y:S05]  /*2550*/  EXIT ;  /* 0x000000000000794d */ /* 0x000fea0003800000 */
        .weak           $__internal_3_$__cuda_sm20_sqrt_rn_f32_slowpath
        .type           $__internal_3_$__cuda_sm20_sqrt_rn_f32_slowpath,@function
        .size           $__internal_3_$__cuda_sm20_sqrt_rn_f32_slowpath,(.L_x_366 - $__internal_3_$__cuda_sm20_sqrt_rn_f32_slowpath)
$__internal_3_$__cuda_sm20_sqrt_rn_f32_slowpath:
        /* <DEDUP_REMOVED lines=13> */
[----:B------:R-:W-:-:S03]  /*2630*/  @P0 FMUL.FTZ R9, R9, 0.5 ;  /* 0x3f00000009090820 */ /* 0x000fc60000410000 */
[----:B------:R-:W-:-:S04]  /*2640*/  @P0 FADD.FTZ R6, -R11, -RZ ;  /* 0x800000ff0b060221 */ /* 0x000fc80000010100 */
[----:B------:R-:W-:Y:S01]  /*2650*/  @P0 FFMA R10, R11, R6, R8 ;  /* 0x000000060b0a0223 */ /* 0x000fe20000000008 */
[----:B------:R-:W-:-:S03]  /*2660*/  @!P0 MOV R6, R0 ;  /* 0x0000000000068202 */ /* 0x000fc60000000f00 */
[----:B------:R-:W-:-:S04]  /*2670*/  @P0 FFMA R9, R10, R9, R11 ;  /* 0x000000090a090223 */ /* 0x000fc8000000000b */
[----:B------:R-:W-:-:S07]  /*2680*/  @P0 FMUL.FTZ R6, R9, 2.3283064365386962891e-10 ;  /* 0x2f80000009060820 */ /* 0x000fce0000410000 */
.L_x_139:
[----:B------:R-:W-:Y:S01]  /*2690*/  HFMA2 R9, -RZ, RZ, 0, 0 ;  /* 0x00000000ff097431 */ /* 0x000fe200000001ff */
[----:B------:R-:W-:-:S04]  /*26a0*/  MOV R8, R12 ;  /* 0x0000000c00087202 */ /* 0x000fc80000000f00 */
[----:B------:R-:W-:Y:S05]  /*26b0*/  RET.REL.NODEC R8 `(_Z22rewardPunishmentKernelP13OpticalNeuronPKiiiiif) ;  /* 0xffffffd808507950 */ /* 0x000fea0003c3ffff */
.L_x_140:
        /* <DEDUP_REMOVED lines=12> */
.L_x_366:


//--------------------- .text._Z17verifyInputLoadedPfii --------------------------
	.section	.text._Z17verifyInputLoadedPfii,"ax",@progbits
	.align	128
        .global         _Z17verifyInputLoadedPfii
        .type           _Z17verifyInputLoadedPfii,@function
        .size           _Z17verifyInputLoadedPfii,(.L_x_382 - _Z17verifyInputLoadedPfii)
        .other          _Z17verifyInputLoadedPfii,@"STO_CUDA_ENTRY STV_DEFAULT"
_Z17verifyInputLoadedPfii:
.text._Z17verifyInputLoadedPfii:
[----:B------:R-:W0:Y:S01]  /*0000*/  LDC R1, c[0x0][0x37c] ;  /* 0x0000df00ff017b82 */ /* 0x000e220000000800 */
[----:B------:R-:W1:Y:S07]  /*0010*/  S2R R0, SR_TID.X ;  /* 0x0000000000007919 */ /* 0x000e6e0000002100 */
[----:B------:R-:W1:Y:S01]  /*0020*/  S2UR UR6, SR_CTAID.X ;  /* 0x00000000000679c3 */ /* 0x000e620000002500 */
[----:B------:R-:W2:Y:S01]  /*0030*/  LDCU UR4, c[0x0][0x2f8] ;  /* 0x00005f00ff0477ac */ /* 0x000ea20008000800 */
[----:B0-----:R-:W-:Y:S01]  /*0040*/  VIADD R1, R1, 0xfffffff0 ;  /* 0xfffffff001017836 */ /* 0x001fe20000000000 */
[----:B------:R-:W0:Y:S04]  /*0050*/  LDCU UR5, c[0x0][0x2fc] ;  /* 0x00005f80ff0577ac */ /* 0x000e280008000800 */
[----:B--2---:R-:W-:-:S05]  /*0060*/  IADD3 R6, P1, PT, R1, UR4, RZ ;  /* 0x0000000401067c10 */ /* 0x004fca000ff3e0ff */
[----:B0-----:R-:W-:Y:S01]  /*0070*/  IMAD.X R7, RZ, RZ, UR5, P1 ;  /* 0x00000005ff077e24 */ /* 0x001fe200088e06ff */
[----:B-1----:R-:W-:-:S13]  /*0080*/  LOP3.LUT P0, RZ, R0, UR6, RZ, 0xfc, !PT ;  /* 0x0000000600ff7c12 */ /* 0x002fda000f80fcff */
[----:B------:R-:W-:Y:S05]  /*0090*/  @P0 EXIT ;  /* 0x000000000000094d */ /* 0x000fea0003800000 */
[----:B------:R-:W0:Y:S01]  /*00a0*/  LDCU.64 UR4, c[0x0][0x388] ;  /* 0x00007100ff0477ac */ /* 0x000e220008000a00 */
[----:B------:R-:W-:Y:S01]  /*00b0*/  HFMA2 R0, -RZ, RZ, 0, 0 ;  /* 0x00000000ff007431 */ /* 0x000fe200000001ff */
[----:B------:R-:W-:Y:S01]  /*00c0*/  CS2R R2, SRZ ;  /* 0x0000000000027805 */ /* 0x000fe2000001ff00 */
[----:B0-----:R-:W-:-:S04]  /*00d0*/  UIMAD UR4, UR5, UR4, URZ ;  /* 0x00000004050472a4 */ /* 0x001fc8000f8e02ff */
[----:B------:R-:W-:-:S09]  /*00e0*/  UISETP.GE.AND UP0, UPT, UR4, 0x1, UPT ;  /* 0x000000010400788c */ /* 0x000fd2000bf06270 */
[----:B------:R-:W-:Y:S05]  /*00f0*/  BRA.U !UP0, `(.L_x_141) ;  /* 0x0000000d08187547 */ /* 0x000fea000b800000 */
[----:B------:R-:W-:Y:S01]  /*0100*/  UISETP.GE.U32.AND UP1, UPT, UR4, 0x10, UPT ;  /* 0x000000100400788c */ /* 0x000fe2000bf26070 */
[----:B------:R-:W-:Y:S01]  /*0110*/  CS2R R4, SRZ ;  /* 0x0000000000047805 */ /* 0x000fe2000001ff00 */
[----:B------:R-:W-:Y:S01]  /*0120*/  UISETP.LT.U32.AND UP0, UPT, UR4, 0x3e8, UPT ;  /* 0x000003e80400788c */ /* 0x000fe2000bf01070 */
[----:B------:R-:W-:Y:S01]  /*0130*/  IMAD.MOV.U32 R0, RZ, RZ, RZ ;  /* 0x000000ffff007224 */ /* 0x000fe200078e00ff */
[----:B------:R-:W0:Y:S02]  /*0140*/  LDCU.64 UR10, c[0x0][0x358] ;  /* 0x00006b00ff0a77ac */ /* 0x000e240008000a00 */
[----:B------:R-:W-:-:S04]  /*0150*/  USEL UR5, UR4, 0x3e8, UP0 ;  /* 0x000003e804057887 */ /* 0x000fc80008000000 */
[----:B------:R-:W-:-:S04]  /*0160*/  ULOP3.LUT UR8, UR5, 0xf, URZ, 0xc0, !UPT ;  /* 0x0000000f05087892 */ /* 0x000fc8000f8ec0ff */
[----:B------:R-:W-:Y:S01]  /*0170*/  UISETP.NE.AND UP0, UPT, UR8, URZ, UPT ;  /* 0x000000ff0800728c */ /* 0x000fe2000bf05270 */
[----:B------:R-:W-:Y:S10]  /*0180*/  BRA.U !UP1, `(.L_x_142) ;  /* 0x00000005097c7547 */ /* 0x000ff4000b800000 */
[----:B------:R-:W1:Y:S01]  /*0190*/  LDCU.64 UR6, c[0x0][0x380] ;  /* 0x00007000ff0677ac */ /* 0x000e620008000a00 */
[----:B------:R-:W-:Y:S01]  /*01a0*/  IMAD.MOV.U32 R4, RZ, RZ, RZ ;  /* 0x000000ffff047224 */ /* 0x000fe200078e00ff */
[----:B------:R-:W-:Y:S01]  /*01b0*/  MOV R0, RZ ;  /* 0x000000ff00007202 */ /* 0x000fe20000000f00 */
[----:B------:R-:W-:-:S06]  /*01c0*/  ULOP3.LUT UR9, UR5, 0x3f0, URZ, 0xc0, !UPT ;  /* 0x000003f005097892 */ /* 0x000fcc000f8ec0ff */
[----:B------:R-:W-:Y:S01]  /*01d0*/  IMAD.U32 R5, RZ, RZ, UR9 ;  /* 0x00000009ff057e24 */ /* 0x000fe2000f8e00ff */
[----:B-1----:R-:W-:-:S04]  /*01e0*/  UIADD3 UR4, UP1, UPT, UR6, 0x20, URZ ;  /* 0x0000002006047890 */ /* 0x002fc8000ff3e0ff */
[----:B------:R-:W-:Y:S02]  /*01f0*/  UIADD3.X UR6, UPT, UPT, URZ, UR7, URZ, UP1, !UPT ;  /* 0x00000007ff067290 */ /* 0x000fe40008ffe4ff */
[----:B------:R-:W-:Y:S01]  /*0200*/  MOV R2, UR4 ;  /* 0x0000000400027c02 */ /* 0x000fe20008000f00 */
[----:B------:R-:W-:-:S03]  /*0210*/  UIADD3 UR7, UPT, UPT, -UR9, URZ, URZ ;  /* 0x000000ff09077290 */ /* 0x000fc6000fffe1ff */
[----:B------:R-:W-:-:S09]  /*0220*/  IMAD.U32 R3, RZ, RZ, UR6 ;  /* 0x00000006ff037e24 */ /* 0x000fd2000f8e00ff */
.L_x_143:
[----:B0-----:R-:W2:Y:S04]  /*0230*/  LDG.E R23, desc[UR10][R2.64+-0x20] ;  /* 0xffffe00a02177981 */ /* 0x001ea8000c1e1900 */
[----:B------:R-:W3:Y:S04]  /*0240*/  LDG.E R22, desc[UR10][R2.64+-0x1c] ;  /* 0xffffe40a02167981 */ /* 0x000ee8000c1e1900 */
[----:B------:R-:W4:Y:S04]  /*0250*/  LDG.E R21, desc[UR10][R2.64+-0x18] ;  /* 0xffffe80a02157981 */ /* 0x000f28000c1e1900 */
[----:B------:R-:W5:Y:S04]  /*0260*/  LDG.E R20, desc[UR10][R2.64+-0x14] ;  /* 0xffffec0a02147981 */ /* 0x000f68000c1e1900 */
        /* <DEDUP_REMOVED lines=11> */
[----:B------:R-:W5:Y:S01]  /*0320*/  LDG.E R9, desc[UR10][R2.64+0x1c] ;  /* 0x00001c0a02097981 */ /* 0x000f62000c1e1900 */
[----:B------:R-:W-:Y:S01]  /*0330*/  IADD3 R24, PT, PT, R0, 0x1, RZ ;  /* 0x0000000100187810 */ /* 0x000fe20007ffe0ff */
[----:B------:R-:W-:-:S04]  /*0340*/  UIADD3 UR7, UPT, UPT, UR7, 0x10, URZ ;  /* 0x0000001007077890 */ /* 0x000fc8000fffe0ff */
[----:B------:R-:W-:Y:S01]  /*0350*/  UISETP.NE.AND UP1, UPT, UR7, URZ, UPT ;  /* 0x000000ff0700728c */ /* 0x000fe2000bf25270 */
[C---:B--2---:R-:W-:Y:S01]  /*0360*/  FSETP.GT.AND P0, PT, R23.reuse, 0.0099999997764825820923, PT ;  /* 0x3c23d70a1700780b */ /* 0x044fe20003f04000 */
[----:B------:R-:W-:Y:S01]  /*0370*/  FADD R23, R23, R4 ;  /* 0x0000000417177221 */ /* 0x000fe20000000000 */
[----:B---3--:R-:W-:-:S03]  /*0380*/  FSETP.GT.AND P1, PT, R22, 0.0099999997764825820923, PT ;  /* 0x3c23d70a1600780b */ /* 0x008fc60003f24000 */
[----:B------:R-:W-:-:S08]  /*0390*/  FADD R22, R23, R22 ;  /* 0x0000001617167221 */ /* 0x000fd00000000000 */
[----:B------:R-:W-:Y:S01]  /*03a0*/  @!P0 IMAD.MOV R24, RZ, RZ, R0 ;  /* 0x000000ffff188224 */ /* 0x000fe200078e0200 */
[----:B----4-:R-:W-:Y:S01]  /*03b0*/  FSETP.GT.AND P0, PT, R21, 0.0099999997764825820923, PT ;  /* 0x3c23d70a1500780b */ /* 0x010fe20003f04000 */
[----:B------:R-:W-:-:S03]  /*03c0*/  FADD R21, R22, R21 ;  /* 0x0000001516157221 */ /* 0x000fc60000000000 */
[----:B------:R-:W-:Y:S01]  /*03d0*/  IADD3 R0, PT, PT, R24, 0x1, RZ ;  /* 0x0000000118007810 */ /* 0x000fe20007ffe0ff */
[----:B------:R-:W-:Y:S01]  /*03e0*/  @!P1 IMAD.MOV R0, RZ, RZ, R24 ;  /* 0x000000ffff009224 */ /* 0x000fe200078e0218 */
[----:B-----5:R-:W-:Y:S01]  /*03f0*/  FSETP.GT.AND P1, PT, R20, 0.0099999997764825820923, PT ;  /* 0x3c23d70a1400780b */ /* 0x020fe20003f24000 */
[----:B------:R-:W-:-:S03]  /*0400*/  FADD R20, R21, R20 ;  /* 0x0000001415147221 */ /* 0x000fc60000000000 */
[----:B------:R-:W-:-:S03]  /*0410*/  IADD3 R24, PT, PT, R0, 0x1, RZ ;  /* 0x0000000100187810 */ /* 0x000fc60007ffe0ff */
[----:B------:R-:W-:Y:S01]  /*0420*/  @!P0 IMAD.MOV R24, RZ, RZ, R0 ;  /* 0x000000ffff188224 */ /* 0x000fe200078e0200 */
[----:B------:R-:W-:Y:S01]  /*0430*/  FSETP.GT.AND P0, PT, R19, 0.0099999997764825820923, PT ;  /* 0x3c23d70a1300780b */ /* 0x000fe20003f04000 */
[----:B------:R-:W-:-:S03]  /*0440*/  FADD R19, R20, R19 ;  /* 0x0000001314137221 */ /* 0x000fc60000000000 */
[----:B------:R-:W-:Y:S01]  /*0450*/  IADD3 R0, PT, PT, R24, 0x1, RZ ;  /* 0x0000000118007810 */ /* 0x000fe20007ffe0ff */
[----:B------:R-:W-:Y:S01]  /*0460*/  @!P1 IMAD.MOV R0, RZ, RZ, R24 ;  /* 0x000000ffff009224 */ /* 0x000fe200078e0218 */
[----:B------:R-:W-:Y:S01]  /*0470*/  FSETP.GT.AND P1, PT, R16, 0.0099999997764825820923, PT ;  /* 0x3c23d70a1000780b */ /* 0x000fe20003f24000 */
[----:B------:R-:W-:-:S03]  /*0480*/  FADD R19, R19, R16 ;  /* 0x0000001013137221 */ /* 0x000fc60000000000 */
[----:B------:R-:W-:Y:S01]  /*0490*/  IADD3 R24, PT, PT, R0, 0x1, RZ ;  /* 0x0000000100187810 */ /* 0x000fe20007ffe0ff */
[----:B------:R-:W-:Y:S02]  /*04a0*/  FADD R19, R19, R18 ;  /* 0x0000001213137221 */ /* 0x000fe40000000000 */
[----:B------:R-:W-:Y:S01]  /*04b0*/  @!P0 IMAD.MOV R24, RZ, RZ, R0 ;  /* 0x000000ffff188224 */ /* 0x000fe200078e0200 */
[----:B------:R-:W-:-:S04]  /*04c0*/  FSETP.GT.AND P0, PT, R18, 0.0099999997764825820923, PT ;  /* 0x3c23d70a1200780b */ /* 0x000fc80003f04000 */
[----:B------:R-:W-:Y:S01]  /*04d0*/  IADD3 R0, PT, PT, R24, 0x1, RZ ;  /* 0x0000000118007810 */ /* 0x000fe20007ffe0ff */
[----:B------:R-:W-:Y:S01]  /*04e0*/  @!P1 IMAD.MOV R0, RZ, RZ, R24 ;  /* 0x000000ffff009224 */ /* 0x000fe200078e0218 */
[----:B------:R-:W-:Y:S01]  /*04f0*/  FSETP.GT.AND P1, PT, R14, 0.0099999997764825820923, PT ;  /* 0x3c23d70a0e00780b */ /* 0x000fe20003f24000 */
        /* <DEDUP_REMOVED lines=35> */
[----:B------:R-:W-:-:S04]  /*0730*/  IADD3 R2, P0, PT, R2, 0x40, RZ ;  /* 0x0000004002027810 */ /* 0x000fc80007f1e0ff */
[C---:B------:R-:W-:Y:S01]  /*0740*/  IADD3 R0, PT, PT, R10.reuse, 0x1, RZ ;  /* 0x000000010a007810 */ /* 0x040fe20007ffe0ff */
[----:B------:R-:W-:Y:S01]  /*0750*/  IMAD.X R3, RZ, RZ, R3, P0 ;  /* 0x000000ffff037224 */ /* 0x000fe200000e0603 */
[----:B------:R-:W-:Y:S01]  /*0760*/  @!P1 IADD3 R0, PT, PT, R10, RZ, RZ ;  /* 0x000000ff0a009210 */ /* 0x000fe20007ffe0ff */
[----:B------:R-:W-:Y:S06]  /*0770*/  BRA.U UP1, `(.L_x_143) ;  /* 0xfffffff901ac7547 */ /* 0x000fec000b83ffff */
.L_x_142:
[----:B------:R-:W-:Y:S05]  /*0780*/  BRA.U !UP0, `(.L_x_144) ;  /* 0x0000000508707547 */ /* 0x000fea000b800000 */
[----:B------:R-:W-:Y:S02]  /*0790*/  UISETP.GE.U32.AND UP0, UPT, UR8, 0x8, UPT ;  /* 0x000000080800788c */ /* 0x000fe4000bf06070 */
[----:B------:R-:W-:-:S04]  /*07a0*/  ULOP3.LUT UR4, UR5, 0x7, URZ, 0xc0, !UPT ;  /* 0x0000000705047892 */ /* 0x000fc8000f8ec0ff */
[----:B------:R-:W-:-:S03]  /*07b0*/  UISETP.NE.AND UP1, UPT, UR4, URZ, UPT ;  /* 0x000000ff0400728c */ /* 0x000fc6000bf25270 */
[----:B------:R-:W-:Y:S08]  /*07c0*/  BRA.U !UP0, `(.L_x_145) ;  /* 0x0000000108ac7547 */ /* 0x000ff0000b800000 */
[----:B------:R-:W1:Y:S02]  /*07d0*/  LDC.64 R2, c[0x0][0x380] ;  /* 0x0000e000ff027b82 */ /* 0x000e640000000a00 */
[----:B-1----:R-:W-:-:S05]  /*07e0*/  IMAD.WIDE.U32 R2, R5, 0x4, R2 ;  /* 0x0000000405027825 */ /* 0x002fca00078e0002 */
[----:B0-----:R-:W2:Y:S04]  /*07f0*/  LDG.E R9, desc[UR10][R2.64] ;  /* 0x0000000a02097981 */ /* 0x001ea8000c1e1900 */
[----:B------:R-:W3:Y:S04]  /*0800*/  LDG.E R11, desc[UR10][R2.64+0x4] ;  /* 0x0000040a020b7981 */ /* 0x000ee8000c1e1900 */
[----:B------:R-:W4:Y:S04]  /*0810*/  LDG.E R13, desc[UR10][R2.64+0x8] ;  /* 0x0000080a020d7981 */ /* 0x000f28000c1e1900 */
[----:B------:R-:W5:Y:S04]  /*0820*/  LDG.E R15, desc[UR10][R2.64+0xc] ;  /* 0x00000c0a020f7981 */ /* 0x000f68000c1e1900 */
[----:B------:R-:W5:Y:S04]  /*0830*/  LDG.E R17, desc[UR10][R2.64+0x10] ;  /* 0x0000100a02117981 */ /* 0x000f68000c1e1900 */
[----:B------:R-:W5:Y:S04]  /*0840*/  LDG.E R19, desc[UR10][R2.64+0x14] ;  /* 0x0000140a02137981 */ /* 0x000f68000c1e1900 */
[----:B------:R-:W5:Y:S04]  /*0850*/  LDG.E R21, desc[UR10][R2.64+0x18] ;  /* 0x0000180a02157981 */ /* 0x000f68000c1e1900 */
[----:B------:R-:W5:Y:S01]  /*0860*/  LDG.E R23, desc[UR10][R2.64+0x1c] ;  /* 0x00001c0a02177981 */ /* 0x000f62000c1e1900 */
[----:B------:R-:W-:Y:S01]  /*0870*/  VIADD R8, R0, 0x1 ;  /* 0x0000000100087836 */ /* 0x000fe20000000000 */
[----:B------:R-:W-:-:S02]  /*0880*/  IADD3 R5, PT, PT, R5, 0x8, RZ ;  /* 0x0000000805057810 */ /* 0x000fc40007ffe0ff */
[----:B--2---:R-:W-:Y:S01]  /*0890*/  FSETP.GT.AND P1, PT, R9, 0.0099999997764825820923, PT ;  /* 0x3c23d70a0900780b */ /* 0x004fe20003f24000 */
[----:B------:R-:W-:Y:S01]  /*08a0*/  FADD R4, R4, R9 ;  /* 0x0000000904047221 */ /* 0x000fe20000000000 */
[----:B---3--:R-:W-:-:S03]  /*08b0*/  FSETP.GT.AND P0, PT, R11, 0.0099999997764825820923, PT ;  /* 0x3c23d70a0b00780b */ /* 0x008fc60003f04000 */
[----:B------:R-:W-:-:S04]  /*08c0*/  FADD R4, R4, R11 ;  /* 0x0000000b04047221 */ /* 0x000fc80000000000 */
[----:B----4-:R-:W-:-:S04]  /*08d0*/  FADD R4, R4, R13 ;  /* 0x0000000d04047221 */ /* 0x010fc80000000000 */
[----:B------:R-:W-:Y:S01]  /*08e0*/  @!P1 IADD3 R8, PT, PT, R0, RZ, RZ ;  /* 0x000000ff00089210 */ /* 0x000fe20007ffe0ff */
[----:B-----5:R-:W-:Y:S01]  /*08f0*/  FADD R4, R4, R15 ;  /* 0x0000000f04047221 */ /* 0x020fe20000000000 */
[----:B------:R-:W-:-:S03]  /*0900*/  FSETP.GT.AND P1, PT, R13, 0.0099999997764825820923, PT ;  /* 0x3c23d70a0d00780b */ /* 0x000fc60003f24000 */
[C---:B------:R-:W-:Y:S01]  /*0910*/  VIADD R0, R8.reuse, 0x1 ;  /* 0x0000000108007836 */ /* 0x040fe20000000000 */
[----:B------:R-:W-:Y:S01]  /*0920*/  @!P0 IADD3 R0, PT, PT, R8, RZ, RZ ;  /* 0x000000ff08008210 */ /* 0x000fe20007ffe0ff */
[----:B------:R-:W-:Y:S01]  /*0930*/  FADD R4, R4, R17 ;  /* 0x0000001104047221 */ /* 0x000fe20000000000 */
[----:B------:R-:W-:-:S03]  /*0940*/  FSETP.GT.AND P0, PT, R15, 0.0099999997764825820923, PT ;  /* 0x3c23d70a0f00780b */ /* 0x000fc60003f04000 */
[----:B------:R-:W-:Y:S02]  /*0950*/  VIADD R8, R0, 0x1 ;  /* 0x0000000100087836 */ /* 0x000fe40000000000 */
[----:B------:R-:W-:Y:S02]  /*0960*/  FADD R4, R4, R19 ;  /* 0x0000001304047221 */ /* 0x000fe40000000000 */
[----:B------:R-:W-:Y:S02]  /*0970*/  @!P1 IADD3 R8, PT, PT, R0, RZ, RZ ;  /* 0x000000ff00089210 */ /* 0x000fe40007ffe0ff */
[----:B------:R-:W-:Y:S01]  /*0980*/  FADD R4, R4, R21 ;  /* 0x0000001504047221 */ /* 0x000fe20000000000 */
[----:B------:R-:W-:Y:S02]  /*0990*/  FSETP.GT.AND P1, PT, R17, 0.0099999997764825820923, PT ;  /* 0x3c23d70a1100780b */ /* 0x000fe40003f24000 */
[C---:B------:R-:W-:Y:S01]  /*09a0*/  VIADD R0, R8.reuse, 0x1 ;  /* 0x0000000108007836 */ /* 0x040fe20000000000 */
[----:B------:R-:W-:Y:S01]  /*09b0*/  @!P0 IADD3 R0, PT, PT, R8, RZ, RZ ;  /* 0x000000ff08008210 */ /* 0x000fe20007ffe0ff */
[----:B------:R-:W-:Y:S01]  /*09c0*/  FADD R4, R4, R23 ;  /* 0x0000001704047221 */ /* 0x000fe20000000000 */
[----:B------:R-:W-:-:S03]  /*09d0*/  FSETP.GT.AND P0, PT, R19, 0.0099999997764825820923, PT ;  /* 0x3c23d70a1300780b */ /* 0x000fc60003f04000 */
[----:B------:R-:W-:-:S05]  /*09e0*/  VIADD R2, R0, 0x1 ;  /* 0x0000000100027836 */ /* 0x000fca0000000000 */
[----:B------:R-:W-:Y:S02]  /*09f0*/  @!P1 IADD3 R2, PT, PT, R0, RZ, RZ ;  /* 0x000000ff00029210 */ /* 0x000fe40007ffe0ff */
[----:B------:R-:W-:-:S03]  /*0a00*/  FSETP.GT.AND P1, PT, R21, 0.0099999997764825820923, PT ;  /* 0x3c23d70a1500780b */ /* 0x000fc60003f24000 */
[C---:B------:R-:W-:Y:S01]  /*0a10*/  VIADD R0, R2.reuse, 0x1 ;  /* 0x0000000102007836 */ /* 0x040fe20000000000 */
[----:B------:R-:W-:Y:S02]  /*0a20*/  @!P0 IADD3 R0, PT, PT, R2, RZ, RZ ;  /* 0x000000ff02008210 */ /* 0x000fe40007ffe0ff */
[----:B------:R-:W-:-:S03]  /*0a30*/  FSETP.GT.AND P0, PT, R23, 0.0099999997764825820923, PT ;  /* 0x3c23d70a1700780b */ /* 0x000fc60003f04000 */
[----:B------:R-:W-:-:S04]  /*0a40*/  VIADD R2, R0, 0x1 ;  /* 0x0000000100027836 */ /* 0x000fc80000000000 */
[----:B------:R-:W-:-:S05]  /*0a50*/  @!P1 IADD3 R2, PT, PT, R0, RZ, RZ ;  /* 0x000000ff00029210 */ /* 0x000fca0007ffe0ff */
[----:B------:R-:W-:Y:S02]  /*0a60*/  VIADD R0, R2, 0x1 ;  /* 0x0000000102007836 */ /* 0x000fe40000000000 */
[----:B------:R-:W-:-:S07]  /*0a70*/  @!P0 IMAD.MOV R0, RZ, RZ, R2 ;  /* 0x000000ffff008224 */ /* 0x000fce00078e0202 */
.L_x_145:
        /* <DEDUP_REMOVED lines=10> */
[----:B------:R-:W5:Y:S01]  /*0b20*/  LDG.E R15, desc[UR10][R2.64+0xc] ;  /* 0x00000c0a020f7981 */ /* 0x000f62000c1e1900 */
[----:B------:R-:W-:Y:S01]  /*0b30*/  IADD3 R8, PT, PT, R0, 0x1, RZ ;  /* 0x0000000100087810 */ /* 0x000fe20007ffe0ff */
[----:B------:R-:W-:Y:S01]  /*0b40*/  VIADD R5, R5, 0x4 ;  /* 0x0000000405057836 */ /* 0x000fe20000000000 */
[----:B--2---:R-:W-:Y:S01]  /*0b50*/  FSETP.GT.AND P1, PT, R9, 0.0099999997764825820923, PT ;  /* 0x3c23d70a0900780b */ /* 0x004fe20003f24000 */
[----:B------:R-:W-:Y:S01]  /*0b60*/  FADD R4, R4, R9 ;  /* 0x0000000904047221 */ /* 0x000fe20000000000 */
[----:B---3--:R-:W-:-:S03]  /*0b70*/  FSETP.GT.AND P0, PT, R11, 0.0099999997764825820923, PT ;  /* 0x3c23d70a0b00780b */ /* 0x008fc60003f04000 */
[----:B------:R-:W-:-:S04]  /*0b80*/  FADD R4, R4, R11 ;  /* 0x0000000b04047221 */ /* 0x000fc80000000000 */
[----:B----4-:R-:W-:-:S04]  /*0b90*/  FADD R4, R4, R13 ;  /* 0x0000000d04047221 */ /* 0x010fc80000000000 */
[----:B------:R-:W-:Y:S01]  /*0ba0*/  @!P1 IMAD.MOV R8, RZ, RZ, R0 ;  /* 0x000000ffff089224 */ /* 0x000fe200078e0200 */
[----:B------:R-:W-:Y:S01]  /*0bb0*/  FSETP.GT.AND P1, PT, R13, 0.0099999997764825820923, PT ;  /* 0x3c23d70a0d00780b */ /* 0x000fe20003f24000 */
[----:B-----5:R-:W-:-:S03]  /*0bc0*/  FADD R4, R4, R15 ;  /* 0x0000000f04047221 */ /* 0x020fc60000000000 */
[----:B------:R-:W-:Y:S01]  /*0bd0*/  IADD3 R0, PT, PT, R8, 0x1, RZ ;  /* 0x0000000108007810 */ /* 0x000fe20007ffe0ff */
[----:B------:R-:W-:Y:S01]  /*0be0*/  @!P0 IMAD.MOV R0, RZ, RZ, R8 ;  /* 0x000000ffff008224 */ /* 0x000fe200078e0208 */
[----:B------:R-:W-:-:S04]  /*0bf0*/  FSETP.GT.AND P0, PT, R15, 0.0099999997764825820923, PT ;  /* 0x3c23d70a0f00780b */ /* 0x000fc80003f04000 */
[----:B------:R-:W-:-:S03]  /*0c00*/  IADD3 R8, PT, PT, R0, 0x1, RZ ;  /* 0x0000000100087810 */ /* 0x000fc60007ffe0ff */
[----:B------:R-:W-:-:S05]  /*0c10*/  @!P1 IMAD.MOV R8, RZ, RZ, R0 ;  /* 0x000000ffff089224 */ /* 0x000fca00078e0200 */
[C---:B------:R-:W-:Y:S02]  /*0c20*/  IADD3 R0, PT, PT, R8.reuse, 0x1, RZ ;  /* 0x0000000108007810 */ /* 0x040fe40007ffe0ff */
[----:B------:R-:W-:-:S07]  /*0c30*/  @!P0 IADD3 R0, PT, PT, R8, RZ, RZ ;  /* 0x000000ff08008210 */ /* 0x000fce0007ffe0ff */
.L_x_146:
[----:B------:R-:W-:Y:S05]  /*0c40*/  BRA.U !UP1, `(.L_x_144) ;  /* 0x0000000109407547 */ /* 0x000fea000b800000 */
[----:B------:R-:W1:Y:S01]  /*0c50*/  LDC.64 R2, c[0x0][0x380] ;  /* 0x0000e000ff027b82 */ /* 0x000e620000000a00 */
[----:B------:R-:W-:Y:S01]  /*0c60*/  UIADD3 UR5, UPT, UPT, -UR5, URZ, URZ ;  /* 0x000000ff05057290 */ /* 0x000fe2000fffe1ff */
[----:B-1----:R-:W-:-:S04]  /*0c70*/  IMAD.WIDE.U32 R2, R5, 0x4, R2 ;  /* 0x0000000405027825 */ /* 0x002fc800078e0002 */
[----:B------:R-:W-:-:S07]  /*0c80*/  IMAD.MOV.U32 R9, RZ, RZ, R3 ;  /* 0x000000ffff097224 */ /* 0x000fce00078e0003 */
.L_x_147:
[----:B------:R-:W-:-:S06]  /*0c90*/  MOV R3, R9 ;  /* 0x0000000900037202 */ /* 0x000fcc0000000f00 */
[----:B0-----:R0:W2:Y:S01]  /*0ca0*/  LDG.E R3, desc[UR10][R2.64] ;  /* 0x0000000a02037981 */ /* 0x0010a2000c1e1900 */
[----:B------:R-:W-:Y:S01]  /*0cb0*/  UIADD3 UR5, UPT, UPT, UR5, 0x1, URZ ;  /* 0x0000000105057890 */ /* 0x000fe2000fffe0ff */
[----:B------:R-:W-:-:S03]  /*0cc0*/  VIADD R5, R0, 0x1 ;  /* 0x0000000100057836 */ /* 0x000fc60000000000 */
[----:B------:R-:W-:Y:S01]  /*0cd0*/  UISETP.NE.AND UP0, UPT, UR5, URZ, UPT ;  /* 0x000000ff0500728c */ /* 0x000fe2000bf05270 */
[----:B0-----:R-:W-:-:S05]  /*0ce0*/  IADD3 R2, P1, PT, R2, 0x4, RZ ;  /* 0x0000000402027810 */ /* 0x001fca0007f3e0ff */
[----:B------:R-:W-:Y:S01]  /*0cf0*/  IMAD.X R9, RZ, RZ, R9, P1 ;  /* 0x000000ffff097224 */ /* 0x000fe200008e0609 */
[C---:B--2---:R-:W-:Y:S01]  /*0d00*/  FSETP.GT.AND P0, PT, R3.reuse, 0.0099999997764825820923, PT ;  /* 0x3c23d70a0300780b */ /* 0x044fe20003f04000 */
[----:B------:R-:W-:-:S12]  /*0d10*/  FADD R4, R3, R4 ;  /* 0x0000000403047221 */ /* 0x000fd80000000000 */
[----:B------:R-:W-:-:S04]  /*0d20*/  @!P0 IADD3 R5, PT, PT, R0, RZ, RZ ;  /* 0x000000ff00058210 */ /* 0x000fc80007ffe0ff */
[----:B------:R-:W-:Y:S01]  /*0d30*/  MOV R0, R5 ;  /* 0x0000000500007202 */ /* 0x000fe20000000f00 */
[----:B------:R-:W-:Y:S06]  /*0d40*/  BRA.U UP0, `(.L_x_147) ;  /* 0xfffffffd00d07547 */ /* 0x000fec000b83ffff */
.L_x_144:
[----:B------:R1:W2:Y:S02]  /*0d50*/  F2F.F64.F32 R2, R4 ;  /* 0x0000000400027310 */ /* 0x0002a40000201800 */
.L_x_141:
[----:B------:R-:W-:Y:S01]  /*0d60*/  MOV R8, 0x68 ;  /* 0x0000006800087802 */ /* 0x000fe20000000f00 */
[----:B--2---:R2:W-:Y:S01]  /*0d70*/  STL.64 [R1], R2 ;  /* 0x0000000201007387 */ /* 0x0045e20000100a00 */
[----:B------:R-:W1:Y:S03]  /*0d80*/  LDCU.64 UR4, c[0x4][0x58] ;  /* 0x01000b00ff0477ac */ /* 0x000e660008000a00 */
[----:B------:R2:W-:Y:S01]  /*0d90*/  STL [R1+0x8], R0 ;  /* 0x0000080001007387 */ /* 0x0005e20000100800 */
[----:B------:R-:W3:Y:S01]  /*0da0*/  LDC.64 R8, c[0x4][R8] ;  /* 0x0100000008087b82 */ /* 0x000ee20000000a00 */
[----:B-1----:R-:W-:Y:S01]  /*0db0*/  IMAD.U32 R4, RZ, RZ, UR4 ;  /* 0x00000004ff047e24 */ /* 0x002fe2000f8e00ff */
[----:B--2---:R-:W-:-:S07]  /*0dc0*/  MOV R5, UR5 ;  /* 0x0000000500057c02 */ /* 0x004fce0008000f00 */
[----:B------:R-:W-:-:S07]  /*0dd0*/  LEPC R20, `(.L_x_148) ;  /* 0x000000001014794e */ /* 0x000fce0000000000 */
[----:B0--3--:R-:W-:Y:S05]  /*0de0*/  CALL.ABS.NOINC R8 ;  /* 0x0000000008007343 */ /* 0x009fea0003c00000 */
.L_x_148:
[----:B------:R-:W-:Y:S05]  /*0df0*/  EXIT ;  /* 0x000000000000794d */ /* 0x000fea0003800000 */
.L_x_149:
        /* <DEDUP_REMOVED lines=16> */
.L_x_382:


//--------------------- .text._Z19debugSynapseWeightsP14OpticalSynapseiiPKc --------------------------
	.section	.text._Z19debugSynapseWeightsP14OpticalSynapseiiPKc,"ax",@progbits
	.align	128
        .global         _Z19debugSynapseWeightsP14OpticalSynapseiiPKc
        .type           _Z19debugSynapseWeightsP14OpticalSynapseiiPKc,@function
        .size           _Z19debugSynapseWeightsP14OpticalSynapseiiPKc,(.L_x_367 - _Z19debugSynapseWeightsP14OpticalSynapseiiPKc)
        .other          _Z19debugSynapseWeightsP14OpticalSynapseiiPKc,@"STO_CUDA_ENTRY STV_DEFAULT"
_Z19debugSynapseWeightsP14OpticalSynapseiiPKc:
.text._Z19debugSynapseWeightsP14OpticalSynapseiiPKc:
        /* <DEDUP_REMOVED lines=10> */
[----:B------:R-:W0:Y:S01]  /*00a0*/  LDC R4, c[0x0][0x38c] ;  /* 0x0000e300ff047b82 */ /* 0x000e220000000800 */
[----:B------:R-:W-:Y:S02]  /*00b0*/  HFMA2 R3, -RZ, RZ, 2.900390625, -21.578125 ;  /* 0x41cdcd65ff037431 */ /* 0x000fe400000001ff */
[----:B------:R-:W-:Y:S02]  /*00c0*/  IMAD.MOV.U32 R0, RZ, RZ, RZ ;  /* 0x000000ffff007224 */ /* 0x000fe400078e00ff */
[----:B------:R-:W-:Y:S02]  /*00d0*/  IMAD.MOV.U32 R5, RZ, RZ, RZ ;  /* 0x000000ffff057224 */ /* 0x000fe400078e00ff */
[----:B------:R-:W-:Y:S02]  /*00e0*/  IMAD.MOV.U32 R8, RZ, RZ, 0x0 ;  /* 0x00000000ff087424 */ /* 0x000fe400078e00ff */
[----:B------:R-:W-:Y:S02]  /*00f0*/  IMAD.MOV.U32 R9, RZ, RZ, -0x3e32329b ;  /* 0xc1cdcd65ff097424 */ /* 0x000fe400078e00ff */
[----:B------:R-:W-:Y:S01]  /*0100*/  IMAD.MOV.U32 R2, RZ, RZ, 0x0 ;  /* 0x00000000ff027424 */ /* 0x000fe200078e00ff */
[----:B0-----:R-:W-:-:S13]  /*0110*/  ISETP.GE.AND P0, PT, R4, 0x1, PT ;  /* 0x000000010400780c */ /* 0x001fda0003f06270 */
[----:B------:R-:W-:Y:S05]  /*0120*/  @!P0 BRA `(.L_x_150) ;  /* 0x0000000800608947 */ /* 0x000fea0003800000 */
[C---:B------:R-:W-:Y:S01]  /*0130*/  ISETP.GE.U32.AND P1, PT, R4.reuse, 0x8, PT ;  /* 0x000000080400780c */ /* 0x040fe20003f26070 */
[----:B------:R-:W0:Y:S01]  /*0140*/  LDCU.64 UR6, c[0x0][0x358] ;  /* 0x00006b00ff0677ac */ /* 0x000e220008000a00 */
[----:B------:R-:W-:Y:S01]  /*0150*/  VIMNMX R11, PT, PT, R4, 0x64, PT ;  /* 0x00000064040b7848 */ /* 0x000fe20003fe0100 */
[----:B------:R-:W-:Y:S02]  /*0160*/  IMAD.MOV.U32 R10, RZ, RZ, 0x4e6e6b28 ;  /* 0x4e6e6b28ff0a7424 */ /* 0x000fe400078e00ff */
[----:B------:R-:W-:Y:S01]  /*0170*/  IMAD.MOV.U32 R8, RZ, RZ, -0x319194d8 ;  /* 0xce6e6b28ff087424 */ /* 0x000fe200078e00ff */
[----:B------:R-:W-:Y:S01]  /*0180*/  LOP3.LUT R23, R11, 0x7, RZ, 0xc0, !PT ;  /* 0x000000070b177812 */ /* 0x000fe200078ec0ff */
[----:B------:R-:W-:Y:S02]  /*0190*/  IMAD.MOV.U32 R5, RZ, RZ, RZ ;  /* 0x000000ffff057224 */ /* 0x000fe400078e00ff */
[----:B------:R-:W-:Y:S01]  /*01a0*/  IMAD.MOV.U32 R9, RZ, RZ, RZ ;  /* 0x000000ffff097224 */ /* 0x000fe200078e00ff */
[----:B------:R-:W-:Y:S01]  /*01b0*/  ISETP.NE.AND P0, PT, R23, RZ, PT ;  /* 0x000000ff1700720c */ /* 0x000fe20003f05270 */
[----:B------:R-:W-:-:S02]  /*01c0*/  IMAD.MOV.U32 R0, RZ, RZ, RZ ;  /* 0x000000ffff007224 */ /* 0x000fc400078e00ff */
[----:B------:R-:W-:Y:S10]  /*01d0*/  @!P1 BRA `(.L_x_151) ;  /* 0x0000000400189947 */ /* 0x000ff40003800000 */
[----:B------:R-:W1:Y:S01]  /*01e0*/  LDCU.64 UR4, c[0x0][0x380] ;  /* 0x00007000ff0477ac */ /* 0x000e620008000a00 */
[C---:B------:R-:W-:Y:S01]  /*01f0*/  LOP3.LUT R0, R11.reuse, 0xffff, RZ, 0xc0, !PT ;  /* 0x0000ffff0b007812 */ /* 0x040fe200078ec0ff */
[----:B------:R-:W-:Y:S01]  /*0200*/  HFMA2 R10, -RZ, RZ, 25.71875, 3664 ;  /* 0x4e6e6b28ff0a7431 */ /* 0x000fe200000001ff */
[----:B------:R-:W-:Y:S01]  /*0210*/  LOP3.LUT R9, R11, 0x78, RZ, 0xc0, !PT ;  /* 0x000000780b097812 */ /* 0x000fe200078ec0ff */
[----:B------:R-:W2:Y:S01]  /*0220*/  LDCU UR8, c[0x0][0x388] ;  /* 0x00007100ff0877ac */ /* 0x000ea20008000800 */
[----:B------:R-:W-:Y:S01]  /*0230*/  SHF.R.U32.HI R0, RZ, 0x3, R0 ;  /* 0x00000003ff007819 */ /* 0x000fe20000011600 */
[----:B------:R-:W-:Y:S02]  /*0240*/  IMAD.MOV.U32 R8, RZ, RZ, -0x319194d8 ;  /* 0xce6e6b28ff087424 */ /* 0x000fe400078e00ff */
[----:B------:R-:W-:Y:S02]  /*0250*/  IMAD.MOV.U32 R5, RZ, RZ, RZ ;  /* 0x000000ffff057224 */ /* 0x000fe400078e00ff */
[----:B------:R-:W-:-:S05]  /*0260*/  IMAD.SHL.U32 R0, R0, 0x8, RZ ;  /* 0x0000000800007824 */ /* 0x000fca00078e00ff */
[----:B------:R-:W-:Y:S01]  /*0270*/  LOP3.LUT R13, R0, 0x78, RZ, 0xe2, !PT ;  /* 0x00000078000d7812 */ /* 0x000fe200078ee2ff */
[----:B------:R-:W-:Y:S01]  /*0280*/  IMAD.MOV.U32 R0, RZ, RZ, RZ ;  /* 0x000000ffff007224 */ /* 0x000fe200078e00ff */
[----:B-1----:R-:W-:-:S03]  /*0290*/  UIADD3 UR4, UP0, UPT, UR4, 0xb8, URZ ;  /* 0x000000b804047890 */ /* 0x002fc6000ff1e0ff */
[----:B------:R-:W-:Y:S02]  /*02a0*/  IMAD.MOV R13, RZ, RZ, -R13 ;  /* 0x000000ffff0d7224 */ /* 0x000fe400078e0a0d */
[----:B--2---:R-:W-:Y:S01]  /*02b0*/  IMAD.U32 R12, RZ, RZ, UR8 ;  /* 0x00000008ff0c7e24 */ /* 0x004fe2000f8e00ff */
[----:B------:R-:W-:-:S12]  /*02c0*/  UIADD3.X UR5, UPT, UPT, URZ, UR5, URZ, UP0, !UPT ;  /* 0x00000005ff057290 */ /* 0x000fd800087fe4ff */
.L_x_152:
[----:B------:R-:W-:Y:S01]  /*02d0*/  MOV R3, UR5 ;  /* 0x0000000500037c02 */ /* 0x000fe20008000f00 */
[----:B------:R-:W-:-:S04]  /*02e0*/  IMAD.U32 R2, RZ, RZ, UR4 ;  /* 0x00000004ff027e24 */ /* 0x000fc8000f8e00ff */
[----:B------:R-:W-:-:S05]  /*02f0*/  IMAD.WIDE R2, R12, 0x2c, R2 ;  /* 0x0000002c0c027825 */ /* 0x000fca00078e0202 */
[----:B0-----:R-:W2:Y:S04]  /*0300*/  LDG.E R20, desc[UR6][R2.64+-0xb0] ;  /* 0xffff500602147981 */ /* 0x001ea8000c1e1900 */
[----:B------:R-:W3:Y:S04]  /*0310*/  LDG.E R21, desc[UR6][R2.64+-0x84] ;  /* 0xffff7c0602157981 */ /* 0x000ee8000c1e1900 */
[----:B------:R-:W4:Y:S04]  /*0320*/  LDG.E R17, desc[UR6][R2.64+-0x58] ;  /* 0xffffa80602117981 */ /* 0x000f28000c1e1900 */
[----:B------:R-:W4:Y:S04]  /*0330*/  LDG.E R16, desc[UR6][R2.64+-0x2c] ;  /* 0xffffd40602107981 */ /* 0x000f28000c1e1900 */
[----:B------:R-:W5:Y:S04]  /*0340*/  LDG.E R19, desc[UR6][R2.64] ;  /* 0x0000000602137981 */ /* 0x000f68000c1e1900 */
[----:B------:R-:W5:Y:S04]  /*0350*/  LDG.E R14, desc[UR6][R2.64+0x2c] ;  /* 0x00002c06020e7981 */ /* 0x000f68000c1e1900 */
[----:B------:R-:W5:Y:S04]  /*0360*/  LDG.E R15, desc[UR6][R2.64+0x58] ;  /* 0x00005806020f7981 */ /* 0x000f68000c1e1900 */
[----:B------:R-:W5:Y:S01]  /*0370*/  LDG.E R18, desc[UR6][R2.64+0x84] ;  /* 0x0000840602127981 */ /* 0x000f62000c1e1900 */
[----:B------:R-:W-:-:S02]  /*0380*/  VIADD R22, R0, 0x1 ;  /* 0x0000000100167836 */ /* 0x000fc40000000000 */
[----:B------:R-:W-:Y:S02]  /*0390*/  VIADD R13, R13, 0x8 ;  /* 0x000000080d0d7836 */ /* 0x000fe40000000000 */
[----:B------:R-:W-:Y:S01]  /*03a0*/  VIADD R12, R12, 0x8 ;  /* 0x000000080c0c7836 */ /* 0x000fe20000000000 */
[----:B--2---:R-:W-:Y:S02]  /*03b0*/  FSETP.GEU.AND P1, PT, |R20|, 9.9999999747524270788e-07, PT ;  /* 0x358637bd1400780b */ /* 0x004fe40003f2e200 */
[----:B---3--:R-:W-:Y:S02]  /*03c0*/  FSETP.GEU.AND P2, PT, |R21|, 9.9999999747524270788e-07, PT ;  /* 0x358637bd1500780b */ /* 0x008fe40003f4e200 */
[-CC-:B------:R-:W-:Y:S02]  /*03d0*/  FMNMX3 R10, R10, R20.reuse, R21.reuse, PT ;  /* 0x000000140a0a7276 */ /* 0x180fe40003800015 */
[----:B------:R-:W-:Y:S02]  /*03e0*/  FMNMX3 R8, R8, R20, R21, !PT ;  /* 0x0000001408087276 */ /* 0x000fe40007800015 */
[----:B----4-:R-:W-:-:S05]  /*03f0*/  FMNMX3 R10, R10, R17, R16, PT ;  /* 0x000000110a0a7276 */ /* 0x010fca0003800010 */
[----:B------:R-:W-:Y:S01]  /*0400*/  @P1 IMAD.MOV R22, RZ, RZ, R0 ;  /* 0x000000ffff161224 */ /* 0x000fe200078e0200 */
[----:B------:R-:W-:Y:S02]  /*0410*/  FSETP.GEU.AND P1, PT, |R17|, 9.9999999747524270788e-07, PT ;  /* 0x358637bd1100780b */ /* 0x000fe40003f2e200 */
[----:B------:R-:W-:Y:S01]  /*0420*/  FMNMX3 R8, R8, R17, R16, !PT ;  /* 0x0000001108087276 */ /* 0x000fe20007800010 */
[----:B------:R-:W-:Y:S02]  /*0430*/  VIADD R0, R22, 0x1 ;  /* 0x0000000116007836 */ /* 0x000fe40000000000 */
[----:B------:R-:W-:Y:S01]  /*0440*/  @P2 IMAD.MOV R0, RZ, RZ, R22 ;  /* 0x000000ffff002224 */ /* 0x000fe200078e0216 */
[----:B------:R-:W-:Y:S02]  /*0450*/  FSETP.GEU.AND P2, PT, |R16|, 9.9999999747524270788e-07, PT ;  /* 0x358637bd1000780b */ /* 0x000fe40003f4e200 */
[-CC-:B-----5:R-:W-:Y:S01]  /*0460*/  FMNMX3 R10, R10, R19.reuse, R14.reuse, PT ;  /* 0x000000130a0a7276 */ /* 0x1a0fe2000380000e */
[----:B------:R-:W-:Y:S01]  /*0470*/  VIADD R22, R0, 0x1 ;  /* 0x0000000100167836 */ /* 0x000fe20000000000 */
[----:B------:R-:W-:-:S03]  /*0480*/  FMNMX3 R8, R8, R19, R14, !PT ;  /* 0x0000001308087276 */ /* 0x000fc6000780000e */
[----:B------:R-:W-:Y:S01]  /*0490*/  @P1 IMAD.MOV R22, RZ, RZ, R0 ;  /* 0x000000ffff161224 */ /* 0x000fe200078e0200 */
[----:B------:R-:W-:Y:S01]  /*04a0*/  FSETP.GEU.AND P1, PT, |R19|, 9.9999999747524270788e-07, PT ;  /* 0x358637bd1300780b */ /* 0x000fe20003f2e200 */
[----:B------:R-:W-:Y:S01]  /*04b0*/  FADD R0, R20, R5 ;  /* 0x0000000514007221 */ /* 0x000fe20000000000 */
[-C--:B------:R-:W-:Y:S02]  /*04c0*/  FMNMX3 R10, R10, R15.reuse, R18, PT ;  /* 0x0000000f0a0a7276 */ /* 0x080fe40003800012 */
[----:B------:R-:W-:Y:S01]  /*04d0*/  IADD3 R2, PT, PT, R22, 0x1, RZ ;  /* 0x0000000116027810 */ /* 0x000fe20007ffe0ff */
[----:B------:R-:W-:Y:S01]  /*04e0*/  @P2 IMAD.MOV R2, RZ, RZ, R22 ;  /* 0x000000ffff022224 */ /* 0x000fe200078e0216 */
[----:B------:R-:W-:Y:S01]  /*04f0*/  FSETP.GEU.AND P2, PT, |R14|, 9.9999999747524270788e-07, PT ;  /* 0x358637bd0e00780b */ /* 0x000fe20003f4e200 */
[----:B------:R-:W-:Y:S01]  /*0500*/  FADD R0, R0, R21 ;  /* 0x0000001500007221 */ /* 0x000fe20000000000 */
[----:B------:R-:W-:Y:S01]  /*0510*/  FMNMX3 R8, R8, R15, R18, !PT ;  /* 0x0000000f08087276 */ /* 0x000fe20007800012 */
[----:B------:R-:W-:-:S02]  /*0520*/  VIADD R22, R2, 0x1 ;  /* 0x0000000102167836 */ /* 0x000fc40000000000 */
[----:B------:R-:W-:Y:S02]  /*0530*/  FADD R3, R0, R17 ;  /* 0x0000001100037221 */ /* 0x000fe40000000000 */
[----:B------:R-:W-:Y:S01]  /*0540*/  @P1 IMAD.MOV R22, RZ, RZ, R2 ;  /* 0x000000ffff161224 */ /* 0x000fe200078e0202 */
[----:B------:R-:W-:Y:S01]  /*0550*/  FSETP.GEU.AND P1, PT, |R15|, 9.9999999747524270788e-07, PT ;  /* 0x358637bd0f00780b */ /* 0x000fe20003f2e200 */
[----:B------:R-:W-:Y:S02]  /*0560*/  FADD R0, R3, R16 ;  /* 0x0000001003007221 */ /* 0x000fe40000000000 */
[----:B------:R-:W-:Y:S02]  /*0570*/  VIADD R5, R22, 0x1 ;  /* 0x0000000116057836 */ /* 0x000fe40000000000 */
[----:B------:R-:W-:Y:S01]  /*0580*/  @P2 IMAD.MOV R5, RZ, RZ, R22 ;  /* 0x000000ffff052224 */ /* 0x000fe200078e0216 */
[----:B------:R-:W-:Y:S01]  /*0590*/  FSETP.GEU.AND P2, PT, |R18|, 9.9999999747524270788e-07, PT ;  /* 0x358637bd1200780b */ /* 0x000fe20003f4e200 */
[----:B------:R-:W-:-:S02]  /*05a0*/  FADD R3, R0, R19 ;  /* 0x0000001300037221 */ /* 0x000fc40000000000 */
[----:B------:R-:W-:Y:S02]  /*05b0*/  VIADD R2, R5, 0x1 ;  /* 0x0000000105027836 */ /* 0x000fe40000000000 */
[----:B------:R-:W-:Y:S02]  /*05c0*/  FADD R0, R3, R14 ;  /* 0x0000000e03007221 */ /* 0x000fe40000000000 */
[----:B------:R-:W-:Y:S02]  /*05d0*/  @P1 IADD3 R2, PT, PT, R5, RZ, RZ ;  /* 0x000000ff05021210 */ /* 0x000fe40007ffe0ff */
[----:B------:R-:W-:Y:S01]  /*05e0*/  ISETP.NE.AND P1, PT, R13, RZ, PT ;  /* 0x000000ff0d00720c */ /* 0x000fe20003f25270 */
[----:B------:R-:W-:Y:S02]  /*05f0*/  FADD R5, R0, R15 ;  /* 0x0000000f00057221 */ /* 0x000fe40000000000 */
[----:B------:R-:W-:Y:S02]  /*0600*/  VIADD R0, R2, 0x1 ;  /* 0x0000000102007836 */ /* 0x000fe40000000000 */
[----:B------:R-:W-:Y:S01]  /*0610*/  FADD R5, R5, R18 ;  /* 0x0000001205057221 */ /* 0x000fe20000000000 */
[----:B------:R-:W-:-:S07]  /*0620*/  @P2 IMAD.MOV R0, RZ, RZ, R2 ;  /* 0x000000ffff002224 */ /* 0x000fce00078e0202 */
[----:B------:R-:W-:Y:S05]  /*0630*/  @P1 BRA `(.L_x_152) ;  /* 0xfffffffc00241947 */ /* 0x000fea000383ffff */
.L_x_151:
[----:B------:R-:W-:Y:S05]  /*0640*/  @!P0 BRA `(.L_x_153) ;  /* 0x0000000400108947 */ /* 0x000fea0003800000 */
[----:B------:R-:W-:Y:S02]  /*0650*/  ISETP.GE.U32.AND P1, PT, R23, 0x4, PT ;  /* 0x000000041700780c */ /* 0x000fe40003f26070 */
[----:B------:R-:W-:-:S04]  /*0660*/  LOP3.LUT R17, R11, 0x3, RZ, 0xc0, !PT ;  /* 0x000000030b117812 */ /* 0x000fc800078ec0ff */
[----:B------:R-:W-:-:S07]  /*0670*/  ISETP.NE.AND P0, PT, R17, RZ, PT ;  /* 0x000000ff1100720c */ /* 0x000fce0003f05270 */
[----:B------:R-:W-:Y:S06]  /*0680*/  @!P1 BRA `(.L_x_154) ;  /* 0x0000000000749947 */ /* 0x000fec0003800000 */
[----:B------:R-:W1:Y:S01]  /*0690*/  LDC.64 R2, c[0x0][0x380] ;  /* 0x0000e000ff027b82 */ /* 0x000e620000000a00 */
[----:B------:R-:W2:Y:S02]  /*06a0*/  LDCU UR4, c[0x0][0x388] ;  /* 0x00007100ff0477ac */ /* 0x000ea40008000800 */
[----:B--2---:R-:W-:-:S04]  /*06b0*/  VIADD R13, R9, UR4 ;  /* 0x00000004090d7c36 */ /* 0x004fc80008000000 */
[----:B-1----:R-:W-:-:S05]  /*06c0*/  IMAD.WIDE R2, R13, 0x2c, R2 ;  /* 0x0000002c0d027825 */ /* 0x002fca00078e0202 */
[----:B0-----:R-:W2:Y:S04]  /*06d0*/  LDG.E R13, desc[UR6][R2.64+0x8] ;  /* 0x00000806020d7981 */ /* 0x001ea8000c1e1900 */
[----:B------:R-:W3:Y:S04]  /*06e0*/  LDG.E R14, desc[UR6][R2.64+0x34] ;  /* 0x00003406020e7981 */ /* 0x000ee8000c1e1900 */
[----:B------:R-:W4:Y:S04]  /*06f0*/  LDG.E R15, desc[UR6][R2.64+0x60] ;  /* 0x00006006020f7981 */ /* 0x000f28000c1e1900 */
[----:B------:R-:W5:Y:S01]  /*0700*/  LDG.E R16, desc[UR6][R2.64+0x8c] ;  /* 0x00008c0602107981 */ /* 0x000f62000c1e1900 */
[----:B------:R-:W-:Y:S01]  /*0710*/  VIADD R12, R0, 0x1 ;  /* 0x00000001000c7836 */ /* 0x000fe20000000000 */
[----:B------:R-:W-:-:S02]  /*0720*/  IADD3 R9, PT, PT, R9, 0x4, RZ ;  /* 0x0000000409097810 */ /* 0x000fc40007ffe0ff */
[----:B--2---:R-:W-:Y:S01]  /*0730*/  FSETP.GEU.AND P1, PT, |R13|, 9.9999999747524270788e-07, PT ;  /* 0x358637bd0d00780b */ /* 0x004fe20003f2e200 */
[----:B------:R-:W-:Y:S01]  /*0740*/  FADD R5, R5, R13 ;  /* 0x0000000d05057221 */ /* 0x000fe20000000000 */
[----:B---3--:R-:W-:-:S03]  /*0750*/  FSETP.GEU.AND P2, PT, |R14|, 9.9999999747524270788e-07, PT ;  /* 0x358637bd0e00780b */ /* 0x008fc60003f4e200 */
[--C-:B------:R-:W-:Y:S01]  /*0760*/  FADD R5, R5, R14.reuse ;  /* 0x0000000e05057221 */ /* 0x100fe20000000000 */
[-CC-:B------:R-:W-:Y:S02]  /*0770*/  FMNMX3 R10, R10, R13.reuse, R14.reuse, PT ;  /* 0x0000000d0a0a7276 */ /* 0x180fe4000380000e */
[----:B------:R-:W-:Y:S01]  /*0780*/  FMNMX3 R8, R8, R13, R14, !PT ;  /* 0x0000000d08087276 */ /* 0x000fe2000780000e */
[----:B----4-:R-:W-:Y:S01]  /*0790*/  FADD R5, R5, R15 ;  /* 0x0000000f05057221 */ /* 0x010fe20000000000 */
[----:B-----5:R-:W-:-:S03]  /*07a0*/  FMNMX3 R10, R10, R15, R16, PT ;  /* 0x0000000f0a0a7276 */ /* 0x020fc60003800010 */
[--C-:B------:R-:W-:Y:S01]  /*07b0*/  FADD R5, R5, R16.reuse ;  /* 0x0000001005057221 */ /* 0x100fe20000000000 */
[----:B------:R-:W-:Y:S02]  /*07c0*/  @P1 IADD3 R12, PT, PT, R0, RZ, RZ ;  /* 0x000000ff000c1210 */ /* 0x000fe40007ffe0ff */
[----:B------:R-:W-:Y:S02]  /*07d0*/  FSETP.GEU.AND P1, PT, |R15|, 9.9999999747524270788e-07, PT ;  /* 0x358637bd0f00780b */ /* 0x000fe40003f2e200 */
[----:B------:R-:W-:Y:S01]  /*07e0*/  FMNMX3 R8, R8, R15, R16, !PT ;  /* 0x0000000f08087276 */ /* 0x000fe20007800010 */
[----:B------:R-:W-:Y:S02]  /*07f0*/  VIADD R0, R12, 0x1 ;  /* 0x000000010c007836 */ /* 0x000fe40000000000 */
[----:B------:R-:W-:Y:S01]  /*0800*/  @P2 IMAD.MOV R0, RZ, RZ, R12 ;  /* 0x000000ffff002224 */ /* 0x000fe200078e020c */
[----:B------:R-:W-:-:S03]  /*0810*/  FSETP.GEU.AND P2, PT, |R16|, 9.9999999747524270788e-07, PT ;  /* 0x358637bd1000780b */ /* 0x000fc60003f4e200 */
[----:B------:R-:W-:-:S04]  /*0820*/  VIADD R12, R0, 0x1 ;  /* 0x00000001000c7836 */ /* 0x000fc80000000000 */
[----:B------:R-:W-:-:S04]  /*0830*/  @P1 IMAD.MOV R12, RZ, RZ, R0 ;  /* 0x000000ffff0c1224 */ /* 0x000fc800078e0200 */
[----:B------:R-:W-:Y:S02]  /*0840*/  VIADD R0, R12, 0x1 ;  /* 0x000000010c007836 */ /* 0x000fe40000000000 */
[----:B------:R-:W-:-:S07]  /*0850*/  @P2 IMAD.MOV R0, RZ, RZ, R12 ;  /* 0x000000ffff002224 */ /* 0x000fce00078e020c */
.L_x_154:
[----:B------:R-:W-:Y:S05]  /*0860*/  @!P0 BRA `(.L_x_153) ;  /* 0x0000000000888947 */ /* 0x000fea0003800000 */
[----:B------:R-:W-:Y:S02]  /*0870*/  ISETP.NE.AND P1, PT, R17, 0x1, PT ;  /* 0x000000011100780c */ /* 0x000fe40003f25270 */
[----:B------:R-:W-:-:S04]  /*0880*/  LOP3.LUT R11, R11, 0x1, RZ, 0xc0, !PT ;  /* 0x000000010b0b7812 */ /* 0x000fc800078ec0ff */
[----:B------:R-:W-:-:S07]  /*0890*/  ISETP.NE.U32.AND P0, PT, R11, 0x1, PT ;  /* 0x000000010b00780c */ /* 0x000fce0003f05070 */
[----:B------:R-:W1:Y:S08]  /*08a0*/  @P1 LDC R2, c[0x0][0x388] ;  /* 0x0000e200ff021b82 */ /* 0x000e700000000800 */
[----:B------:R-:W2:Y:S08]  /*08b0*/  @P1 LDC.64 R12, c[0x0][0x380] ;  /* 0x0000e000ff0c1b82 */ /* 0x000eb00000000a00 */
[----:B------:R-:W3:Y:S01]  /*08c0*/  @!P0 LDC R16, c[0x0][0x388] ;  /* 0x0000e200ff108b82 */ /* 0x000ee20000000800 */
[----:B-1----:R-:W-:-:S07]  /*08d0*/  @P1 IMAD.IADD R11, R9, 0x1, R2 ;  /* 0x00000001090b1824 */ /* 0x002fce00078e0202 */
[----:B------:R-:W1:Y:S01]  /*08e0*/  @!P0 LDC.64 R2, c[0x0][0x380] ;  /* 0x0000e000ff028b82 */ /* 0x000e620000000a00 */
[----:B--2---:R-:W-:-:S05]  /*08f0*/  @P1 IMAD.WIDE R12, R11, 0x2c, R12 ;  /* 0x0000002c0b0c1825 */ /* 0x004fca00078e020c */
[----:B0-----:R-:W2:Y:S01]  /*0900*/  @P1 LDG.E R15, desc[UR6][R12.64+0x8] ;  /* 0x000008060c0f1981 */ /* 0x001ea2000c1e1900 */
[----:B------:R-:W-:-:S03]  /*0910*/  @P1 VIADD R9, R9, 0x2 ;  /* 0x0000000209091836 */ /* 0x000fc60000000000 */
[----:B------:R-:W4:Y:S01]  /*0920*/  @P1 LDG.E R14, desc[UR6][R12.64+0x34] ;  /* 0x000034060c0e1981 */ /* 0x000f22000c1e1900 */
[----:B---3--:R-:W-:-:S04]  /*0930*/  @!P0 IMAD.IADD R9, R9, 0x1, R16 ;  /* 0x0000000109098824 */ /* 0x008fc800078e0210 */
[----:B-1----:R-:W-:-:S06]  /*0940*/  @!P0 IMAD.WIDE R2, R9, 0x2c, R2 ;  /* 0x0000002c09028825 */ /* 0x002fcc00078e0202 */
[----:B------:R-:W3:Y:S01]  /*0950*/  @!P0 LDG.E R3, desc[UR6][R2.64+0x8] ;  /* 0x0000080602038981 */ /* 0x000ee2000c1e1900 */
[----:B------:R-:W-:Y:S01]  /*0960*/  @P1 VIADD R9, R0, 0x1 ;  /* 0x0000000100091836 */ /* 0x000fe20000000000 */
[----:B--2---:R-:W-:Y:S02]  /*0970*/  FSETP.GEU.AND P3, PT, |R15|, 9.9999999747524270788e-07, P1 ;  /* 0x358637bd0f00780b */ /* 0x004fe40000f6e200 */
[----:B----4-:R-:W-:Y:S02]  /*0980*/  FSETP.GEU.AND P2, PT, |R14|, 9.9999999747524270788e-07, P1 ;  /* 0x358637bd0e00780b */ /* 0x010fe40000f4e200 */
[-CC-:B------:R-:W-:Y:S02]  /*0990*/  @P1 FMNMX3 R10, R10, R15.reuse, R14.reuse, PT ;  /* 0x0000000f0a0a1276 */ /* 0x180fe4000380000e */
[----:B------:R-:W-:-:S07]  /*09a0*/  @P1 FMNMX3 R8, R8, R15, R14, !PT ;  /* 0x0000000f08081276 */ /* 0x000fce000780000e */
[----:B------:R-:W-:-:S04]  /*09b0*/  @P3 IMAD.MOV R9, RZ, RZ, R0 ;  /* 0x000000ffff093224 */ /* 0x000fc800078e0200 */
[----:B------:R-:W-:Y:S01]  /*09c0*/  @P1 IMAD.MOV.U32 R11, RZ, RZ, R9 ;  /* 0x000000ffff0b1224 */ /* 0x000fe200078e0009 */
[----:B---3--:R-:W-:Y:S02]  /*09d0*/  FSETP.GEU.AND P3, PT, |R3|, 9.9999999747524270788e-07, !P0 ;  /* 0x358637bd0300780b */ /* 0x008fe4000476e200 */
[-C--:B------:R-:W-:Y:S02]  /*09e0*/  @!P0 FMNMX R10, R10, R3.reuse, PT ;  /* 0x000000030a0a8209 */ /* 0x080fe40003800000 */
[----:B------:R-:W-:Y:S01]  /*09f0*/  @P1 IADD3 R9, PT, PT, R11, 0x1, RZ ;  /* 0x000000010b091810 */ /* 0x000fe20007ffe0ff */
[----:B------:R-:W-:Y:S01]  /*0a00*/  @P2 IMAD.MOV R9, RZ, RZ, R11 ;  /* 0x000000ffff092224 */ /* 0x000fe200078e020b */
[----:B------:R-:W-:-:S03]  /*0a10*/  @!P0 FMNMX R8, R8, R3, !PT ;  /* 0x0000000308088209 */ /* 0x000fc60007800000 */
[----:B------:R-:W-:Y:S02]  /*0a20*/  @P1 IMAD.MOV.U32 R0, RZ, RZ, R9 ;  /* 0x000000ffff001224 */ /* 0x000fe400078e0009 */
[----:B------:R-:W-:Y:S02]  /*0a30*/  @P1 FADD R9, R5, R15 ;  /* 0x0000000f05091221 */ /* 0x000fe40000000000 */
[----:B------:R-:W-:Y:S02]  /*0a40*/  @!P0 VIADD R2, R0, 0x1 ;  /* 0x0000000100028836 */ /* 0x000fe40000000000 */
[----:B------:R-:W-:Y:S01]  /*0a50*/  @P1 FADD R5, R9, R14 ;  /* 0x0000000e09051221 */ /* 0x000fe20000000000 */
[----:B------:R-:W-:-:S03]  /*0a60*/  @P3 IMAD.MOV R2, RZ, RZ, R0 ;  /* 0x000000ffff023224 */ /* 0x000fc600078e0200 */
[----:B------:R-:W-:Y:S01]  /*0a70*/  @!P0 FADD R5, R5, R3 ;  /* 0x0000000305058221 */ /* 0x000fe20000000000 */
[----:B------:R-:W-:-:S07]  /*0a80*/  @!P0 IMAD.MOV.U32 R0, RZ, RZ, R2 ;  /* 0x000000ffff008224 */ /* 0x000fce00078e0002 */
.L_x_153:
[----:B------:R1:W2:Y:S08]  /*0a90*/  F2F.F64.F32 R2, R10 ;  /* 0x0000000a00027310 */ /* 0x0002b00000201800 */
[----:B-1----:R-:W3:Y:S02]  /*0aa0*/  F2F.F64.F32 R8, R8 ;  /* 0x0000000800087310 */ /* 0x002ee40000201800 */
.L_x_150:
[----:B------:R-:W-:-:S04]  /*0ab0*/  I2FP.F32.S32 R14, R4 ;  /* 0x00000004000e7245 */ /* 0x000fc80000201400 */
[----:B------:R-:W1:Y:S08]  /*0ac0*/  MUFU.RCP R11, R14 ;  /* 0x0000000e000b7308 */ /* 0x000e700000001000 */
[----:B------:R-:W4:Y:S01]  /*0ad0*/  FCHK P0, R5, R14 ;  /* 0x0000000e05007302 */ /* 0x000f220000000000 */
[----:B-1----:R-:W-:-:S04]  /*0ae0*/  FFMA R4, -R14, R11, 1 ;  /* 0x3f8000000e047423 */ /* 0x002fc8000000010b */
[----:B------:R-:W-:-:S04]  /*0af0*/  FFMA R4, R11, R4, R11 ;  /* 0x000000040b047223 */ /* 0x000fc8000000000b */
[----:B------:R-:W-:-:S04]  /*0b00*/  FFMA R11, R4, R5, RZ ;  /* 0x00000005040b7223 */ /* 0x000fc800000000ff */
[----:B------:R-:W-:-:S04]  /*0b10*/  FFMA R10, -R14, R11, R5 ;  /* 0x0000000b0e0a7223 */ /* 0x000fc80000000105 */
[----:B------:R-:W-:Y:S01]  /*0b20*/  FFMA R10, R4, R10, R11 ;  /* 0x0000000a040a7223 */ /* 0x000fe2000000000b */
[----:B----4-:R-:W-:Y:S06]  /*0b30*/  @!P0 BRA `(.L_x_155) ;  /* 0x00000000000c8947 */ /* 0x010fec0003800000 */
[----:B------:R-:W-:-:S07]  /*0b40*/  MOV R10, 0xb60 ;  /* 0x00000b60000a7802 */ /* 0x000fce0000000f00 */
[----:B0-23--:R-:W-:Y:S05]  /*0b50*/  CALL.REL.NOINC `($__internal_4_$__cuda_sm3x_div_rn_noftz_f32_slowpath) ;  /* 0x0000000000407944 */ /* 0x00dfea0003c00000 */
[----:B------:R-:W-:-:S07]  /*0b60*/  IMAD.MOV.U32 R10, RZ, RZ, R4 ;  /* 0x000000ffff0a7224 */ /* 0x000fce00078e0004 */
.L_x_155:
[----:B------:R-:W1:Y:S01]  /*0b70*/  LDC.64 R14, c[0x0][0x390] ;  /* 0x0000e400ff0e7b82 */ /* 0x000e620000000a00 */
[----:B------:R-:W4:Y:S01]  /*0b80*/  F2F.F64.F32 R10, R10 ;  /* 0x0000000a000a7310 */ /* 0x000f220000201800 */
[----:B------:R-:W-:Y:S01]  /*0b90*/  MOV R12, 0x68 ;  /* 0x00000068000c7802 */ /* 0x000fe20000000f00 */
[----:B--2---:R2:W-:Y:S01]  /*0ba0*/  STL.64 [R1+0x8], R2 ;  /* 0x0000080201007387 */ /* 0x0045e20000100a00 */
[----:B------:R-:W5:Y:S03]  /*0bb0*/  LDCU.64 UR4, c[0x4][0x50] ;  /* 0x01000a00ff0477ac */ /* 0x000f660008000a00 */
[----:B---3--:R2:W-:Y:S01]  /*0bc0*/  STL.64 [R1+0x10], R8 ;  /* 0x0000100801007387 */ /* 0x0085e20000100a00 */
[----:B------:R-:W3:Y:S03]  /*0bd0*/  LDC.64 R12, c[0x4][R12] ;  /* 0x010000000c0c7b82 */ /* 0x000ee60000000a00 */
[----:B------:R2:W-:Y:S04]  /*0be0*/  STL [R1+0x20], R0 ;  /* 0x0000200001007387 */ /* 0x0005e80000100800 */
[----:B----4-:R2:W-:Y:S01]  /*0bf0*/  STL.64 [R1+0x18], R10 ;  /* 0x0000180a01007387 */ /* 0x0105e20000100a00 */
[----:B-----5:R-:W-:Y:S01]  /*0c00*/  MOV R4, UR4 ;  /* 0x0000000400047c02 */ /* 0x020fe20008000f00 */
[----:B------:R-:W-:-:S02]  /*0c10*/  IMAD.U32 R5, RZ, RZ, UR5 ;  /* 0x00000005ff057e24 */ /* 0x000fc4000f8e00ff */
[----:B-1----:R2:W-:Y:S05]  /*0c20*/  STL.64 [R1], R14 ;  /* 0x0000000e01007387 */ /* 0x0025ea0000100a00 */
[----:B------:R-:W-:-:S07]  /*0c30*/  LEPC R20, `(.L_x_156) ;  /* 0x000000001014794e */ /* 0x000fce0000000000 */
[----:B0-23--:R-:W-:Y:S05]  /*0c40*/  CALL.ABS.NOINC R12 ;  /* 0x000000000c007343 */ /* 0x00dfea0003c00000 */
.L_x_156:
[----:B------:R-:W-:Y:S05]  /*0c50*/  EXIT ;  /* 0x000000000000794d */ /* 0x000fea0003800000 */
        .weak           $__internal_4_$__cuda_sm3x_div_rn_noftz_f32_slowpath
        .type           $__internal_4_$__cuda_sm3x_div_rn_noftz_f32_slowpath,@function
        .size           $__internal_4_$__cuda_sm3x_div_rn_noftz_f32_slowpath,(.L_x_367 - $__internal_4_$__cuda_sm3x_div_rn_noftz_f32_slowpath)
$__internal_4_$__cuda_sm3x_div_rn_noftz_f32_slowpath:
[----:B------:R-:W-:Y:S02]  /*0c60*/  SHF.R.U32.HI R12, RZ, 0x17, R14 ;  /* 0x00000017ff0c7819 */ /* 0x000fe4000001160e */
[----:B------:R-:W-:Y:S02]  /*0c70*/  SHF.R.U32.HI R4, RZ, 0x17, R5 ;  /* 0x00000017ff047819 */ /* 0x000fe40000011605 */
[----:B------:R-:W-:Y:S02]  /*0c80*/  LOP3.LUT R12, R12, 0xff, RZ, 0xc0, !PT ;  /* 0x000000ff0c0c7812 */ /* 0x000fe400078ec0ff */
[----:B------:R-:W-:-:S03]  /*0c90*/  LOP3.LUT R16, R4, 0xff, RZ, 0xc0, !PT ;  /* 0x000000ff04107812 */ /* 0x000fc600078ec0ff */
[----:B------:R-:W-:Y:S02]  /*0ca0*/  VIADD R13, R12, 0xffffffff ;  /* 0xffffffff0c0d7836 */ /* 0x000fe40000000000 */
[----:B------:R-:W-:-:S03]  /*0cb0*/  VIADD R15, R16, 0xffffffff ;  /* 0xffffffff100f7836 */ /* 0x000fc60000000000 */
[----:B------:R-:W-:-:S04]  /*0cc0*/  ISETP.GT.U32.AND P0, PT, R13, 0xfd, PT ;  /* 0x000000fd0d00780c */ /* 0x000fc80003f04070 */
[----:B------:R-:W-:-:S13]  /*0cd0*/  ISETP.GT.U32.OR P0, PT, R15, 0xfd, P0 ;  /* 0x000000fd0f00780c */ /* 0x000fda0000704470 */
[----:B------:R-:W-:Y:S01]  /*0ce0*/  @!P0 IMAD.MOV.U32 R11, RZ, RZ, RZ ;  /* 0x000000ffff0b8224 */ /* 0x000fe200078e00ff */
[----:B------:R-:W-:Y:S06]  /*0cf0*/  @!P0 BRA `(.L_x_157) ;  /* 0x0000000000608947 */ /* 0x000fec0003800000 */
[----:B------:R-:W-:Y:S01]  /*0d00*/  FSETP.GTU.FTZ.AND P0, PT, |R5|, +INF , PT ;  /* 0x7f8000000500780b */ /* 0x000fe20003f1c200 */
[----:B------:R-:W-:Y:S01]  /*0d10*/  IMAD.MOV.U32 R4, RZ, RZ, R14 ;  /* 0x000000ffff047224 */ /* 0x000fe200078e000e */
        /* <DEDUP_REMOVED lines=17> */
[----:B------:R-:W-:Y:S01]  /*0e30*/  @P0 IMAD.MOV.U32 R11, RZ, RZ, RZ ;  /* 0x000000ffff0b0224 */ /* 0x000fe200078e00ff */
[----:B------:R-:W-:Y:S01]  /*0e40*/  @!P0 MOV R11, 0xffffffc0 ;  /* 0xffffffc0000b8802 */ /* 0x000fe20000000f00 */
[----:B------:R-:W-:Y:S01]  /*0e50*/  @!P0 FFMA R5, R5, 1.84467440737095516160e+19, RZ ;  /* 0x5f80000005058823 */ /* 0x000fe200000000ff */
[----:B------:R-:W-:-:S03]  /*0e60*/  @!P1 FFMA R14, R4, 1.84467440737095516160e+19, RZ ;  /* 0x5f800000040e9823 */ /* 0x000fc600000000ff */
[----:B------:R-:W-:-:S07]  /*0e70*/  @!P1 VIADD R11, R11, 0x40 ;  /* 0x000000400b0b9836 */ /* 0x000fce0000000000 */
.L_x_157:
[----:B------:R-:W-:-:S05]  /*0e80*/  LEA R13, R12, 0xc0800000, 0x17 ;  /* 0xc08000000c0d7811 */ /* 0x000fca00078eb8ff */
[----:B------:R-:W-:Y:S02]  /*0e90*/  IMAD.IADD R14, R14, 0x1, -R13 ;  /* 0x000000010e0e7824 */ /* 0x000fe400078e0a0d */
[----:B------:R-:W-:Y:S02]  /*0ea0*/  VIADD R13, R16, 0xffffff81 ;  /* 0xffffff81100d7836 */ /* 0x000fe40000000000 */
[----:B------:R-:W0:Y:S01]  /*0eb0*/  MUFU.RCP R15, R14 ;  /* 0x0000000e000f7308 */ /* 0x000e220000001000 */
[----:B------:R-:W-:Y:S01]  /*0ec0*/  FADD.FTZ R17, -R14, -RZ ;  /* 0x800000ff0e117221 */ /* 0x000fe20000010100 */
[C---:B------:R-:W-:Y:S01]  /*0ed0*/  IMAD R4, R13.reuse, -0x800000, R5 ;  /* 0xff8000000d047824 */ /* 0x040fe200078e0205 */
[----:B------:R-:W-:-:S05]  /*0ee0*/  IADD3 R12, PT, PT, R13, 0x7f, -R12 ;  /* 0x0000007f0d0c7810 */ /* 0x000fca0007ffe80c */
[----:B------:R-:W-:Y:S02]  /*0ef0*/  IMAD.IADD R12, R12, 0x1, R11 ;  /* 0x000000010c0c7824 */ /* 0x000fe400078e020b */
        /* <DEDUP_REMOVED lines=8> */
[----:B------:R-:W-:-:S05]  /*0f80*/  LOP3.LUT R5, R5, 0xff, RZ, 0xc0, !PT ;  /* 0x000000ff05057812 */ /* 0x000fca00078ec0ff */
[----:B------:R-:W-:-:S04]  /*0f90*/  IMAD.IADD R13, R5, 0x1, R12 ;  /* 0x00000001050d7824 */ /* 0x000fc800078e020c */
        /* <DEDUP_REMOVED lines=11> */
[C---:B------:R-:W-:Y:S01]  /*1050*/  IADD3 R14, PT, PT, R13.reuse, 0x20, RZ ;  /* 0x000000200d0e7810 */ /* 0x040fe20007ffe0ff */
[CCC-:B------:R-:W-:Y:S01]  /*1060*/  FFMA.RM R12, R18.reuse, R16.reuse, R15.reuse ;  /* 0x00000010120c7223 */ /* 0x1c0fe2000000400f */
[----:B------:R-:W-:Y:S02]  /*1070*/  ISETP.NE.AND P2, PT, R13, RZ, PT ;  /* 0x000000ff0d00720c */ /* 0x000fe40003f45270 */
[----:B------:R-:W-:Y:S01]  /*1080*/  LOP3.LUT R11, R5, 0x7fffff, RZ, 0xc0, !PT ;  /* 0x007fffff050b7812 */ /* 0x000fe200078ec0ff */
[----:B------:R-:W-:Y:S01]  /*1090*/  FFMA.RP R5, R18, R16, R15 ;  /* 0x0000001012057223 */ /* 0x000fe2000000800f */
[----:B------:R-:W-:Y:S01]  /*10a0*/  ISETP.NE.AND P1, PT, R13, RZ, PT ;  /* 0x000000ff0d00720c */ /* 0x000fe20003f25270 */
[----:B------:R-:W-:Y:S01]  /*10b0*/  IMAD.MOV R13, RZ, RZ, -R13 ;  /* 0x000000ffff0d7224 */ /* 0x000fe200078e0a0d */
[----:B------:R-:W-:Y:S02]  /*10c0*/  LOP3.LUT R11, R11, 0x800000, RZ, 0xfc, !PT ;  /* 0x008000000b0b7812 */ /* 0x000fe400078efcff */
[----:B------:R-:W-:-:S02]  /*10d0*/  FSETP.NEU.FTZ.AND P0, PT, R5, R12, PT ;  /* 0x0000000c0500720b */ /* 0x000fc40003f1d000 */
[----:B------:R-:W-:Y:S02]  /*10e0*/  SHF.L.U32 R14, R11, R14, RZ ;  /* 0x0000000e0b0e7219 */ /* 0x000fe400000006ff */
[----:B------:R-:W-:Y:S02]  /*10f0*/  SEL R12, R13, RZ, P2 ;  /* 0x000000ff0d0c7207 */ /* 0x000fe40001000000 */
[----:B------:R-:W-:Y:S02]  /*1100*/  ISETP.NE.AND P1, PT, R14, RZ, P1 ;  /* 0x000000ff0e00720c */ /* 0x000fe40000f25270 */
[----:B------:R-:W-:Y:S02]  /*1110*/  SHF.R.U32.HI R12, RZ, R12, R11 ;  /* 0x0000000cff0c7219 */ /* 0x000fe4000001160b */
[----:B------:R-:W-:Y:S02]  /*1120*/  PLOP3.LUT P0, PT, P0, P1, PT, 0xf8, 0x8f ;  /* 0x00000000008f781c */ /* 0x000fe40000703f70 */
[----:B------:R-:W-:-:S02]  /*1130*/  SHF.R.U32.HI R14, RZ, 0x1, R12 ;  /* 0x00000001ff0e7819 */ /* 0x000fc4000001160c */
[----:B------:R-:W-:-:S04]  /*1140*/  SEL R5, RZ, 0x1, !P0 ;  /* 0x00000001ff057807 */ /* 0x000fc80004000000 */
[----:B------:R-:W-:-:S04]  /*1150*/  LOP3.LUT R5, R5, 0x1, R14, 0xf8, !PT ;  /* 0x0000000105057812 */ /* 0x000fc800078ef80e */
[----:B------:R-:W-:-:S05]  /*1160*/  LOP3.LUT R5, R5, R12, RZ, 0xc0, !PT ;  /* 0x0000000c05057212 */ /* 0x000fca00078ec0ff */
[----:B------:R-:W-:-:S05]  /*1170*/  IMAD.IADD R5, R14, 0x1, R5 ;  /* 0x000000010e057824 */ /* 0x000fca00078e0205 */
[----:B------:R-:W-:Y:S01]  /*1180*/  LOP3.LUT R4, R5, R4, RZ, 0xfc, !PT ;  /* 0x0000000405047212 */ /* 0x000fe200078efcff */
[----:B------:R-:W-:Y:S06]  /*1190*/  BRA `(.L_x_164) ;  /* 0x0000000000347947 */ /* 0x000fec0003800000 */
.L_x_163:
[----:B------:R-:W-:-:S04]  /*11a0*/  LOP3.LUT R4, R4, 0x80000000, RZ, 0xc0, !PT ;  /* 0x8000000004047812 */ /* 0x000fc800078ec0ff */
[----:B------:R-:W-:Y:S01]  /*11b0*/  LOP3.LUT R4, R4, 0x7f800000, RZ, 0xfc, !PT ;  /* 0x7f80000004047812 */ /* 0x000fe200078efcff */
[----:B------:R-:W-:Y:S06]  /*11c0*/  BRA `(.L_x_164) ;  /* 0x0000000000287947 */ /* 0x000fec0003800000 */
.L_x_162:
[----:B------:R-:W-:Y:S01]  /*11d0*/  IMAD R4, R12, 0x800000, R4 ;  /* 0x008000000c047824 */ /* 0x000fe200078e0204 */
[----:B------:R-:W-:Y:S06]  /*11e0*/  BRA `(.L_x_164) ;  /* 0x0000000000207947 */ /* 0x000fec0003800000 */
.L_x_161:
[----:B------:R-:W-:-:S04]  /*11f0*/  LOP3.LUT R4, R14, 0x80000000, R5, 0x48, !PT ;  /* 0x800000000e047812 */ /* 0x000fc800078e4805 */
[----:B------:R-:W-:Y:S01]  /*1200*/  LOP3.LUT R4, R4, 0x7f800000, RZ, 0xfc, !PT ;  /* 0x7f80000004047812 */ /* 0x000fe200078efcff */
[----:B------:R-:W-:Y:S06]  /*1210*/  BRA `(.L_x_164) ;  /* 0x0000000000147947 */ /* 0x000fec0003800000 */
.L_x_160:
[----:B------:R-:W-:Y:S01]  /*1220*/  LOP3.LUT R4, R14, 0x80000000, R5, 0x48, !PT ;  /* 0x800000000e047812 */ /* 0x000fe200078e4805 */
[----:B------:R-:W-:Y:S06]  /*1230*/  BRA `(.L_x_164) ;  /* 0x00000000000c7947 */ /* 0x000fec0003800000 */
.L_x_159:
[----:B------:R-:W0:Y:S01]  /*1240*/  MUFU.RSQ R4, -QNAN ;  /* 0xffc0000000047908 */ /* 0x000e220000001400 */
[----:B------:R-:W-:Y:S05]  /*1250*/  BRA `(.L_x_164) ;  /* 0x0000000000047947 */ /* 0x000fea0003800000 */
.L_x_158:
[----:B------:R-:W-:-:S07]  /*1260*/  FADD.FTZ R4, R5, R4 ;  /* 0x0000000405047221 */ /* 0x000fce0000010000 */
.L_x_164:
[----:B------:R-:W-:-:S04]  /*1270*/  IMAD.MOV.U32 R11, RZ, RZ, 0x0 ;  /* 0x00000000ff0b7424 */ /* 0x000fc800078e00ff */
[----:B0-----:R-:W-:Y:S05]  /*1280*/  RET.REL.NODEC R10 `(_Z19debugSynapseWeightsP14OpticalSynapseiiPKc) ;  /* 0xffffffec0a5c7950 */ /* 0x001fea0003c3ffff */
.L_x_165:
        /* <DEDUP_REMOVED lines=15> */
.L_x_367:


//--------------------- .text._Z17debugNeuronValuesP13OpticalNeuroniiPKc --------------------------
	.section	.text._Z17debugNeuronValuesP13OpticalNeuroniiPKc,"ax",@progbits
	.align	128
        .global         _Z17debugNeuronValuesP13OpticalNeuroniiPKc
        .type           _Z17debugNeuronValuesP13OpticalNeuroniiPKc,@function
        .size           _Z17debugNeuronValuesP13OpticalNeuroniiPKc,(.L_x_369 - _Z17debugNeuronValuesP13OpticalNeuroniiPKc)
        .other          _Z17debugNeuronValuesP13OpticalNeuroniiPKc,@"STO_CUDA_ENTRY STV_DEFAULT"
_Z17debugNeuronValuesP13OpticalNeuroniiPKc:
.text._Z17debugNeuronValuesP13OpticalNeuroniiPKc:
        /* <DEDUP_REMOVED lines=10> */
[----:B------:R-:W0:Y:S01]  /*00a0*/  LDCU UR4, c[0x0][0x38c] ;  /* 0x00007180ff0477ac */ /* 0x000e220008000800 */
[----:B------:R-:W-:Y:S02]  /*00b0*/  HFMA2 R24, -RZ, RZ, -25.71875, 3664 ;  /* 0xce6e6b28ff187431 */ /* 0x000fe400000001ff */
[----:B------:R-:W-:Y:S01]  /*00c0*/  IMAD.MOV.U32 R25, RZ, RZ, RZ ;  /* 0x000000ffff197224 */ /* 0x000fe200078e00ff */
[----:B------:R-:W1:Y:S01]  /*00d0*/  LDCU.64 UR40, c[0x0][0x380] ;  /* 0x00007000ff2877ac */ /* 0x000e620008000a00 */
[----:B------:R-:W-:Y:S02]  /*00e0*/  IMAD.MOV.U32 R23, RZ, RZ, 0x4e6e6b28 ;  /* 0x4e6e6b28ff177424 */ /* 0x000fe400078e00ff */
[----:B------:R-:W-:Y:S01]  /*00f0*/  IMAD.MOV.U32 R2, RZ, RZ, RZ ;  /* 0x000000ffff027224 */ /* 0x000fe200078e00ff */
[----:B------:R-:W-:Y:S01]  /*0100*/  UMOV UR36, 0x3c ;  /* 0x0000003c00247882 */ /* 0x000fe20000000000 */
[----:B------:R-:W-:Y:S01]  /*0110*/  UMOV UR37, 0x0 ;  /* 0x0000000000257882 */ /* 0x000fe20000000000 */
[----:B------:R-:W2:Y:S01]  /*0120*/  LDCU.64 UR38, c[0x0][0x358] ;  /* 0x00006b00ff2677ac */ /* 0x000ea20008000a00 */
[----:B0-----:R-:W-:-:S02]  /*0130*/  UISETP.GE.AND UP0, UPT, UR4, 0x1, UPT ;  /* 0x000000010400788c */ /* 0x001fc4000bf06270 */
[----:B-1----:R-:W-:-:S03]  /*0140*/  UIMAD.WIDE.U32 UR36, UR40, 0x1, UR36 ;  /* 0x00000001282478a5 */ /* 0x002fc6000f8e0024 */
[----:B------:R-:W-:-:S04]  /*0150*/  UMOV UR40, URZ ;  /* 0x000000ff00287c82 */ /* 0x000fc80008000000 */
[----:B------:R-:W-:Y:S05]  /*0160*/  BRA.U !UP0, `(.L_x_166) ;  /* 0x0000000508207547 */ /* 0x000fea000b800000 */
[----:B------:R-:W0:Y:S01]  /*0170*/  LDCU UR5, c[0x0][0x388] ;  /* 0x00007100ff0577ac */ /* 0x000e220008000800 */
[----:B------:R-:W-:Y:S01]  /*0180*/  BSSY.RECONVERGENT B6, `(.L_x_166) ;  /* 0x0000046000067945 */ /* 0x000fe20003800200 */
[----:B------:R-:W-:Y:S01]  /*0190*/  IMAD.MOV.U32 R23, RZ, RZ, 0x4e6e6b28 ;  /* 0x4e6e6b28ff177424 */ /* 0x000fe200078e00ff */
[----:B------:R-:W-:Y:S01]  /*01a0*/  MOV R24, 0xce6e6b28 ;  /* 0xce6e6b2800187802 */ /* 0x000fe20000000f00 */
[----:B------:R-:W-:Y:S01]  /*01b0*/  UISETP.LT.U32.AND UP0, UPT, UR4, 0x3, UPT ;  /* 0x000000030400788c */ /* 0x000fe2000bf01070 */
[----:B------:R-:W-:Y:S01]  /*01c0*/  IMAD.MOV.U32 R25, RZ, RZ, RZ ;  /* 0x000000ffff197224 */ /* 0x000fe200078e00ff */
[----:B------:R-:W-:Y:S01]  /*01d0*/  UIADD3 UR41, UPT, UPT, UR37, UR41, URZ ;  /* 0x0000002925297290 */ /* 0x000fe2000fffe0ff */
[----:B------:R-:W-:Y:S01]  /*01e0*/  IMAD.MOV.U32 R22, RZ, RZ, RZ ;  /* 0x000000ffff167224 */ /* 0x000fe200078e00ff */
[----:B------:R-:W-:Y:S01]  /*01f0*/  USEL UR40, UR4, 0x3, UP0 ;  /* 0x0000000304287887 */ /* 0x000fe20008000000 */
[----:B------:R-:W-:-:S03]  /*0200*/  IMAD.MOV.U32 R2, RZ, RZ, RZ ;  /* 0x000000ffff027224 */ /* 0x000fc600078e00ff */
[----:B------:R-:W-:Y:S01]  /*0210*/  UIADD3 UR4, UPT, UPT, -UR40, URZ, URZ ;  /* 0x000000ff28047290 */ /* 0x000fe2000fffe1ff */
[----:B0-----:R-:W-:-:S05]  /*0220*/  MOV R18, UR5 ;  /* 0x0000000500127c02 */ /* 0x001fca0008000f00 */
[----:B------:R-:W-:-:S07]  /*0230*/  IMAD.U32 R19, RZ, RZ, UR4 ;  /* 0x00000004ff137e24 */ /* 0x000fce000f8e00ff */
.L_x_171:
[----:B------:R-:W-:Y:S01]  /*0240*/  IMAD.U32 R6, RZ, RZ, UR36 ;  /* 0x00000024ff067e24 */ /* 0x000fe2000f8e00ff */
[----:B------:R-:W-:Y:S01]  /*0250*/  MOV R7, UR37 ;  /* 0x0000002500077c02 */ /* 0x000fe20008000f00 */
[----:B------:R-:W-:Y:S02]  /*0260*/  IMAD.U32 R5, RZ, RZ, UR41 ;  /* 0x00000029ff057e24 */ /* 0x000fe4000f8e00ff */
[----:B------:R-:W-:-:S04]  /*0270*/  IMAD.MOV.U32 R4, RZ, RZ, R6 ;  /* 0x000000ffff047224 */ /* 0x000fc800078e0006 */
[----:B------:R-:W-:-:S05]  /*0280*/  IMAD.WIDE R4, R18, 0x50, R4 ;  /* 0x0000005012047825 */ /* 0x000fca00078e0204 */
[----:B--2---:R-:W2:Y:S04]  /*0290*/  LDG.E R6, desc[UR38][R4.64+-0x14] ;  /* 0xffffec2604067981 */ /* 0x004ea8000c1e1900 */
[----:B------:R-:W3:Y:S04]  /*02a0*/  LDG.E R3, desc[UR38][R4.64+-0x18] ;  /* 0xffffe82604037981 */ /* 0x000ee8000c1e1900 */
[----:B------:R-:W4:Y:S04]  /*02b0*/  LDG.E R0, desc[UR38][R4.64+-0xc] ;  /* 0xfffff42604007981 */ /* 0x000f28000c1e1900 */
[----:B------:R-:W5:Y:S04]  /*02c0*/  LDG.E R10, desc[UR38][R4.64+-0x4] ;  /* 0xfffffc26040a7981 */ /* 0x000f68000c1e1900 */
[----:B------:R-:W5:Y:S01]  /*02d0*/  LDG.E R12, desc[UR38][R4.64] ;  /* 0x00000026040c7981 */ /* 0x000f62000c1e1900 */
[----:B------:R-:W-:Y:S01]  /*02e0*/  VIADD R19, R19, 0x1 ;  /* 0x0000000113137836 */ /* 0x000fe20000000000 */
[----:B------:R-:W-:Y:S04]  /*02f0*/  BSSY.RECONVERGENT B0, `(.L_x_167) ;  /* 0x000001b000007945 */ /* 0x000fe80003800200 */
[----:B------:R-:W-:-:S04]  /*0300*/  ISETP.NE.AND P2, PT, R19, RZ, PT ;  /* 0x000000ff1300720c */ /* 0x000fc80003f45270 */
[----:B------:R-:W-:Y:S01]  /*0310*/  P2R R26, PR, RZ, 0x4 ;  /* 0x00000004ff1a7803 */ /* 0x000fe20000000000 */
[----:B--2---:R-:W-:-:S04]  /*0320*/  FMUL R6, R6, R6 ;  /* 0x0000000606067220 */ /* 0x004fc80000400000 */
[----:B---3--:R-:W-:-:S04]  /*0330*/  FFMA R7, R3, R3, R6 ;  /* 0x0000000303077223 */ /* 0x008fc80000000006 */
[----:B------:R-:W-:Y:S01]  /*0340*/  VIADD R6, R7, 0xf3000000 ;  /* 0xf300000007067836 */ /* 0x000fe20000000000 */
[----:B----4-:R-:W-:Y:S01]  /*0350*/  FSETP.GEU.AND P0, PT, |R0|, 9.9999999747524270788e-07, PT ;  /* 0x358637bd0000780b */ /* 0x010fe20003f0e200 */
[----:B------:R0:W1:Y:S03]  /*0360*/  F2F.F64.F32 R8, R0 ;  /* 0x0000000000087310 */ /* 0x0000660000201800 */
[----:B------:R-:W-:-:S05]  /*0370*/  ISETP.GT.U32.AND P1, PT, R6, 0x727fffff, PT ;  /* 0x727fffff0600780c */ /* 0x000fca0003f24070 */
[----:B-----5:R-:W2:Y:S01]  /*0380*/  F2F.F64.F32 R10, R10 ;  /* 0x0000000a000a7310 */ /* 0x020ea20000201800 */
[----:B------:R-:W-:-:S07]  /*0390*/  IADD3 R3, PT, PT, R2, 0x1, RZ ;  /* 0x0000000102037810 */ /* 0x000fce0007ffe0ff */
[----:B------:R0:W3:Y:S08]  /*03a0*/  MUFU.RSQ R20, R7 ;  /* 0x0000000700147308 */ /* 0x0000f00000001400 */
[----:B------:R-:W4:Y:S01]  /*03b0*/  F2F.F64.F32 R12, R12 ;  /* 0x0000000c000c7310 */ /* 0x000f220000201800 */
[----:B------:R-:W-:Y:S01]  /*03c0*/  @P0 IMAD.MOV R3, RZ, RZ, R2 ;  /* 0x000000ffff030224 */ /* 0x000fe200078e0202 */
[C---:B------:R-:W-:Y:S01]  /*03d0*/  FMNMX R23, R0.reuse, R23, PT ;  /* 0x0000001700177209 */ /* 0x040fe20003800000 */
[C---:B------:R-:W-:Y:S01]  /*03e0*/  FADD R25, R0.reuse, R25 ;  /* 0x0000001900197221 */ /* 0x040fe20000000000 */
[----:B------:R-:W-:Y:S01]  /*03f0*/  FMNMX R24, R0, R24, !PT ;  /* 0x0000001800187209 */ /* 0x000fe20007800000 */
[----:B------:R-:W-:Y:S01]  /*0400*/  IMAD.MOV.U32 R2, RZ, RZ, R3 ;  /* 0x000000ffff027224 */ /* 0x000fe200078e0003 */
[----:B012---:R-:W-:Y:S06]  /*0410*/  @!P1 BRA `(.L_x_168) ;  /* 0x0000000000109947 */ /* 0x007fec0003800000 */
[----:B------:R-:W-:-:S07]  /*0420*/  MOV R14, 0x440 ;  /* 0x00000440000e7802 */ /* 0x000fce0000000f00 */
[----:B---34-:R-:W-:Y:S05]  /*0430*/  CALL.REL.NOINC `($__internal_5_$__cuda_sm20_sqrt_rn_f32_slowpath) ;  /* 0x0000000800707944 */ /* 0x018fea0003c00000 */
[----:B------:R-:W-:Y:S01]  /*0440*/  IMAD.MOV.U32 R14, RZ, RZ, R3 ;  /* 0x000000ffff0e7224 */ /* 0x000fe200078e0003 */
[----:B------:R-:W-:Y:S06]  /*0450*/  BRA `(.L_x_169) ;  /* 0x0000000000107947 */ /* 0x000fec0003800000 */
.L_x_168:
[----:B---3--:R-:W-:Y:S01]  /*0460*/  FMUL.FTZ R14, R7, R20 ;  /* 0x00000014070e7220 */ /* 0x008fe20000410000 */
[----:B------:R-:W-:-:S03]  /*0470*/  FMUL.FTZ R0, R20, 0.5 ;  /* 0x3f00000014007820 */ /* 0x000fc60000410000 */
[----:B------:R-:W-:-:S04]  /*0480*/  FFMA R3, -R14, R14, R7 ;  /* 0x0000000e0e037223 */ /* 0x000fc80000000107 */
[----:B------:R-:W-:-:S07]  /*0490*/  FFMA R14, R3, R0, R14 ;  /* 0x00000000030e7223 */ /* 0x000fce000000000e */
.L_x_169:
[----:B------:R-:W-:Y:S05]  /*04a0*/  BSYNC.RECONVERGENT B0 ;  /* 0x0000000000007941 */ /* 0x000fea0003800200 */
.L_x_167:
[----:B------:R-:W0:Y:S01]  /*04b0*/  LDC.64 R20, c[0x0][0x390] ;  /* 0x0000e400ff147b82 */ /* 0x000e220000000a00 */
[----:B------:R-:W4:Y:S01]  /*04c0*/  F2F.F64.F32 R14, R14 ;  /* 0x0000000e000e7310 */ /* 0x000f220000201800 */
[----:B------:R-:W-:Y:S01]  /*04d0*/  MOV R28, 0x68 ;  /* 0x00000068001c7802 */ /* 0x000fe20000000f00 */
[----:B------:R1:W-:Y:S01]  /*04e0*/  STL.128 [R1+0x10], R8 ;  /* 0x0000100801007387 */ /* 0x0003e20000100c00 */
[----:B------:R-:W2:Y:S01]  /*04f0*/  LDCU.64 UR4, c[0x4][0x40] ;  /* 0x01000800ff0477ac */ /* 0x000ea20008000a00 */
[----:B------:R-:W-:Y:S02]  /*0500*/  IMAD.MOV.U32 R6, RZ, RZ, R17 ;  /* 0x000000ffff067224 */ /* 0x000fe400078e0011 */
[----:B------:R1:W-:Y:S01]  /*0510*/  STL [R1+0x8], R22 ;  /* 0x0000081601007387 */ /* 0x0003e20000100800 */
[----:B------:R-:W3:Y:S01]  /*0520*/  LDC.64 R28, c[0x4][R28] ;  /* 0x010000001c1c7b82 */ /* 0x000ee20000000a00 */
[----:B------:R-:W-:Y:S02]  /*0530*/  IMAD.MOV.U32 R7, RZ, RZ, R16 ;  /* 0x000000ffff077224 */ /* 0x000fe400078e0010 */
[----:B----4-:R1:W-:Y:S01]  /*0540*/  STL.128 [R1+0x20], R12 ;  /* 0x0000200c01007387 */ /* 0x0103e20000100c00 */
[----:B--2---:R-:W-:Y:S01]  /*0550*/  MOV R4, UR4 ;  /* 0x0000000400047c02 */ /* 0x004fe20008000f00 */
[----:B------:R-:W-:-:S02]  /*0560*/  IMAD.U32 R5, RZ, RZ, UR5 ;  /* 0x00000005ff057e24 */ /* 0x000fc4000f8e00ff */
[----:B0-----:R1:W-:Y:S05]  /*0570*/  STL.64 [R1], R20 ;  /* 0x0000001401007387 */ /* 0x0013ea0000100a00 */
[----:B-1----:R-:W-:-:S07]  /*0580*/  LEPC R20, `(.L_x_170) ;  /* 0x000000001014794e */ /* 0x002fce0000000000 */
[----:B---3--:R-:W-:Y:S05]  /*0590*/  CALL.ABS.NOINC R28 ;  /* 0x000000001c007343 */ /* 0x008fea0003c00000 */
.L_x_170:
[----:B------:R-:W-:Y:S01]  /*05a0*/  ISETP.NE.AND P6, PT, R26, RZ, PT ;  /* 0x000000ff1a00720c */ /* 0x000fe20003fc5270 */
[----:B------:R-:W-:Y:S01]  /*05b0*/  VIADD R18, R18, 0x1 ;  /* 0x0000000112127836 */ /* 0x000fe20000000000 */
[----:B------:R-:W-:-:S11]  /*05c0*/  IADD3 R22, PT, PT, R22, 0x1, RZ ;  /* 0x0000000116167810 */ /* 0x000fd60007ffe0ff */
[----:B------:R-:W-:Y:S05]  /*05d0*/  @P6 BRA `(.L_x_171) ;  /* 0xfffffffc00186947 */ /* 0x000fea000383ffff */
[----:B------:R-:W-:Y:S05]  /*05e0*/  BSYNC.RECONVERGENT B6 ;  /* 0x0000000000067941 */ /* 0x000fea0003800200 */
.L_x_166:
[----:B------:R-:W0:Y:S02]  /*05f0*/  LDC R0, c[0x0][0x38c] ;  /* 0x0000e300ff007b82 */ /* 0x000e240000000800 */
[----:B0-----:R-:W-:-:S13]  /*0600*/  ISETP.LE.AND P0, PT, R0, UR40, PT ;  /* 0x0000002800007c0c */ /* 0x001fda000bf03270 */
[----:B------:R-:W-:Y:S05]  /*0610*/  @P0 BRA `(.L_x_172) ;  /* 0x0000000400780947 */ /* 0x000fea0003800000 */
[----:B------:R-:W0:Y:S01]  /*0620*/  LDCU.64 UR6, c[0x0][0x380] ;  /* 0x00007000ff0677ac */ /* 0x000e220008000a00 */
[----:B------:R-:W-:Y:S01]  /*0630*/  VIMNMX R3, PT, PT, R0, 0xa, PT ;  /* 0x0000000a00037848 */ /* 0x000fe20003fe0100 */
[----:B------:R-:W-:Y:S01]  /*0640*/  BSSY.RECONVERGENT B0, `(.L_x_172) ;  /* 0x000005b000007945 */ /* 0x000fe20003800200 */
[----:B------:R-:W1:Y:S02]  /*0650*/  LDCU UR4, c[0x0][0x388] ;  /* 0x00007100ff0477ac */ /* 0x000e640008000800 */
[----:B------:R-:W-:-:S04]  /*0660*/  IADD3 R3, PT, PT, -R3, UR40, RZ ;  /* 0x0000002803037c10 */ /* 0x000fc8000fffe1ff */
[----:B------:R-:W-:Y:S01]  /*0670*/  ISETP.GE.AND P0, PT, R3, RZ, PT ;  /* 0x000000ff0300720c */ /* 0x000fe20003f06270 */
[----:B0-----:R-:W-:-:S04]  /*0680*/  UIADD3 UR5, UP0, UPT, UR6, 0x30, URZ ;  /* 0x0000003006057890 */ /* 0x001fc8000ff1e0ff */
[----:B------:R-:W-:Y:S02]  /*0690*/  UIADD3.X UR6, UPT, UPT, URZ, UR7, URZ, UP0, !UPT ;  /* 0x00000007ff067290 */ /* 0x000fe400087fe4ff */
[----:B-1----:R-:W-:Y:S01]  /*06a0*/  UIADD3 UR4, UPT, UPT, UR40, UR4, URZ ;  /* 0x0000000428047290 */ /* 0x002fe2000fffe0ff */
[----:B------:R-:W-:-:S03]  /*06b0*/  IMAD.U32 R4, RZ, RZ, UR5 ;  /* 0x00000005ff047e24 */ /* 0x000fc6000f8e00ff */
[----:B------:R-:W-:Y:S02]  /*06c0*/  IMAD.U32 R5, RZ, RZ, UR6 ;  /* 0x00000006ff057e24 */ /* 0x000fe4000f8e00ff */
[----:B------:R-:W-:Y:S01]  /*06d0*/  MOV R7, UR4 ;  /* 0x0000000400077c02 */ /* 0x000fe20008000f00 */
[----:B------:R-:W-:Y:S06]  /*06e0*/  @P0 BRA `(.L_x_173) ;  /* 0x00000004000c0947 */ /* 0x000fec0003800000 */
[----:B------:R-:W-:Y:S01]  /*06f0*/  IMAD.MOV R6, RZ, RZ, -R3 ;  /* 0x000000ffff067224 */ /* 0x000fe200078e0a03 */
[----:B------:R-:W-:-:S04]  /*0700*/  PLOP3.LUT P0, PT, PT, PT, PT, 0x80, 0x8 ;  /* 0x000000000008781c */ /* 0x000fc80003f0f070 */
[----:B------:R-:W-:-:S13]  /*0710*/  ISETP.GT.AND P1, PT, R6, 0x3, PT ;  /* 0x000000030600780c */ /* 0x000fda0003f24270 */
[----:B------:R-:W-:Y:S05]  /*0720*/  @!P1 BRA `(.L_x_174) ;  /* 0x0000000000989947 */ /* 0x000fea0003800000 */
[----:B------:R-:W-:Y:S01]  /*0730*/  BSSY.RECONVERGENT B1, `(.L_x_174) ;  /* 0x0000025000017945 */ /* 0x000fe20003800200 */
[----:B------:R-:W-:-:S13]  /*0740*/  PLOP3.LUT P0, PT, PT, PT, PT, 0x8, 0x80 ;  /* 0x000000000080781c */ /* 0x000fda0003f0e170 */
.L_x_175:
[----:B------:R-:W-:-:S04]  /*0750*/  IMAD.WIDE R8, R7, 0x50, R4 ;  /* 0x0000005007087825 */ /* 0x000fc800078e0204 */
[C---:B------:R-:W-:Y:S01]  /*0760*/  VIADD R11, R7.reuse, 0x1 ;  /* 0x00000001070b7836 */ /* 0x040fe20000000000 */
[----:B--2---:R0:W2:Y:S01]  /*0770*/  LDG.E R6, desc[UR38][R8.64] ;  /* 0x0000002608067981 */ /* 0x0040a2000c1e1900 */
[----:B------:R-:W-:Y:S02]  /*0780*/  VIADD R13, R7, 0x2 ;  /* 0x00000002070d7836 */ /* 0x000fe40000000000 */
[----:B------:R-:W-:-:S04]  /*0790*/  IMAD.WIDE R10, R11, 0x50, R4 ;  /* 0x000000500b0a7825 */ /* 0x000fc800078e0204 */
[----:B------:R-:W-:Y:S02]  /*07a0*/  IMAD.WIDE R12, R13, 0x50, R4 ;  /* 0x000000500d0c7825 */ /* 0x000fe400078e0204 */
[----:B------:R-:W3:Y:S04]  /*07b0*/  LDG.E R11, desc[UR38][R10.64] ;  /* 0x000000260a0b7981 */ /* 0x000ee8000c1e1900 */
[----:B------:R-:W4:Y:S01]  /*07c0*/  LDG.E R12, desc[UR38][R12.64] ;  /* 0x000000260c0c7981 */ /* 0x000f22000c1e1900 */
[----:B------:R-:W-:-:S05]  /*07d0*/  IADD3 R15, PT, PT, R7, 0x3, RZ ;  /* 0x00000003070f7810 */ /* 0x000fca0007ffe0ff */
[----:B------:R-:W-:-:S06]  /*07e0*/  IMAD.WIDE R14, R15, 0x50, R4 ;  /* 0x000000500f0e7825 */ /* 0x000fcc00078e0204 */
[----:B------:R-:W5:Y:S01]  /*07f0*/  LDG.E R15, desc[UR38][R14.64] ;  /* 0x000000260e0f7981 */ /* 0x000f62000c1e1900 */
[----:B0-----:R-:W-:Y:S02]  /*0800*/  VIADD R8, R2, 0x1 ;  /* 0x0000000102087836 */ /* 0x001fe40000000000 */
[----:B------:R-:W-:Y:S02]  /*0810*/  VIADD R3, R3, 0x4 ;  /* 0x0000000403037836 */ /* 0x000fe40000000000 */
[----:B------:R-:W-:Y:S01]  /*0820*/  VIADD R7, R7, 0x4 ;  /* 0x0000000407077836 */ /* 0x000fe20000000000 */
[C---:B--2---:R-:W-:Y:S01]  /*0830*/  FSETP.GEU.AND P1, PT, |R6|.reuse, 9.9999999747524270788e-07, PT ;  /* 0x358637bd0600780b */ /* 0x044fe20003f2e200 */
[----:B------:R-:W-:Y:S01]  /*0840*/  FADD R25, R6, R25 ;  /* 0x0000001906197221 */ /* 0x000fe20000000000 */
[----:B---3--:R-:W-:-:S03]  /*0850*/  FSETP.GEU.AND P2, PT, |R11|, 9.9999999747524270788e-07, PT ;  /* 0x358637bd0b00780b */ /* 0x008fc60003f4e200 */
[--C-:B------:R-:W-:Y:S01]  /*0860*/  FADD R25, R25, R11.reuse ;  /* 0x0000000b19197221 */ /* 0x100fe20000000000 */
[----:B------:R-:W-:-:S07]  /*0870*/  FMNMX3 R23, R23, R6, R11, PT ;  /* 0x0000000617177276 */ /* 0x000fce000380000b */
[----:B------:R-:W-:Y:S01]  /*0880*/  @P1 IMAD.MOV R8, RZ, RZ, R2 ;  /* 0x000000ffff081224 */ /* 0x000fe200078e0202 */
[----:B----4-:R-:W-:Y:S01]  /*0890*/  FSETP.GEU.AND P1, PT, |R12|, 9.9999999747524270788e-07, PT ;  /* 0x358637bd0c00780b */ /* 0x010fe20003f2e200 */
[----:B------:R-:W-:Y:S01]  /*08a0*/  FADD R25, R25, R12 ;  /* 0x0000000c19197221 */ /* 0x000fe20000000000 */
[----:B------:R-:W-:Y:S01]  /*08b0*/  FMNMX3 R24, R24, R6, R11, !PT ;  /* 0x0000000618187276 */ /* 0x000fe2000780000b */
[C---:B------:R-:W-:Y:S01]  /*08c0*/  VIADD R2, R8.reuse, 0x1 ;  /* 0x0000000108027836 */ /* 0x040fe20000000000 */
[----:B------:R-:W-:Y:S02]  /*08d0*/  @P2 IADD3 R2, PT, PT, R8, RZ, RZ ;  /* 0x000000ff08022210 */ /* 0x000fe40007ffe0ff */
[----:B-----5:R-:W-:Y:S01]  /*08e0*/  FSETP.GEU.AND P2, PT, |R15|, 9.9999999747524270788e-07, PT ;  /* 0x358637bd0f00780b */ /* 0x020fe20003f4e200 */
[--C-:B------:R-:W-:Y:S02]  /*08f0*/  FADD R25, R25, R15.reuse ;  /* 0x0000000f19197221 */ /* 0x100fe40000000000 */
[----:B------:R-:W-:Y:S01]  /*0900*/  VIADD R8, R2, 0x1 ;  /* 0x0000000102087836 */ /* 0x000fe20000000000 */
[----:B------:R-:W-:-:S03]  /*0910*/  FMNMX3 R23, R23, R12, R15, PT ;  /* 0x0000000c17177276 */ /* 0x000fc6000380000f */
[----:B------:R-:W-:Y:S01]  /*0920*/  @P1 IMAD.MOV R8, RZ, RZ, R2 ;  /* 0x000000ffff081224 */ /* 0x000fe200078e0202 */
[----:B------:R-:W-:Y:S02]  /*0930*/  ISETP.GE.AND P1, PT, R3, -0x3, PT ;  /* 0xfffffffd0300780c */ /* 0x000fe40003f26270 */
[----:B------:R-:W-:Y:S02]  /*0940*/  FMNMX3 R24, R24, R12, R15, !PT ;  /* 0x0000000c18187276 */ /* 0x000fe4000780000f */
[----:B------:R-:W-:Y:S01]  /*0950*/  IADD3 R2, PT, PT, R8, 0x1, RZ ;  /* 0x0000000108027810 */ /* 0x000fe20007ffe0ff */
[----:B------:R-:W-:-:S08]  /*0960*/  @P2 IMAD.MOV R2, RZ, RZ, R8 ;  /* 0x000000ffff022224 */ /* 0x000fd000078e0208 */
[----:B------:R-:W-:Y:S05]  /*0970*/  @!P1 BRA `(.L_x_175) ;  /* 0xfffffffc00749947 */ /* 0x000fea000383ffff */
[----:B------:R-:W-:Y:S05]  /*0980*/  BSYNC.RECONVERGENT B1 ;  /* 0x0000000000017941 */ /* 0x000fea0003800200 */
.L_x_174:
[----:B------:R-:W-:Y:S01]  /*0990*/  IMAD.MOV R6, RZ, RZ, -R3 ;  /* 0x000000ffff067224 */ /* 0x000fe200078e0a03 */
[----:B------:R-:W-:Y:S04]  /*09a0*/  BSSY.RECONVERGENT B1, `(.L_x_176) ;  /* 0x0000015000017945 */ /* 0x000fe80003800200 */
[----:B------:R-:W-:-:S13]  /*09b0*/  ISETP.GT.AND P1, PT, R6, 0x1, PT ;  /* 0x000000010600780c */ /* 0x000fda0003f24270 */
[----:B------:R-:W-:Y:S05]  /*09c0*/  @!P1 BRA `(.L_x_177) ;  /* 0x0000000000489947 */ /* 0x000fea0003800000 */
[C---:B------:R-:W-:Y:S01]  /*09d0*/  IMAD.WIDE R8, R7.reuse, 0x50, R4 ;  /* 0x0000005007087825 */ /* 0x040fe200078e0204 */
[----:B------:R-:W-:-:S05]  /*09e0*/  IADD3 R11, PT, PT, R7, 0x1, RZ ;  /* 0x00000001070b7810 */ /* 0x000fca0007ffe0ff */
[----:B------:R-:W-:Y:S01]  /*09f0*/  IMAD.WIDE R10, R11, 0x50, R4 ;  /* 0x000000500b0a7825 */ /* 0x000fe200078e0204 */
[----:B--2---:R-:W2:Y:S05]  /*0a00*/  LDG.E R8, desc[UR38][R8.64] ;  /* 0x0000002608087981 */ /* 0x004eaa000c1e1900 */
[----:B------:R-:W3:Y:S01]  /*0a10*/  LDG.E R11, desc[UR38][R10.64] ;  /* 0x000000260a0b7981 */ /* 0x000ee2000c1e1900 */
[----:B------:R-:W-:Y:S02]  /*0a20*/  VIADD R6, R2, 0x1 ;  /* 0x0000000102067836 */ /* 0x000fe40000000000 */
[----:B------:R-:W-:Y:S02]  /*0a30*/  VIADD R3, R3, 0x2 ;  /* 0x0000000203037836 */ /* 0x000fe40000000000 */
[----:B------:R-:W-:Y:S01]  /*0a40*/  VIADD R7, R7, 0x2 ;  /* 0x0000000207077836 */ /* 0x000fe20000000000 */
[----:B--2---:R-:W-:Y:S01]  /*0a50*/  FSETP.GEU.AND P0, PT, |R8|, 9.9999999747524270788e-07, PT ;  /* 0x358637bd0800780b */ /* 0x004fe20003f0e200 */
[----:B------:R-:W-:Y:S01]  /*0a60*/  FADD R25, R25, R8 ;  /* 0x0000000819197221 */ /* 0x000fe20000000000 */
[----:B---3--:R-:W-:-:S03]  /*0a70*/  FSETP.GEU.AND P1, PT, |R11|, 9.9999999747524270788e-07, PT ;  /* 0x358637bd0b00780b */ /* 0x008fc60003f2e200 */
[--C-:B------:R-:W-:Y:S01]  /*0a80*/  FADD R25, R25, R11.reuse ;  /* 0x0000000b19197221 */ /* 0x100fe20000000000 */
[-CC-:B------:R-:W-:Y:S02]  /*0a90*/  FMNMX3 R23, R23, R8.reuse, R11.reuse, PT ;  /* 0x0000000817177276 */ /* 0x180fe4000380000b */
[----:B------:R-:W-:-:S05]  /*0aa0*/  FMNMX3 R24, R24, R8, R11, !PT ;  /* 0x0000000818187276 */ /* 0x000fca000780000b */
[----:B------:R-:W-:Y:S01]  /*0ab0*/  @P0 IMAD.MOV R6, RZ, RZ, R2 ;  /* 0x000000ffff060224 */ /* 0x000fe200078e0202 */
[----:B------:R-:W-:-:S03]  /*0ac0*/  PLOP3.LUT P0, PT, PT, PT, PT, 0x8, 0x80 ;  /* 0x000000000080781c */ /* 0x000fc60003f0e170 */
[C---:B------:R-:W-:Y:S01]  /*0ad0*/  VIADD R2, R6.reuse, 0x1 ;  /* 0x0000000106027836 */ /* 0x040fe20000000000 */
[----:B------:R-:W-:-:S09]  /*0ae0*/  @P1 IADD3 R2, PT, PT, R6, RZ, RZ ;  /* 0x000000ff06021210 */ /* 0x000fd20007ffe0ff */
.L_x_177:
[----:B--2---:R-:W-:Y:S05]  /*0af0*/  BSYNC.RECONVERGENT B1 ;  /* 0x0000000000017941 */ /* 0x004fea0003800200 */
.L_x_176:
[----:B------:R-:W-:-:S13]  /*0b00*/  ISETP.NE.OR P0, PT, R3, RZ, P0 ;  /* 0x000000ff0300720c */ /* 0x000fda0000705670 */
[----:B------:R-:W-:Y:S05]  /*0b10*/  @!P0 BRA `(.L_x_178) ;  /* 0x0000000000348947 */ /* 0x000fea0003800000 */
.L_x_173:
[----:B------:R-:W-:-:S06]  /*0b20*/  IMAD.WIDE R8, R7, 0x50, R4 ;  /* 0x0000005007087825 */ /* 0x000fcc00078e0204 */
[----:B--2---:R-:W2:Y:S01]  /*0b30*/  LDG.E R8, desc[UR38][R8.64] ;  /* 0x0000002608087981 */ /* 0x004ea2000c1e1900 */
[----:B------:R-:W-:Y:S01]  /*0b40*/  VIADD R3, R3, 0x1 ;  /* 0x0000000103037836 */ /* 0x000fe20000000000 */
[----:B------:R-:W-:Y:S01]  /*0b50*/  IADD3 R6, PT, PT, R2, 0x1, RZ ;  /* 0x0000000102067810 */ /* 0x000fe20007ffe0ff */
[----:B------:R-:W-:-:S03]  /*0b60*/  VIADD R7, R7, 0x1 ;  /* 0x0000000107077836 */ /* 0x000fc60000000000 */
[----:B------:R-:W-:Y:S02]  /*0b70*/  ISETP.NE.AND P0, PT, R3, RZ, PT ;  /* 0x000000ff0300720c */ /* 0x000fe40003f05270 */
[C---:B--2---:R-:W-:Y:S01]  /*0b80*/  FSETP.GEU.AND P1, PT, |R8|.reuse, 9.9999999747524270788e-07, PT ;  /* 0x358637bd0800780b */ /* 0x044fe20003f2e200 */
[C---:B------:R-:W-:Y:S01]  /*0b90*/  FADD R25, R8.reuse, R25 ;  /* 0x0000001908197221 */ /* 0x040fe20000000000 */
[C---:B------:R-:W-:Y:S02]  /*0ba0*/  FMNMX R23, R8.reuse, R23, PT ;  /* 0x0000001708177209 */ /* 0x040fe40003800000 */
[----:B------:R-:W-:-:S09]  /*0bb0*/  FMNMX R24, R8, R24, !PT ;  /* 0x0000001808187209 */ /* 0x000fd20007800000 */
[----:B------:R-:W-:-:S04]  /*0bc0*/  @P1 IMAD.MOV R6, RZ, RZ, R2 ;  /* 0x000000ffff061224 */ /* 0x000fc800078e0202 */
[----:B------:R-:W-:Y:S01]  /*0bd0*/  IMAD.MOV.U32 R2, RZ, RZ, R6 ;  /* 0x000000ffff027224 */ /* 0x000fe200078e0006 */
[----:B------:R-:W-:Y:S06]  /*0be0*/  @P0 BRA `(.L_x_173) ;  /* 0xfffffffc00cc0947 */ /* 0x000fec000383ffff */
.L_x_178:
[----:B------:R-:W-:Y:S05]  /*0bf0*/  BSYNC.RECONVERGENT B0 ;  /* 0x0000000000007941 */ /* 0x000fea0003800200 */
.L_x_172:
[----:B------:R-:W-:Y:S01]  /*0c00*/  I2FP.F32.S32 R6, R0 ;  /* 0x0000000000067245 */ /* 0x000fe20000201400 */
[----:B------:R0:W1:Y:S01]  /*0c10*/  F2F.F64.F32 R10, R23 ;  /* 0x00000017000a7310 */ /* 0x0000620000201800 */
[----:B------:R-:W-:Y:S07]  /*0c20*/  BSSY.RECONVERGENT B0, `(.L_x_179) ;  /* 0x000000d000007945 */ /* 0x000fee0003800200 */
[----:B------:R-:W3:Y:S08]  /*0c30*/  MUFU.RCP R3, R6 ;  /* 0x0000000600037308 */ /* 0x000ef00000001000 */
[----:B------:R-:W4:Y:S08]  /*0c40*/  FCHK P0, R25, R6 ;  /* 0x0000000619007302 */ /* 0x000f300000000000 */
[----:B------:R0:W0:Y:S01]  /*0c50*/  F2F.F64.F32 R12, R24 ;  /* 0x00000018000c7310 */ /* 0x0000220000201800 */
[----:B---3--:R-:W-:-:S04]  /*0c60*/  FFMA R0, -R6, R3, 1 ;  /* 0x3f80000006007423 */ /* 0x008fc80000000103 */
[----:B------:R-:W-:-:S04]  /*0c70*/  FFMA R0, R3, R0, R3 ;  /* 0x0000000003007223 */ /* 0x000fc80000000003 */
[----:B------:R-:W-:-:S04]  /*0c80*/  FFMA R3, R0, R25, RZ ;  /* 0x0000001900037223 */ /* 0x000fc800000000ff */
[----:B------:R-:W-:-:S04]  /*0c90*/  FFMA R14, -R6, R3, R25 ;  /* 0x00000003060e7223 */ /* 0x000fc80000000119 */
[----:B------:R-:W-:Y:S01]  /*0ca0*/  FFMA R14, R0, R14, R3 ;  /* 0x0000000e000e7223 */ /* 0x000fe20000000003 */
[----:B01--4-:R-:W-:Y:S06]  /*0cb0*/  @!P0 BRA `(.L_x_180) ;  /* 0x00000000000c8947 */ /* 0x013fec0003800000 */
[----:B------:R-:W-:-:S07]  /*0cc0*/  MOV R4, 0xce0 ;  /* 0x00000ce000047802 */ /* 0x000fce0000000f00 */
[----:B--2---:R-:W-:Y:S05]  /*0cd0*/  CALL.REL.NOINC `($__internal_6_$__cuda_sm3x_div_rn_noftz_f32_slowpath) ;  /* 0x0000000000a47944 */ /* 0x004fea0003c00000 */
[----:B------:R-:W-:-:S07]  /*0ce0*/  MOV R14, R0 ;  /* 0x00000000000e7202 */ /* 0x000fce0000000f00 */
.L_x_180:
[----:B--2---:R-:W-:Y:S05]  /*0cf0*/  BSYNC.RECONVERGENT B0 ;  /* 0x0000000000007941 */ /* 0x004fea0003800200 */
.L_x_179:
[----:B------:R-:W0:Y:S01]  /*0d00*/  LDC.64 R8, c[0x0][0x390] ;  /* 0x0000e400ff087b82 */ /* 0x000e220000000a00 */
[----:B------:R-:W1:Y:S01]  /*0d10*/  F2F.F64.F32 R14, R14 ;  /* 0x0000000e000e7310 */ /* 0x000e620000201800 */
[----:B------:R-:W-:Y:S01]  /*0d20*/  MOV R0, 0x68 ;  /* 0x0000006800007802 */ /* 0x000fe20000000f00 */
[----:B------:R-:W2:Y:S01]  /*0d30*/  LDCU.64 UR4, c[0x4][0x48] ;  /* 0x01000900ff0477ac */ /* 0x000ea20008000a00 */
[----:B------:R-:W-:Y:S01]  /*0d40*/  IMAD.MOV.U32 R6, RZ, RZ, R17 ;  /* 0x000000ffff067224 */ /* 0x000fe200078e0011 */
[----:B------:R-:W-:-:S03]  /*0d50*/  MOV R7, R16 ;  /* 0x0000001000077202 */ /* 0x000fc60000000f00 */
[----:B------:R-:W3:Y:S01]  /*0d60*/  LDC R3, c[0x0][0x38c] ;  /* 0x0000e300ff037b82 */ /* 0x000ee20000000800 */
[----:B-1----:R1:W-:Y:S07]  /*0d70*/  STL.128 [R1+0x10], R12 ;  /* 0x0000100c01007387 */ /* 0x0023ee0000100c00 */
[----:B------:R1:W4:Y:S01]  /*0d80*/  LDC.64 R18, c[0x4][R0] ;  /* 0x0100000000127b82 */ /* 0x0003220000000a00 */
[----:B--2---:R-:W-:Y:S02]  /*0d90*/  IMAD.U32 R4, RZ, RZ, UR4 ;  /* 0x00000004ff047e24 */ /* 0x004fe4000f8e00ff */
[----:B------:R-:W-:Y:S01]  /*0da0*/  IMAD.U32 R5, RZ, RZ, UR5 ;  /* 0x00000005ff057e24 */ /* 0x000fe2000f8e00ff */
[----:B0-----:R1:W-:Y:S04]  /*0db0*/  STL.128 [R1], R8 ;  /* 0x0000000801007387 */ /* 0x0013e80000100c00 */
[----:B---3--:R1:W-:Y:S02]  /*0dc0*/  STL.64 [R1+0x20], R2 ;  /* 0x0000200201007387 */ /* 0x0083e40000100a00 */
[----:B------:R-:W-:-:S07]  /*0dd0*/  LEPC R20, `(.L_x_181) ;  /* 0x000000001014794e */ /* 0x000fce0000000000 */
[----:B-1--4-:R-:W-:Y:S05]  /*0de0*/  CALL.ABS.NOINC R18 ;  /* 0x0000000012007343 */ /* 0x012fea0003c00000 */
.L_x_181:
[----:B------:R-:W-:Y:S05]  /*0df0*/  EXIT ;  /* 0x000000000000794d */ /* 0x000fea0003800000 */
        .weak           $__internal_5_$__cuda_sm20_sqrt_rn_f32_slowpath
        .type           $__internal_5_$__cuda_sm20_sqrt_rn_f32_slowpath,@function
        .size           $__internal_5_$__cuda_sm20_sqrt_rn_f32_slowpath,($__internal_6_$__cuda_sm3x_div_rn_noftz_f32_slowpath - $__internal_5_$__cuda_sm20_sqrt_rn_f32_slowpath)
$__internal_5_$__cuda_sm20_sqrt_rn_f32_slowpath:
[----:B------:R-:W-:-:S13]  /*0e00*/  LOP3.LUT P0, RZ, R7, 0x7fffffff, RZ, 0xc0, !PT ;  /* 0x7fffffff07ff7812 */ /* 0x000fda000780c0ff */
[----:B------:R-:W-:Y:S01]  /*0e10*/  @!P0 IMAD.MOV.U32 R3, RZ, RZ, R7 ;  /* 0x000000ffff038224 */ /* 0x000fe200078e0007 */
[----:B------:R-:W-:Y:S06]  /*0e20*/  @!P0 BRA `(.L_x_182) ;  /* 0x0000000000448947 */ /* 0x000fec0003800000 */
[----:B------:R-:W-:Y:S01]  /*0e30*/  FSETP.GEU.FTZ.AND P0, PT, R7, RZ, PT ;  /* 0x000000ff0700720b */ /* 0x000fe20003f1e000 */
[----:B------:R-:W-:-:S12]  /*0e40*/  IMAD.MOV.U32 R0, RZ, RZ, R7 ;  /* 0x000000ffff007224 */ /* 0x000fd800078e0007 */
[----:B------:R-:W-:Y:S01]  /*0e50*/  @!P0 IMAD.MOV.U32 R3, RZ, RZ, 0x7fffffff ;  /* 0x7fffffffff038424 */ /* 0x000fe200078e00ff */
        /* <DEDUP_REMOVED lines=14> */
.L_x_182:
[----:B------:R-:W-:Y:S02]  /*0f40*/  IMAD.MOV.U32 R4, RZ, RZ, R14 ;  /* 0x000000ffff047224 */ /* 0x000fe400078e000e */
[----:B------:R-:W-:-:S04]  /*0f50*/  IMAD.MOV.U32 R5, RZ, RZ, 0x0 ;  /* 0x00000000ff057424 */ /* 0x000fc800078e00ff */
[----:B------:R-:W-:Y:S05]  /*0f60*/  RET.REL.NODEC R4 `(_Z17debugNeuronValuesP13OpticalNeuroniiPKc) ;  /* 0xfffffff004247950 */ /* 0x000fea0003c3ffff */
        .weak           $__internal_6_$__cuda_sm3x_div_rn_noftz_f32_slowpath
        .type           $__internal_6_$__cuda_sm3x_div_rn_noftz_f32_slowpath,@function
        .size           $__internal_6_$__cuda_sm3x_div_rn_noftz_f32_slowpath,(.L_x_369 - $__internal_6_$__cuda_sm3x_div_rn_noftz_f32_slowpath)
$__internal_6_$__cuda_sm3x_div_rn_noftz_f32_slowpath:
[----:B------:R-:W-:Y:S01]  /*0f70*/  SHF.R.U32.HI R5, RZ, 0x17, R6 ;  /* 0x00000017ff057819 */ /* 0x000fe20000011606 */
[----:B------:R-:W-:Y:S01]  /*0f80*/  BSSY.RECONVERGENT B1, `(.L_x_183) ;  /* 0x0000063000017945 */ /* 0x000fe20003800200 */
[----:B------:R-:W-:Y:S02]  /*0f90*/  SHF.R.U32.HI R0, RZ, 0x17, R25 ;  /* 0x00000017ff007819 */ /* 0x000fe40000011619 */
[----:B------:R-:W-:Y:S02]  /*0fa0*/  LOP3.LUT R5, R5, 0xff, RZ, 0xc0, !PT ;  /* 0x000000ff05057812 */ /* 0x000fe400078ec0ff */
[----:B------:R-:W-:-:S03]  /*0fb0*/  LOP3.LUT R14, R0, 0xff, RZ, 0xc0, !PT ;  /* 0x000000ff000e7812 */ /* 0x000fc600078ec0ff */
[----:B------:R-:W-:Y:S01]  /*0fc0*/  VIADD R7, R5, 0xffffffff ;  /* 0xffffffff05077836 */ /* 0x000fe20000000000 */
[----:B------:R-:W-:-:S04]  /*0fd0*/  IADD3 R8, PT, PT, R14, -0x1, RZ ;  /* 0xffffffff0e087810 */ /* 0x000fc80007ffe0ff */
        /* <DEDUP_REMOVED lines=28> */
.L_x_184:
[----:B------:R-:W-:Y:S01]  /*11a0*/  LEA R7, R5, 0xc0800000, 0x17 ;  /* 0xc080000005077811 */ /* 0x000fe200078eb8ff */
[----:B------:R-:W-:Y:S04]  /*11b0*/  BSSY.RECONVERGENT B2, `(.L_x_189) ;  /* 0x0000036000027945 */ /* 0x000fe80003800200 */
[----:B------:R-:W-:Y:S02]  /*11c0*/  IMAD.IADD R7, R6, 0x1, -R7 ;  /* 0x0000000106077824 */ /* 0x000fe400078e0a07 */
[----:B------:R-:W-:Y:S02]  /*11d0*/  VIADD R6, R14, 0xffffff81 ;  /* 0xffffff810e067836 */ /* 0x000fe40000000000 */
        /* <DEDUP_REMOVED lines=26> */
[-CC-:B------:R-:W-:Y:S01]  /*1380*/  FFMA.RM R6, R19, R9.reuse, R8.reuse ;  /* 0x0000000913067223 */ /* 0x180fe20000004008 */
[C---:B------:R-:W-:Y:S02]  /*1390*/  ISETP.NE.AND P2, PT, R7.reuse, RZ, PT ;  /* 0x000000ff0700720c */ /* 0x040fe40003f45270 */
[----:B------:R-:W-:Y:S02]  /*13a0*/  ISETP.NE.AND P1, PT, R7, RZ, PT ;  /* 0x000000ff0700720c */ /* 0x000fe40003f25270 */
[----:B------:R-:W-:Y:S01]  /*13b0*/  LOP3.LUT R5, R3, 0x7fffff, RZ, 0xc0, !PT ;  /* 0x007fffff03057812 */ /* 0x000fe200078ec0ff */
[----:B------:R-:W-:Y:S01]  /*13c0*/  FFMA.RP R3, R19, R9, R8 ;  /* 0x0000000913037223 */ /* 0x000fe20000008008 */
[----:B------:R-:W-:Y:S01]  /*13d0*/  IADD3 R8, PT, PT, R7, 0x20, RZ ;  /* 0x0000002007087810 */ /* 0x000fe20007ffe0ff */
[----:B------:R-:W-:Y:S01]  /*13e0*/  IMAD.MOV R7, RZ, RZ, -R7 ;  /* 0x000000ffff077224 */ /* 0x000fe200078e0a07 */
[----:B------:R-:W-:-:S02]  /*13f0*/  LOP3.LUT R5, R5, 0x800000, RZ, 0xfc, !PT ;  /* 0x0080000005057812 */ /* 0x000fc400078efcff */
[----:B------:R-:W-:Y:S02]  /*1400*/  FSETP.NEU.FTZ.AND P0, PT, R3, R6, PT ;  /* 0x000000060300720b */ /* 0x000fe40003f1d000 */
[----:B------:R-:W-:Y:S02]  /*1410*/  SHF.L.U32 R8, R5, R8, RZ ;  /* 0x0000000805087219 */ /* 0x000fe400000006ff */
[----:B------:R-:W-:Y:S02]  /*1420*/  SEL R6, R7, RZ, P2 ;  /* 0x000000ff07067207 */ /* 0x000fe40001000000 */
[----:B------:R-:W-:Y:S02]  /*1430*/  ISETP.NE.AND P1, PT, R8, RZ, P1 ;  /* 0x000000ff0800720c */ /* 0x000fe40000f25270 */
[----:B------:R-:W-:Y:S02]  /*1440*/  SHF.R.U32.HI R6, RZ, R6, R5 ;  /* 0x00000006ff067219 */ /* 0x000fe40000011605 */
[----:B------:R-:W-:-:S02]  /*1450*/  PLOP3.LUT P0, PT, P0, P1, PT, 0xf8, 0x8f ;  /* 0x00000000008f781c */ /* 0x000fc40000703f70 */
[----:B------:R-:W-:Y:S02]  /*1460*/  SHF.R.U32.HI R8, RZ, 0x1, R6 ;  /* 0x00000001ff087819 */ /* 0x000fe40000011606 */
[----:B------:R-:W-:-:S04]  /*1470*/  SEL R3, RZ, 0x1, !P0 ;  /* 0x00000001ff037807 */ /* 0x000fc80004000000 */
[----:B------:R-:W-:-:S04]  /*1480*/  LOP3.LUT R3, R3, 0x1, R8, 0xf8, !PT ;  /* 0x0000000103037812 */ /* 0x000fc800078ef808 */
[----:B------:R-:W-:-:S05]  /*1490*/  LOP3.LUT R3, R3, R6, RZ, 0xc0, !PT ;  /* 0x0000000603037212 */ /* 0x000fca00078ec0ff */
[----:B------:R-:W-:-:S05]  /*14a0*/  IMAD.IADD R3, R8, 0x1, R3 ;  /* 0x0000000108037824 */ /* 0x000fca00078e0203 */
[----:B------:R-:W-:Y:S01]  /*14b0*/  LOP3.LUT R0, R3, R0, RZ, 0xfc, !PT ;  /* 0x0000000003007212 */ /* 0x000fe200078efcff */
[----:B------:R-:W-:Y:S06]  /*14c0*/  BRA `(.L_x_192) ;  /* 0x0000000000107947 */ /* 0x000fec0003800000 */
.L_x_191:
[----:B------:R-:W-:-:S04]  /*14d0*/  LOP3.LUT R0, R0, 0x80000000, RZ, 0xc0, !PT ;  /* 0x8000000000007812 */ /* 0x000fc800078ec0ff */
[----:B------:R-:W-:Y:S01]  /*14e0*/  LOP3.LUT R0, R0, 0x7f800000, RZ, 0xfc, !PT ;  /* 0x7f80000000007812 */ /* 0x000fe200078efcff */
[----:B------:R-:W-:Y:S06]  /*14f0*/  BRA `(.L_x_192) ;  /* 0x0000000000047947 */ /* 0x000fec0003800000 */
.L_x_190:
[----:B------:R-:W-:-:S07]  /*1500*/  LEA R0, R6, R0, 0x17 ;  /* 0x0000000006007211 */ /* 0x000fce00078eb8ff */
.L_x_192:
[----:B------:R-:W-:Y:S05]  /*1510*/  BSYNC.RECONVERGENT B2 ;  /* 0x0000000000027941 */ /* 0x000fea0003800200 */
.L_x_189:
[----:B------:R-:W-:Y:S05]  /*1520*/  BRA `(.L_x_193) ;  /* 0x0000000000207947 */ /* 0x000fea0003800000 */
.L_x_188:
[----:B------:R-:W-:-:S04]  /*1530*/  LOP3.LUT R0, R6, 0x80000000, R25, 0x48, !PT ;  /* 0x8000000006007812 */ /* 0x000fc800078e4819 */
[----:B------:R-:W-:Y:S01]  /*1540*/  LOP3.LUT R0, R0, 0x7f800000, RZ, 0xfc, !PT ;  /* 0x7f80000000007812 */ /* 0x000fe200078efcff */
[----:B------:R-:W-:Y:S06]  /*1550*/  BRA `(.L_x_193) ;  /* 0x0000000000147947 */ /* 0x000fec0003800000 */
.L_x_187:
[----:B------:R-:W-:Y:S01]  /*1560*/  LOP3.LUT R0, R6, 0x80000000, R25, 0x48, !PT ;  /* 0x8000000006007812 */ /* 0x000fe200078e4819 */
[----:B------:R-:W-:Y:S06]  /*1570*/  BRA `(.L_x_193) ;  /* 0x00000000000c7947 */ /* 0x000fec0003800000 */
.L_x_186:
[----:B------:R-:W0:Y:S01]  /*1580*/  MUFU.RSQ R0, -QNAN ;  /* 0xffc0000000007908 */ /* 0x000e220000001400 */
[----:B------:R-:W-:Y:S05]  /*1590*/  BRA `(.L_x_193) ;  /* 0x0000000000047947 */ /* 0x000fea0003800000 */
.L_x_185:
[----:B------:R-:W-:-:S07]  /*15a0*/  FADD.FTZ R0, R25, R0 ;  /* 0x0000000019007221 */ /* 0x000fce0000010000 */
.L_x_193:
[----:B------:R-:W-:Y:S05]  /*15b0*/  BSYNC.RECONVERGENT B1 ;  /* 0x0000000000017941 */ /* 0x000fea0003800200 */
.L_x_183:
[----:B------:R-:W-:-:S04]  /*15c0*/  IMAD.MOV.U32 R5, RZ, RZ, 0x0 ;  /* 0x00000000ff057424 */ /* 0x000fc800078e00ff */
[----:B0-----:R-:W-:Y:S05]  /*15d0*/  RET.REL.NODEC R4 `(_Z17debugNeuronValuesP13OpticalNeuroniiPKc) ;  /* 0xffffffe804887950 */ /* 0x001fea0003c3ffff */
.L_x_194:
        /* <DEDUP_REMOVED lines=10> */
.L_x_369:


//--------------------- .text._Z26temperatureAnnealingKernelP13OpticalNeuroniffii --------------------------
	.section	.text._Z26temperatureAnnealingKernelP13OpticalNeuroniffii,"ax",@progbits
	.align	128
        .global         _Z26temperatureAnnealingKernelP13OpticalNeuroniffii
        .type           _Z26temperatureAnnealingKernelP13OpticalNeuroniffii,@function
        .size           _Z26temperatureAnnealingKernelP13OpticalNeuroniffii,(.L_x_385 - _Z26temperatureAnnealingKernelP13OpticalNeuroniffii)
        .other          _Z26temperatureAnnealingKernelP13OpticalNeuroniffii,@"STO_CUDA_ENTRY STV_DEFAULT"
_Z26temperatureAnnealingKernelP13OpticalNeuroniffii:
.text._Z26temperatureAnnealingKernelP13OpticalNeuroniffii:
        /* <DEDUP_REMOVED lines=13> */
[----:B0-----:R-:W-:Y:S02]  /*00d0*/  HFMA2 R2, -RZ, RZ, 0, 0 ;  /* 0x00000000ff027431 */ /* 0x001fe400000001ff */
[----:B--2---:R-:W-:-:S04]  /*00e0*/  IMAD.MOV R6, RZ, RZ, -R3 ;  /* 0x000000ffff067224 */ /* 0x004fc800078e0a03 */
[----:B------:R-:W-:Y:S01]  /*00f0*/  IMAD R5, R6, R7, RZ ;  /* 0x0000000706057224 */ /* 0x000fe200078e02ff */
[----:B------:R-:W-:-:S03]  /*0100*/  LOP3.LUT R6, RZ, R8, RZ, 0x33, !PT ;  /* 0x00000008ff067212 */ /* 0x000fc600078e33ff */
[----:B------:R-:W-:Y:S01]  /*0110*/  IMAD.HI.U32 R3, R3, R5, R2 ;  /* 0x0000000503037227 */ /* 0x000fe200078e0002 */
[----:B------:R-:W-:-:S04]  /*0120*/  LOP3.LUT R2, R0, R8, RZ, 0x3c, !PT ;  /* 0x0000000800027212 */ /* 0x000fc800078e3cff */
[----:B------:R-:W-:Y:S01]  /*0130*/  ISETP.GE.AND P0, PT, R2, RZ, PT ;  /* 0x000000ff0200720c */ /* 0x000fe20003f06270 */
[----:B------:R-:W-:-:S04]  /*0140*/  IMAD.HI.U32 R3, R3, R4, RZ ;  /* 0x0000000403037227 */ /* 0x000fc800078e00ff */
[----:B------:R-:W-:-:S04]  /*0150*/  IMAD.MOV R5, RZ, RZ, -R3 ;  /* 0x000000ffff057224 */ /* 0x000fc800078e0a03 */
[----:B------:R-:W-:-:S05]  /*0160*/  IMAD R4, R7, R5, R4 ;  /* 0x0000000507047224 */ /* 0x000fca00078e0204 */
[----:B------:R-:W-:-:S13]  /*0170*/  ISETP.GT.U32.AND P2, PT, R7, R4, PT ;  /* 0x000000040700720c */ /* 0x000fda0003f44070 */
[----:B------:R-:W-:Y:S01]  /*0180*/  @!P2 IMAD.IADD R4, R4, 0x1, -R7 ;  /* 0x000000010404a824 */ /* 0x000fe200078e0a07 */
[----:B------:R-:W-:-:S04]  /*0190*/  @!P2 IADD3 R3, PT, PT, R3, 0x1, RZ ;  /* 0x000000010303a810 */ /* 0x000fc80007ffe0ff */
[----:B------:R-:W-:-:S13]  /*01a0*/  ISETP.GE.U32.AND P1, PT, R4, R7, PT ;  /* 0x000000070400720c */ /* 0x000fda0003f26070 */
[----:B------:R-:W-:Y:S01]  /*01b0*/  @P1 VIADD R3, R3, 0x1 ;  /* 0x0000000103031836 */ /* 0x000fe20000000000 */
[----:B------:R-:W-:-:S03]  /*01c0*/  ISETP.NE.AND P1, PT, R8, RZ, PT ;  /* 0x000000ff0800720c */ /* 0x000fc60003f25270 */
[----:B------:R-:W-:-:S05]  /*01d0*/  @!P0 IMAD.MOV R3, RZ, RZ, -R3 ;  /* 0x000000ffff038224 */ /* 0x000fca00078e0a03 */
[----:B------:R-:W-:-:S04]  /*01e0*/  SEL R9, R6, R3, !P1 ;  /* 0x0000000306097207 */ /* 0x000fc80004800000 */
[----:B-1----:R-:W-:-:S13]  /*01f0*/  ISETP.GE.AND P0, PT, R9, UR4, PT ;  /* 0x0000000409007c0c */ /* 0x002fda000bf06270 */
[----:B------:R-:W-:Y:S05]  /*0200*/  @P0 EXIT ;  /* 0x000000000000094d */ /* 0x000fea0003800000 */
[----:B------:R-:W-:Y:S01]  /*0210*/  ISETP.GE.AND P2, PT, R0, RZ, PT ;  /* 0x000000ff0000720c */ /* 0x000fe20003f46270 */
[----:B------:R-:W0:Y:S01]  /*0220*/  LDC.64 R2, c[0x0][0x380] ;  /* 0x0000e000ff027b82 */ /* 0x000e220000000a00 */
[-C--:B------:R-:W-:Y:S01]  /*0230*/  ISETP.GT.U32.AND P0, PT, R7, R4.reuse, PT ;  /* 0x000000040700720c */ /* 0x080fe20003f04070 */
[----:B------:R-:W1:Y:S01]  /*0240*/  LDCU.64 UR4, c[0x0][0x358] ;  /* 0x00006b00ff0477ac */ /* 0x000e620008000a00 */
[----:B------:R-:W-:Y:S01]  /*0250*/  IADD3 R5, PT, PT, R4, -R7, RZ ;  /* 0x8000000704057210 */ /* 0x000fe20007ffe0ff */
[----:B------:R-:W2:Y:S03]  /*0260*/  LDCU UR6, c[0x0][0x398] ;  /* 0x00007300ff0677ac */ /* 0x000ea60008000800 */
[----:B------:R-:W-:Y:S01]  /*0270*/  SEL R5, R5, R4, !P0 ;  /* 0x0000000405057207 */ /* 0x000fe20004000000 */
[----:B------:R-:W3:Y:S04]  /*0280*/  LDCU UR7, c[0x0][0x38c] ;  /* 0x00007180ff0777ac */ /* 0x000ee80008000800 */
[----:B------:R-:W-:Y:S01]  /*0290*/  @!P2 IMAD.MOV R5, RZ, RZ, -R5 ;  /* 0x000000ffff05a224 */ /* 0x000fe200078e0a05 */
[----:B------:R-:W4:Y:S04]  /*02a0*/  LDCU UR8, c[0x0][0x390] ;  /* 0x00007200ff0877ac */ /* 0x000f280008000800 */
[----:B------:R-:W-:-:S05]  /*02b0*/  SEL R5, R6, R5, !P1 ;  /* 0x0000000506057207 */ /* 0x000fca0004800000 */
[----:B------:R-:W-:-:S04]  /*02c0*/  IMAD R5, R9, R8, R5 ;  /* 0x0000000809057224 */ /* 0x000fc800078e0205 */
[----:B0-----:R-:W-:-:S05]  /*02d0*/  IMAD.WIDE R2, R5, 0x50, R2 ;  /* 0x0000005005027825 */ /* 0x001fca00078e0202 */
[----:B-1----:R-:W5:Y:S01]  /*02e0*/  LDG.E R5, desc[UR4][R2.64+0x3c] ;  /* 0x00003c0402057981 */ /* 0x002f62000c1e1900 */
[----:B------:R-:W-:Y:S02]  /*02f0*/  MOV R7, 0x3a83126f ;  /* 0x3a83126f00077802 */ /* 0x000fe40000000f00 */
[----:B--2---:R-:W-:-:S05]  /*0300*/  I2FP.F32.S32 R0, UR6 ;  /* 0x0000000600007c45 */ /* 0x004fca0008201400 */
[----:B------:R-:W-:-:S04]  /*0310*/  FFMA R0, R0, R7, 1 ;  /* 0x3f80000000007423 */ /* 0x000fc80000000007 */
[----:B---3--:R-:W-:-:S04]  /*0320*/  FMUL R0, R0, UR7 ;  /* 0x0000000700007c20 */ /* 0x008fc80008400000 */
[----:B-----5:R-:W-:-:S05]  /*0330*/  FMUL R0, R0, R5 ;  /* 0x0000000500007220 */ /* 0x020fca0000400000 */
[----:B----4-:R-:W-:-:S05]  /*0340*/  FMNMX R5, R0, UR8, !PT ;  /* 0x0000000800057c09 */ /* 0x010fca000f800000 */
[----:B------:R-:W-:Y:S01]  /*0350*/  STG.E desc[UR4][R2.64+0x3c], R5 ;  /* 0x00003c0502007986 */ /* 0x000fe2000c101904 */
[----:B------:R-:W-:Y:S05]  /*0360*/  EXIT ;  /* 0x000000000000794d */ /* 0x000fea0003800000 */
.L_x_195:
        /* <DEDUP_REMOVED lines=9> */
.L_x_385:


//--------------------- .text._Z20clusterNeuronsKernelP13OpticalNeuroniffi --------------------------
	.section	.text._Z20clusterNeuronsKernelP13OpticalNeuroniffi,"ax",@progbits
	.align	128
        .global         _Z20clusterNeuronsKernelP13OpticalNeuroniffi
        .type           _Z20clusterNeuronsKernelP13OpticalNeuroniffi,@function
        .size           _Z20clusterNeuronsKernelP13OpticalNeuroniffi,(.L_x_371 - _Z20clusterNeuronsKernelP13OpticalNeuroniffi)
        .other          _Z20clusterNeuronsKernelP13OpticalNeuroniffi,@"STO_CUDA_ENTRY STV_DEFAULT"
_Z20clusterNeuronsKernelP13OpticalNeuroniffi:
.text._Z20clusterNeuronsKernelP13OpticalNeuroniffi:
[----:B------:R-:W-:Y:S01]  /*0000*/  LDC R1, c[0x0][0x37c] ;  /* 0x0000df00ff017b82 */ /* 0x000fe20000000800 */
[----:B------:R-:W0:Y:S01]  /*0010*/  LDCU UR14, c[0x0][0x388] ;  /* 0x00007100ff0e77ac */ /* 0x000e220008000800 */
[----:B------:R-:W1:Y:S06]  /*0020*/  S2R R4, SR_TID.X ;  /* 0x0000000000047919 */ /* 0x000e6c0000002100 */
[----:B------:R-:W1:Y:S08]  /*0030*/  S2UR UR4, SR_CTAID.X ;  /* 0x00000000000479c3 */ /* 0x000e700000002500 */
[----:B------:R-:W1:Y:S01]  /*0040*/  LDC R19, c[0x0][0x360] ;  /* 0x0000d800ff137b82 */ /* 0x000e620000000800 */
[----:B0-----:R-:W-:-:S04]  /*0050*/  MOV R0, UR14 ;  /* 0x0000000e00007c02 */ /* 0x001fc80008000f00 */
[----:B------:R-:W-:-:S04]  /*0060*/  IABS R5, R0 ;  /* 0x0000000000057213 */ /* 0x000fc80000000000 */
[----:B------:R-:W0:Y:S01]  /*0070*/  I2F.RP R0, R5 ;  /* 0x0000000500007306 */ /* 0x000e220000209400 */
[----:B-1----:R-:W-:Y:S01]  /*0080*/  IMAD R19, R19, UR4, R4 ;  /* 0x0000000413137c24 */ /* 0x002fe2000f8e0204 */
[----:B------:R-:W1:Y:S06]  /*0090*/  LDCU UR4, c[0x0][0x394] ;  /* 0x00007280ff0477ac */ /* 0x000e6c0008000800 */
[----:B0-----:R-:W0:Y:S02]  /*00a0*/  MUFU.RCP R0, R0 ;  /* 0x0000000000007308 */ /* 0x001e240000001000 */
[----:B0-----:R-:W-:-:S02]  /*00b0*/  IADD3 R2, PT, PT, R0, 0xffffffe, RZ ;  /* 0x0ffffffe00027810 */ /* 0x001fc40007ffe0ff */
[----:B------:R-:W-:-:S04]  /*00c0*/  IABS R0, R19 ;  /* 0x0000001300007213 */ /* 0x000fc80000000000 */
[----:B------:R0:W2:Y:S02]  /*00d0*/  F2I.FTZ.U32.TRUNC.NTZ R3, R2 ;  /* 0x0000000200037305 */ /* 0x0000a4000021f000 */
[----:B0-----:R-:W-:Y:S01]  /*00e0*/  HFMA2 R2, -RZ, RZ, 0, 0 ;  /* 0x00000000ff027431 */ /* 0x001fe200000001ff */
[----:B--2---:R-:W-:-:S05]  /*00f0*/  IADD3 R6, PT, PT, RZ, -R3, RZ ;  /* 0x80000003ff067210 */ /* 0x004fca0007ffe0ff */
[----:B------:R-:W-:-:S04]  /*0100*/  IMAD R7, R6, R5, RZ ;  /* 0x0000000506077224 */ /* 0x000fc800078e02ff */
[----:B------:R-:W-:-:S06]  /*0110*/  IMAD.HI.U32 R3, R3, R7, R2 ;  /* 0x0000000703037227 */ /* 0x000fcc00078e0002 */
[----:B------:R-:W-:-:S05]  /*0120*/  IMAD.HI.U32 R3, R3, R0, RZ ;  /* 0x0000000003037227 */ /* 0x000fca00078e00ff */
[----:B------:R-:W-:-:S05]  /*0130*/  IADD3 R4, PT, PT, -R3, RZ, RZ ;  /* 0x000000ff03047210 */ /* 0x000fca0007ffe1ff */
[----:B------:R-:W-:-:S05]  /*0140*/  IMAD R0, R5, R4, R0 ;  /* 0x0000000405007224 */ /* 0x000fca00078e0200 */
[----:B------:R-:W-:-:S13]  /*0150*/  ISETP.GT.U32.AND P2, PT, R5, R0, PT ;  /* 0x000000000500720c */ /* 0x000fda0003f44070 */
[-C--:B------:R-:W-:Y:S02]  /*0160*/  @!P2 IADD3 R0, PT, PT, R0, -R5.reuse, RZ ;  /* 0x800000050000a210 */ /* 0x080fe40007ffe0ff */
[----:B------:R-:W-:Y:S02]  /*0170*/  @!P2 IADD3 R3, PT, PT, R3, 0x1, RZ ;  /* 0x000000010303a810 */ /* 0x000fe40007ffe0ff */
[----:B------:R-:W-:Y:S02]  /*0180*/  ISETP.GE.U32.AND P0, PT, R0, R5, PT ;  /* 0x000000050000720c */ /* 0x000fe40003f06070 */
[----:B------:R-:W-:Y:S02]  /*0190*/  LOP3.LUT R0, R19, UR14, RZ, 0x3c, !PT ;  /* 0x0000000e13007c12 */ /* 0x000fe4000f8e3cff */
[----:B------:R-:W-:Y:S02]  /*01a0*/  ISETP.NE.AND P2, PT, RZ, UR14, PT ;  /* 0x0000000eff007c0c */ /* 0x000fe4000bf45270 */
[----:B------:R-:W-:-:S07]  /*01b0*/  ISETP.GE.AND P1, PT, R0, RZ, PT ;  /* 0x000000ff0000720c */ /* 0x000fce0003f26270 */
[----:B------:R-:W-:-:S06]  /*01c0*/  @P0 IADD3 R3, PT, PT, R3, 0x1, RZ ;  /* 0x0000000103030810 */ /* 0x000fcc0007ffe0ff */
[----:B------:R-:W-:Y:S02]  /*01d0*/  @!P1 IADD3 R3, PT, PT, -R3, RZ, RZ ;  /* 0x000000ff03039210 */ /* 0x000fe40007ffe1ff */
[----:B------:R-:W-:-:S04]  /*01e0*/  @!P2 LOP3.LUT R3, RZ, UR14, RZ, 0x33, !PT ;  /* 0x0000000eff03ac12 */ /* 0x000fc8000f8e33ff */
[----:B-1----:R-:W-:-:S13]  /*01f0*/  ISETP.GE.AND P0, PT, R3, UR4, PT ;  /* 0x0000000403007c0c */ /* 0x002fda000bf06270 */
[----:B------:R-:W-:Y:S05]  /*0200*/  @P0 EXIT ;  /* 0x000000000000094d */ /* 0x000fea0003800000 */
[----:B------:R-:W0:Y:S01]  /*0210*/  LDC.64 R14, c[0x0][0x380] ;  /* 0x0000e000ff0e7b82 */ /* 0x000e220000000a00 */
[----:B------:R-:W-:Y:S02]  /*0220*/  UISETP.GE.AND UP0, UPT, UR14, 0x1, UPT ;  /* 0x000000010e00788c */ /* 0x000fe4000bf06270 */
[----:B------:R-:W-:Y:S01]  /*0230*/  IMAD R20, R3, UR14, RZ ;  /* 0x0000000e03147c24 */ /* 0x000fe2000f8e02ff */
[----:B------:R-:W-:Y:S01]  /*0240*/  USHF.R.S32.HI UR4, URZ, 0x1f, UR14 ;  /* 0x0000001fff047899 */ /* 0x000fe2000801140e */
[----:B------:R-:W-:Y:S02]  /*0250*/  MOV R18, RZ ;  /* 0x000000ff00127202 */ /* 0x000fe40000000f00 */
[----:B------:R-:W-:Y:S01]  /*0260*/  CS2R R12, SRZ ;  /* 0x00000000000c7805 */ /* 0x000fe2000001ff00 */
[----:B------:R-:W1:Y:S01]  /*0270*/  LDCU.64 UR12, c[0x0][0x358] ;  /* 0x00006b00ff0c77ac */ /* 0x000e620008000a00 */
[----:B------:R-:W-:Y:S01]  /*0280*/  IADD3 R19, PT, PT, R19, -R20, RZ ;  /* 0x8000001413137210 */ /* 0x000fe20007ffe0ff */
[----:B------:R-:W-:Y:S01]  /*0290*/  ULEA.HI UR4, UR4, UR14, URZ, 0x5 ;  /* 0x0000000e04047291 */ /* 0x000fe2000f8f28ff */
[----:B0-----:R-:W-:-:S04]  /*02a0*/  IMAD.WIDE R14, R20, 0x50, R14 ;  /* 0x00000050140e7825 */ /* 0x001fc800078e020e */
[----:B------:R-:W-:Y:S01]  /*02b0*/  IMAD.WIDE R16, R19, 0x50, R14 ;  /* 0x0000005013107825 */ /* 0x000fe200078e020e */
[----:B-1----:R-:W-:Y:S06]  /*02c0*/  BRA.U !UP0, `(.L_x_196) ;  /* 0x00000025080c7547 */ /* 0x002fec000b800000 */
[----:B------:R-:W-:Y:S01]  /*02d0*/  USHF.R.S32.HI UR4, URZ, 0x5, UR4 ;  /* 0x00000005ff047899 */ /* 0x000fe20008011404 */
[----:B------:R-:W-:Y:S01]  /*02e0*/  HFMA2 R18, -RZ, RZ, 0, 0 ;  /* 0x00000000ff127431 */ /* 0x000fe200000001ff */
[----:B------:R-:W-:Y:S02]  /*02f0*/  CS2R R12, SRZ ;  /* 0x00000000000c7805 */ /* 0x000fe4000001ff00 */
[----:B------:R-:W-:-:S04]  /*0300*/  UISETP.LT.AND UP0, UPT, UR4, 0x1, UPT ;  /* 0x000000010400788c */ /* 0x000fc8000bf01270 */
[----:B------:R-:W-:-:S03]  /*0310*/  USEL UR6, UR4, 0x1, !UP0 ;  /* 0x0000000104067887 */ /* 0x000fc6000c000000 */
[----:B------:R-:W-:Y:S01]  /*0320*/  UMOV UR4, URZ ;  /* 0x000000ff00047c82 */ /* 0x000fe20008000000 */
[----:B------:R-:W-:Y:S02]  /*0330*/  UIADD3 UR7, UPT, UPT, URZ, -UR6, URZ ;  /* 0x80000006ff077290 */ /* 0x000fe4000fffe0ff */
[----:B------:R-:W-:-:S03]  /*0340*/  UISETP.NE.U32.AND UP2, UPT, UR6, URZ, UPT ;  /* 0x000000ff0600728c */ /* 0x000fc6000bf45070 */
[----:B------:R-:W0:Y:S08]  /*0350*/  I2F.U32.RP R0, UR6 ;  /* 0x0000000600007d06 */ /* 0x000e300008209000 */
[----:B0-----:R-:W0:Y:S02]  /*0360*/  MUFU.RCP R0, R0 ;  /* 0x0000000000007308 */ /* 0x001e240000001000 */
[----:B0-----:R-:W-:-:S06]  /*0370*/  IADD3 R2, PT, PT, R0, 0xffffffe, RZ ;  /* 0x0ffffffe00027810 */ /* 0x001fcc0007ffe0ff */
[----:B------:R-:W0:Y:S02]  /*0380*/  F2I.FTZ.U32.TRUNC.NTZ R2, R2 ;  /* 0x0000000200027305 */ /* 0x000e24000021f000 */
[----:B0-----:R-:W-:-:S13]  /*0390*/  R2UR UR5, R2 ;  /* 0x00000000020572ca */ /* 0x001fda00000e0000 */
[----:B------:R-:W-:-:S04]  /*03a0*/  UIMAD UR7, UR7, UR5, URZ ;  /* 0x00000005070772a4 */ /* 0x000fc8000f8e02ff */
[----:B------:R-:W-:Y:S02]  /*03b0*/  UIMAD.WIDE.U32 UR4, UR5, UR7, UR4 ;  /* 0x00000007050472a5 */ /* 0x000fe4000f8e0004 */
[----:B------:R-:W-:-:S04]  /*03c0*/  UIADD3 UR7, UPT, UPT, UR14, -0x1, URZ ;  /* 0xffffffff0e077890 */ /* 0x000fc8000fffe0ff */
[----:B------:R-:W-:-:S04]  /*03d0*/  UIMAD.WIDE.U32 UR4, UR5, UR7, URZ ;  /* 0x00000007050472a5 */ /* 0x000fc8000f8e00ff */
[----:B------:R-:W-:-:S04]  /*03e0*/  UIADD3 UR4, UPT, UPT, -UR5, URZ, URZ ;  /* 0x000000ff05047290 */ /* 0x000fc8000fffe1ff */
[----:B------:R-:W-:-:S03]  /*03f0*/  UIMAD UR7, UR6, UR4, UR7 ;  /* 0x00000004060772a4 */ /* 0x000fc6000f8e0207 */
[----:B------:R-:W-:Y:S01]  /*0400*/  UMOV UR4, URZ ;  /* 0x000000ff00047c82 */ /* 0x000fe20008000000 */
[----:B------:R-:W-:-:S11]  /*0410*/  UISETP.GE.U32.AND UP0, UPT, UR7, UR6, UPT ;  /* 0x000000060700728c */ /* 0x000fd6000bf06070 */
[----:B------:R-:W-:Y:S02]  /*0420*/  @UP0 UIADD3 UR7, UPT, UPT, -UR6, UR7, URZ ;  /* 0x0000000706070290 */ /* 0x000fe4000fffe1ff */
[----:B------:R-:W-:Y:S02]  /*0430*/  @UP0 UIADD3 UR5, UPT, UPT, UR5, 0x1, URZ ;  /* 0x0000000105050890 */ /* 0x000fe4000fffe0ff */
[----:B------:R-:W-:-:S11]  /*0440*/  UISETP.GE.U32.AND UP1, UPT, UR7, UR6, UPT ;  /* 0x000000060700728c */ /* 0x000fd6000bf26070 */
[----:B------:R-:W-:Y:S02]  /*0450*/  @UP1 UIADD3 UR5, UPT, UPT, UR5, 0x1, URZ ;  /* 0x0000000105051890 */ /* 0x000fe4000fffe0ff */
[----:B------:R-:W-:-:S04]  /*0460*/  @!UP2 ULOP3.LUT UR5, URZ, UR6, URZ, 0x33, !UPT ;  /* 0x00000006ff05a292 */ /* 0x000fc8000f8e33ff */
[----:B------:R-:W-:Y:S02]  /*0470*/  UISETP.GE.U32.AND UP0, UPT, UR5, 0x3, UPT ;  /* 0x000000030500788c */ /* 0x000fe4000bf06070 */
[----:B------:R-:W-:-:S04]  /*0480*/  UIADD3 UR7, UPT, UPT, UR5, 0x1, URZ ;  /* 0x0000000105077890 */ /* 0x000fc8000fffe0ff */
[----:B------:R-:W-:-:S03]  /*0490*/  ULOP3.LUT UR8, UR7, 0x3, URZ, 0xc0, !UPT ;  /* 0x0000000307087892 */ /* 0x000fc6000f8ec0ff */
[----:B------:R-:W-:Y:S09]  /*04a0*/  BRA.U !UP0, `(.L_x_197) ;  /* 0x0000001908c07547 */ /* 0x000ff2000b800000 */
[----:B------:R-:W-:Y:S02]  /*04b0*/  USHF.L.U32 UR9, UR6, 0x1, URZ ;  /* 0x0000000106097899 */ /* 0x000fe400080006ff */
[C---:B------:R-:W-:Y:S01]  /*04c0*/  IADD3 R11, PT, PT, -R19.reuse, UR6, RZ ;  /* 0x00000006130b7c10 */ /* 0x040fe2000fffe1ff */
[----:B------:R-:W-:Y:S01]  /*04d0*/  UIMAD UR10, UR6, 0x3, URZ ;  /* 0x00000003060a78a4 */ /* 0x000fe2000f8e02ff */
[C---:B------:R-:W-:Y:S01]  /*04e0*/  IADD3 R9, PT, PT, -R19.reuse, RZ, RZ ;  /* 0x000000ff13097210 */ /* 0x040fe20007ffe1ff */
[----:B------:R-:W-:Y:S01]  /*04f0*/  ULOP3.LUT UR7, UR7, 0xfffffffc, URZ, 0xc0, !UPT ;  /* 0xfffffffc07077892 */ /* 0x000fe2000f8ec0ff */
[----:B------:R-:W-:Y:S01]  /*0500*/  MOV R12, RZ ;  /* 0x000000ff000c7202 */ /* 0x000fe20000000f00 */
[----:B------:R-:W0:Y:S01]  /*0510*/  LDCU UR11, c[0x0][0x38c] ;  /* 0x00007180ff0b77ac */ /* 0x000e220008000800 */
[C---:B------:R-:W-:Y:S02]  /*0520*/  IADD3 R7, PT, PT, -R19.reuse, UR9, RZ ;  /* 0x0000000913077c10 */ /* 0x040fe4000fffe1ff */
[----:B------:R-:W-:Y:S01]  /*0530*/  IADD3 R5, PT, PT, -R19, UR10, RZ ;  /* 0x0000000a13057c10 */ /* 0x000fe2000fffe1ff */
[----:B------:R-:W-:Y:S01]  /*0540*/  UIADD3 UR7, UPT, UPT, -UR7, URZ, URZ ;  /* 0x000000ff07077290 */ /* 0x000fe2000fffe1ff */
[----:B------:R-:W-:Y:S01]  /*0550*/  UMOV UR4, URZ ;  /* 0x000000ff00047c82 */ /* 0x000fe20008000000 */
[----:B------:R-:W-:-:S10]  /*0560*/  UMOV UR5, UR6 ;  /* 0x0000000600057c82 */ /* 0x000fd40008000000 */
.L_x_250:
[----:B------:R-:W-:Y:S01]  /*0570*/  ISETP.NE.AND P0, PT, R9, RZ, PT ;  /* 0x000000ff0900720c */ /* 0x000fe20003f05270 */
[----:B------:R-:W-:-:S12]  /*0580*/  BSSY.RECONVERGENT B2, `(.L_x_198) ;  /* 0x0000063000027945 */ /* 0x000fd80003800200 */
[----:B------:R-:W-:Y:S05]  /*0590*/  @!P0 BRA `(.L_x_199) ;  /* 0x0000000400848947 */ /* 0x000fea0003800000 */
[----:B------:R-:W-:Y:S01]  /*05a0*/  MOV R29, UR4 ;  /* 0x00000004001d7c02 */ /* 0x000fe20008000f00 */
[----:B------:R-:W2:Y:S04]  /*05b0*/  LDG.E R21, desc[UR12][R16.64+0x4] ;  /* 0x0000040c10157981 */ /* 0x000ea8000c1e1900 */
[----:B------:R-:W-:Y:S01]  /*05c0*/  IMAD.WIDE.U32 R28, R29, 0x50, R14 ;  /* 0x000000501d1c7825 */ /* 0x000fe200078e000e */
[----:B------:R-:W3:Y:S04]  /*05d0*/  LDG.E R3, desc[UR12][R16.64] ;  /* 0x0000000c10037981 */ /* 0x000ee8000c1e1900 */
[----:B------:R-:W2:Y:S04]  /*05e0*/  LDG.E R4, desc[UR12][R28.64+0x4] ;  /* 0x0000040c1c047981 */ /* 0x000ea8000c1e1900 */
[----:B------:R-:W3:Y:S04]  /*05f0*/  LDG.E R6, desc[UR12][R28.64] ;  /* 0x0000000c1c067981 */ /* 0x000ee8000c1e1900 */
[----:B------:R-:W4:Y:S04]  /*0600*/  LDG.E R23, desc[UR12][R16.64+0x8] ;  /* 0x0000080c10177981 */ /* 0x000f28000c1e1900 */
[----:B------:R-:W4:Y:S01]  /*0610*/  LDG.E R0, desc[UR12][R28.64+0x8] ;  /* 0x0000080c1c007981 */ /* 0x000f22000c1e1900 */
[----:B------:R-:W-:Y:S01]  /*0620*/  BSSY.RECONVERGENT B0, `(.L_x_200) ;  /* 0x0000015000007945 */ /* 0x000fe20003800200 */
[----:B--2---:R-:W-:Y:S01]  /*0630*/  FADD R4, R4, -R21 ;  /* 0x8000001504047221 */ /* 0x004fe20000000000 */
[----:B---3--:R-:W-:-:S03]  /*0640*/  FADD R6, R6, -R3 ;  /* 0x8000000306067221 */ /* 0x008fc60000000000 */
[----:B------:R-:W-:Y:S01]  /*0650*/  FMUL R21, R4, R4 ;  /* 0x0000000404157220 */ /* 0x000fe20000400000 */
[----:B----4-:R-:W-:-:S03]  /*0660*/  FADD R3, R0, -R23 ;  /* 0x8000001700037221 */ /* 0x010fc60000000000 */
[----:B------:R-:W-:-:S04]  /*0670*/  FFMA R0, R6, R6, R21 ;  /* 0x0000000606007223 */ /* 0x000fc80000000015 */
[----:B------:R-:W-:-:S04]  /*0680*/  FFMA R0, R3, R3, R0 ;  /* 0x0000000303007223 */ /* 0x000fc80000000000 */
[----:B------:R-:W-:-:S05]  /*0690*/  FADD R26, R0, 1 ;  /* 0x3f800000001a7421 */ /* 0x000fca0000000000 */
[----:B------:R-:W-:Y:S01]  /*06a0*/  IADD3 R0, PT, PT, R26, -0xd000000, RZ ;  /* 0xf30000001a007810 */ /* 0x000fe20007ffe0ff */
[----:B------:R1:W2:Y:S03]  /*06b0*/  MUFU.RSQ R23, R26 ;  /* 0x0000001a00177308 */ /* 0x0002a60000001400 */
[----:B------:R-:W-:-:S13]  /*06c0*/  ISETP.GT.U32.AND P0, PT, R0, 0x727fffff, PT ;  /* 0x727fffff0000780c */ /* 0x000fda0003f04070 */
[----:B-1----:R-:W-:Y:S05]  /*06d0*/  @!P0 BRA `(.L_x_201) ;  /* 0x0000000000148947 */ /* 0x002fea0003800000 */
[----:B------:R-:W-:Y:S02]  /*06e0*/  MOV R2, R26 ;  /* 0x0000001a00027202 */ /* 0x000fe40000000f00 */
[----:B------:R-:W-:-:S07]  /*06f0*/  MOV R0, 0x710 ;  /* 0x0000071000007802 */ /* 0x000fce0000000f00 */
[----:B0-2---:R-:W-:Y:S05]  /*0700*/  CALL.REL.NOINC `($__internal_7_$__cuda_sm20_sqrt_rn_f32_slowpath) ;  /* 0x0000002000587944 */ /* 0x005fea0003c00000 */
[----:B------:R-:W-:Y:S01]  /*0710*/  MOV R8, R25 ;  /* 0x0000001900087202 */ /* 0x000fe20000000f00 */
[----:B------:R-:W-:Y:S06]  /*0720*/  BRA `(.L_x_202) ;  /* 0x0000000000107947 */ /* 0x000fec0003800000 */
.L_x_201:
[----:B--2---:R-:W-:Y:S01]  /*0730*/  FMUL.FTZ R21, R26, R23 ;  /* 0x000000171a157220 */ /* 0x004fe20000410000 */
[----:B------:R-:W-:-:S03]  /*0740*/  FMUL.FTZ R0, R23, 0.5 ;  /* 0x3f00000017007820 */ /* 0x000fc60000410000 */
[----:B------:R-:W-:-:S04]  /*0750*/  FFMA R8, -R21, R21, R26 ;  /* 0x0000001515087223 */ /* 0x000fc8000000011a */
[----:B------:R-:W-:-:S07]  /*0760*/  FFMA R8, R8, R0, R21 ;  /* 0x0000000008087223 */ /* 0x000fce0000000015 */
.L_x_202:
[----:B0-----:R-:W-:Y:S05]  /*0770*/  BSYNC.RECONVERGENT B0 ;  /* 0x0000000000007941 */ /* 0x001fea0003800200 */
.L_x_200:
[----:B------:R-:W2:Y:S04]  /*0780*/  LDG.E R29, desc[UR12][R28.64+0x30] ;  /* 0x0000300c1c1d7981 */ /* 0x000ea8000c1e1900 */
[----:B------:R-:W2:Y:S01]  /*0790*/  LDG.E R0, desc[UR12][R16.64+0x30] ;  /* 0x0000300c10007981 */ /* 0x000ea2000c1e1900 */
[----:B------:R-:W0:Y:S01]  /*07a0*/  MUFU.RCP R21, R26 ;  /* 0x0000001a00157308 */ /* 0x000e220000001000 */
[----:B------:R-:W-:Y:S01]  /*07b0*/  BSSY.RECONVERGENT B3, `(.L_x_203) ;  /* 0x000000e000037945 */ /* 0x000fe20003800200 */
[----:B0-----:R-:W-:-:S04]  /*07c0*/  FFMA R2, -R26, R21, 1 ;  /* 0x3f8000001a027423 */ /* 0x001fc80000000115 */
[----:B------:R-:W-:Y:S01]  /*07d0*/  FFMA R21, R21, R2, R21 ;  /* 0x0000000215157223 */ /* 0x000fe20000000015 */
[----:B--2---:R-:W-:-:S04]  /*07e0*/  FADD R0, R0, -R29 ;  /* 0x8000001d00007221 */ /* 0x004fc80000000000 */
[----:B------:R-:W-:-:S04]  /*07f0*/  FADD R0, -|R0|, 1 ;  /* 0x3f80000000007421 */ /* 0x000fc80000000300 */
[----:B------:R-:W-:-:S04]  /*0800*/  FMUL R0, R0, UR11 ;  /* 0x0000000b00007c20 */ /* 0x000fc80008400000 */
[----:B------:R-:W0:Y:S01]  /*0810*/  FCHK P0, R0, R26 ;  /* 0x0000001a00007302 */ /* 0x000e220000000000 */
[----:B------:R-:W-:-:S04]  /*0820*/  FFMA R2, R0, R21, RZ ;  /* 0x0000001500027223 */ /* 0x000fc800000000ff */
[----:B------:R-:W-:-:S04]  /*0830*/  FFMA R10, -R26, R2, R0 ;  /* 0x000000021a0a7223 */ /* 0x000fc80000000100 */
[----:B------:R-:W-:Y:S01]  /*0840*/  FFMA R29, R21, R10, R2 ;  /* 0x0000000a151d7223 */ /* 0x000fe20000000002 */
[----:B0-----:R-:W-:Y:S06]  /*0850*/  @!P0 BRA `(.L_x_204) ;  /* 0x00000000000c8947 */ /* 0x001fec0003800000 */
[----:B------:R-:W-:-:S07]  /*0860*/  MOV R22, 0x880 ;  /* 0x0000088000167802 */ /* 0x000fce0000000f00 */
[----:B------:R-:W-:Y:S05]  /*0870*/  CALL.REL.NOINC `($__internal_8_$__cuda_sm3x_div_rn_noftz_f32_slowpath) ;  /* 0x0000002000547944 */ /* 0x000fea0003c00000 */
[----:B------:R-:W-:-:S07]  /*0880*/  MOV R29, R0 ;  /* 0x00000000001d7202 */ /* 0x000fce0000000f00 */
.L_x_204:
[----:B------:R-:W-:Y:S05]  /*0890*/  BSYNC.RECONVERGENT B3 ;  /* 0x0000000000037941 */ /* 0x000fea0003800200 */
.L_x_203:
[----:B------:R-:W0:Y:S01]  /*08a0*/  MUFU.RCP R21, R8 ;  /* 0x0000000800157308 */ /* 0x000e220000001000 */
[----:B------:R-:W-:Y:S01]  /*08b0*/  FMUL R0, R6, R29 ;  /* 0x0000001d06007220 */ /* 0x000fe20000400000 */
[----:B------:R-:W-:Y:S06]  /*08c0*/  BSSY.RECONVERGENT B3, `(.L_x_205) ;  /* 0x000000c000037945 */ /* 0x000fec0003800200 */
[----:B------:R-:W1:Y:S01]  /*08d0*/  FCHK P0, R0, R8 ;  /* 0x0000000800007302 */ /* 0x000e620000000000 */
[----:B0-----:R-:W-:-:S04]  /*08e0*/  FFMA R2, R21, -R8, 1 ;  /* 0x3f80000015027423 */ /* 0x001fc80000000808 */
[----:B------:R-:W-:-:S04]  /*08f0*/  FFMA R21, R21, R2, R21 ;  /* 0x0000000215157223 */ /* 0x000fc80000000015 */
[----:B------:R-:W-:-:S04]  /*0900*/  FFMA R23, R0, R21, RZ ;  /* 0x0000001500177223 */ /* 0x000fc800000000ff */
[----:B------:R-:W-:-:S04]  /*0910*/  FFMA R2, R23, -R8, R0 ;  /* 0x8000000817027223 */ /* 0x000fc80000000000 */
[----:B------:R-:W-:Y:S01]  /*0920*/  FFMA R21, R21, R2, R23 ;  /* 0x0000000215157223 */ /* 0x000fe20000000017 */
[----:B-1----:R-:W-:Y:S06]  /*0930*/  @!P0 BRA `(.L_x_206) ;  /* 0x0000000000108947 */ /* 0x002fec0003800000 */
[----:B------:R-:W-:Y:S02]  /*0940*/  MOV R26, R8 ;  /* 0x00000008001a7202 */ /* 0x000fe40000000f00 */
[----:B------:R-:W-:-:S07]  /*0950*/  MOV R22, 0x970 ;  /* 0x0000097000167802 */ /* 0x000fce0000000f00 */
[----:B------:R-:W-:Y:S05]  /*0960*/  CALL.REL.NOINC `($__internal_8_$__cuda_sm3x_div_rn_noftz_f32_slowpath) ;  /* 0x0000002000187944 */ /* 0x000fea0003c00000 */
[----:B------:R-:W-:-:S07]  /*0970*/  MOV R21, R0 ;  /* 0x0000000000157202 */ /* 0x000fce0000000f00 */
.L_x_206:
[----:B------:R-:W-:Y:S05]  /*0980*/  BSYNC.RECONVERGENT B3 ;  /* 0x0000000000037941 */ /* 0x000fea0003800200 */
.L_x_205:
[----:B------:R-:W0:Y:S01]  /*0990*/  MUFU.RCP R23, R8 ;  /* 0x0000000800177308 */ /* 0x000e220000001000 */
[----:B------:R-:W-:Y:S01]  /*09a0*/  FMUL R4, R4, R29 ;  /* 0x0000001d04047220 */ /* 0x000fe20000400000 */
[----:B------:R-:W-:Y:S01]  /*09b0*/  BSSY.RECONVERGENT B3, `(.L_x_207) ;  /* 0x000000e000037945 */ /* 0x000fe20003800200 */
[----:B------:R-:W-:-:S05]  /*09c0*/  FADD R18, R18, R21 ;  /* 0x0000001512127221 */ /* 0x000fca0000000000 */
        /* <DEDUP_REMOVED lines=8> */
[----:B------:R-:W-:Y:S02]  /*0a50*/  MOV R26, R8 ;  /* 0x00000008001a7202 */ /* 0x000fe40000000f00 */
[----:B------:R-:W-:-:S07]  /*0a60*/  MOV R22, 0xa80 ;  /* 0x00000a8000167802 */ /* 0x000fce0000000f00 */
[----:B------:R-:W-:Y:S05]  /*0a70*/  CALL.REL.NOINC `($__internal_8_$__cuda_sm3x_div_rn_noftz_f32_slowpath) ;  /* 0x0000001c00d47944 */ /* 0x000fea0003c00000 */
[----:B------:R-:W-:-:S07]  /*0a80*/  MOV R2, R0 ;  /* 0x0000000000027202 */ /* 0x000fce0000000f00 */
.L_x_208:
[----:B------:R-:W-:Y:S05]  /*0a90*/  BSYNC.RECONVERGENT B3 ;  /* 0x0000000000037941 */ /* 0x000fea0003800200 */
.L_x_207:
        /* <DEDUP_REMOVED lines=15> */
.L_x_210:
[----:B------:R-:W-:Y:S05]  /*0b90*/  BSYNC.RECONVERGENT B3 ;  /* 0x0000000000037941 */ /* 0x000fea0003800200 */
.L_x_209:
[----:B------:R-:W-:-:S07]  /*0ba0*/  FADD R12, R12, R0 ;  /* 0x000000000c0c7221 */ /* 0x000fce0000000000 */
.L_x_199:
[----:B0-----:R-:W-:Y:S05]  /*0bb0*/  BSYNC.RECONVERGENT B2 ;  /* 0x0000000000027941 */ /* 0x001fea0003800200 */
.L_x_198:
        /* <DEDUP_REMOVED lines=20> */
[----:B------:R0:W1:Y:S03]  /*0d00*/  MUFU.RSQ R23, R26 ;  /* 0x0000001a00177308 */ /* 0x0000660000001400 */
[----:B------:R-:W-:-:S13]  /*0d10*/  ISETP.GT.U32.AND P0, PT, R0, 0x727fffff, PT ;  /* 0x727fffff0000780c */ /* 0x000fda0003f04070 */
[----:B0-----:R-:W-:Y:S05]  /*0d20*/  @!P0 BRA `(.L_x_214) ;  /* 0x0000000000148947 */ /* 0x001fea0003800000 */
[----:B------:R-:W-:Y:S02]  /*0d30*/  MOV R2, R26 ;  /* 0x0000001a00027202 */ /* 0x000fe40000000f00 */
[----:B------:R-:W-:-:S07]  /*0d40*/  MOV R0, 0xd60 ;  /* 0x00000d6000007802 */ /* 0x000fce0000000f00 */
[----:B-1----:R-:W-:Y:S05]  /*0d50*/  CALL.REL.NOINC `($__internal_7_$__cuda_sm20_sqrt_rn_f32_slowpath) ;  /* 0x0000001800c47944 */ /* 0x002fea0003c00000 */
[----:B------:R-:W-:Y:S01]  /*0d60*/  MOV R8, R25 ;  /* 0x0000001900087202 */ /* 0x000fe20000000f00 */
[----:B------:R-:W-:Y:S06]  /*0d70*/  BRA `(.L_x_215) ;  /* 0x0000000000107947 */ /* 0x000fec0003800000 */
.L_x_214:
[----:B-1----:R-:W-:Y:S01]  /*0d80*/  FMUL.FTZ R21, R26, R23 ;  /* 0x000000171a157220 */ /* 0x002fe20000410000 */
[----:B------:R-:W-:-:S03]  /*0d90*/  FMUL.FTZ R0, R23, 0.5 ;  /* 0x3f00000017007820 */ /* 0x000fc60000410000 */
[----:B------:R-:W-:-:S04]  /*0da0*/  FFMA R8, -R21, R21, R26 ;  /* 0x0000001515087223 */ /* 0x000fc8000000011a */
[----:B------:R-:W-:-:S07]  /*0db0*/  FFMA R8, R8, R0, R21 ;  /* 0x0000000008087223 */ /* 0x000fce0000000015 */
.L_x_215:
[----:B------:R-:W-:Y:S05]  /*0dc0*/  BSYNC.RECONVERGENT B0 ;  /* 0x0000000000007941 */ /* 0x000fea0003800200 */
.L_x_213:
        /* <DEDUP_REMOVED lines=17> */
.L_x_217:
[----:B------:R-:W-:Y:S05]  /*0ee0*/  BSYNC.RECONVERGENT B3 ;  /* 0x0000000000037941 */ /* 0x000fea0003800200 */
.L_x_216:
        /* <DEDUP_REMOVED lines=14> */
.L_x_219:
[----:B------:R-:W-:Y:S05]  /*0fd0*/  BSYNC.RECONVERGENT B3 ;  /* 0x0000000000037941 */ /* 0x000fea0003800200 */
.L_x_218:
        /* <DEDUP_REMOVED lines=16> */
.L_x_221:
[----:B------:R-:W-:Y:S05]  /*10e0*/  BSYNC.RECONVERGENT B3 ;  /* 0x0000000000037941 */ /* 0x000fea0003800200 */
.L_x_220:
        /* <DEDUP_REMOVED lines=15> */
.L_x_223:
[----:B------:R-:W-:Y:S05]  /*11e0*/  BSYNC.RECONVERGENT B3 ;  /* 0x0000000000037941 */ /* 0x000fea0003800200 */
.L_x_222:
[----:B------:R-:W-:-:S07]  /*11f0*/  FADD R12, R12, R0 ;  /* 0x000000000c0c7221 */ /* 0x000fce0000000000 */
.L_x_212:
[----:B------:R-:W-:Y:S05]  /*1200*/  BSYNC.RECONVERGENT B2 ;  /* 0x0000000000027941 */ /* 0x000fea0003800200 */
.L_x_211:
        /* <DEDUP_REMOVED lines=28> */
.L_x_227:
[----:B-1----:R-:W-:Y:S01]  /*13d0*/  FMUL.FTZ R21, R26, R23 ;  /* 0x000000171a157220 */ /* 0x002fe20000410000 */
[----:B------:R-:W-:-:S03]  /*13e0*/  FMUL.FTZ R0, R23, 0.5 ;  /* 0x3f00000017007820 */ /* 0x000fc60000410000 */
[----:B------:R-:W-:-:S04]  /*13f0*/  FFMA R8, -R21, R21, R26 ;  /* 0x0000001515087223 */ /* 0x000fc8000000011a */
[----:B------:R-:W-:-:S07]  /*1400*/  FFMA R8, R8, R0, R21 ;  /* 0x0000000008087223 */ /* 0x000fce0000000015 */
.L_x_228:
[----:B------:R-:W-:Y:S05]  /*1410*/  BSYNC.RECONVERGENT B0 ;  /* 0x0000000000007941 */ /* 0x000fea0003800200 */
.L_x_226:
        /* <DEDUP_REMOVED lines=17> */
.L_x_230:
[----:B------:R-:W-:Y:S05]  /*1530*/  BSYNC.RECONVERGENT B3 ;  /* 0x0000000000037941 */ /* 0x000fea0003800200 */
.L_x_229:
        /* <DEDUP_REMOVED lines=14> */
.L_x_232:
[----:B------:R-:W-:Y:S05]  /*1620*/  BSYNC.RECONVERGENT B3 ;  /* 0x0000000000037941 */ /* 0x000fea0003800200 */
.L_x_231:
        /* <DEDUP_REMOVED lines=16> */
.L_x_234:
[----:B------:R-:W-:Y:S05]  /*1730*/  BSYNC.RECONVERGENT B3 ;  /* 0x0000000000037941 */ /* 0x000fea0003800200 */
.L_x_233:
        /* <DEDUP_REMOVED lines=15> */
.L_x_236:
[----:B------:R-:W-:Y:S05]  /*1830*/  BSYNC.RECONVERGENT B3 ;  /* 0x0000000000037941 */ /* 0x000fea0003800200 */
.L_x_235:
[----:B------:R-:W-:-:S07]  /*1840*/  FADD R12, R12, R0 ;  /* 0x000000000c0c7221 */ /* 0x000fce0000000000 */
.L_x_225:
[----:B------:R-:W-:Y:S05]  /*1850*/  BSYNC.RECONVERGENT B2 ;  /* 0x0000000000027941 */ /* 0x000fea0003800200 */
.L_x_224:
[----:B------:R-:W-:Y:S01]  /*1860*/  ISETP.NE.AND P0, PT, R5, RZ, PT ;  /* 0x000000ff0500720c */ /* 0x000fe20003f05270 */
[----:B------:R-:W-:Y:S01]  /*1870*/  UIADD3 UR4, UPT, UPT, UR6, UR4, UR6 ;  /* 0x0000000406047290 */ /* 0x000fe2000fffe006 */
[----:B------:R-:W-:Y:S11]  /*1880*/  BSSY.RECONVERGENT B2, `(.L_x_237) ;  /* 0x0000063000027945 */ /* 0x000ff60003800200 */
        /* <DEDUP_REMOVED lines=12> */
[----:B------:R-:W-:-:S04]  /*1950*/  FMUL R3, R10, R10 ;  /* 0x0000000a0a037220 */ /* 0x000fc80000400000 */
[----:B------:R-:W-:Y:S01]  /*1960*/  FFMA R3, R8, R8, R3 ;  /* 0x0000000808037223 */ /* 0x000fe20000000003 */
[----:B----4-:R-:W-:-:S04]  /*1970*/  FADD R6, R6, -R23 ;  /* 0x8000001706067221 */ /* 0x010fc80000000000 */
        /* <DEDUP_REMOVED lines=11> */
.L_x_240:
[----:B-1----:R-:W-:Y:S01]  /*1a30*/  FMUL.FTZ R3, R26, R21 ;  /* 0x000000151a037220 */ /* 0x002fe20000410000 */
[----:B------:R-:W-:-:S03]  /*1a40*/  FMUL.FTZ R0, R21, 0.5 ;  /* 0x3f00000015007820 */ /* 0x000fc60000410000 */
[----:B------:R-:W-:-:S04]  /*1a50*/  FFMA R4, -R3, R3, R26 ;  /* 0x0000000303047223 */ /* 0x000fc8000000011a */
[----:B------:R-:W-:-:S07]  /*1a60*/  FFMA R4, R4, R0, R3 ;  /* 0x0000000004047223 */ /* 0x000fce0000000003 */
.L_x_241:
[----:B------:R-:W-:Y:S05]  /*1a70*/  BSYNC.RECONVERGENT B0 ;  /* 0x0000000000007941 */ /* 0x000fea0003800200 */
.L_x_239:
        /* <DEDUP_REMOVED lines=17> */
.L_x_243:
[----:B------:R-:W-:Y:S05]  /*1b90*/  BSYNC.RECONVERGENT B3 ;  /* 0x0000000000037941 */ /* 0x000fea0003800200 */
.L_x_242:
        /* <DEDUP_REMOVED lines=14> */
.L_x_245:
[----:B------:R-:W-:Y:S05]  /*1c80*/  BSYNC.RECONVERGENT B3 ;  /* 0x0000000000037941 */ /* 0x000fea0003800200 */
.L_x_244:
        /* <DEDUP_REMOVED lines=16> */
.L_x_247:
[----:B------:R-:W-:Y:S05]  /*1d90*/  BSYNC.RECONVERGENT B3 ;  /* 0x0000000000037941 */ /* 0x000fea0003800200 */
.L_x_246:
        /* <DEDUP_REMOVED lines=15> */
.L_x_249:
[----:B------:R-:W-:Y:S05]  /*1e90*/  BSYNC.RECONVERGENT B3 ;  /* 0x0000000000037941 */ /* 0x000fea0003800200 */
.L_x_248:
[----:B------:R-:W-:-:S07]  /*1ea0*/  FADD R12, R12, R0 ;  /* 0x000000000c0c7221 */ /* 0x000fce0000000000 */
.L_x_238:
[----:B------:R-:W-:Y:S05]  /*1eb0*/  BSYNC.RECONVERGENT B2 ;  /* 0x0000000000027941 */ /* 0x000fea0003800200 */
.L_x_237:
[----:B------:R-:W-:Y:S01]  /*1ec0*/  UIADD3 UR7, UPT, UPT, UR7, 0x4, URZ ;  /* 0x0000000407077890 */ /* 0x000fe2000fffe0ff */
[----:B------:R-:W-:Y:S01]  /*1ed0*/  MOV R0, UR6 ;  /* 0x0000000600007c02 */ /* 0x000fe20008000f00 */
[----:B------:R-:W-:Y:S02]  /*1ee0*/  UIADD3 UR4, UPT, UPT, UR6, UR4, UR6 ;  /* 0x0000000406047290 */ /* 0x000fe4000fffe006 */
[----:B------:R-:W-:Y:S01]  /*1ef0*/  MOV R2, UR6 ;  /* 0x0000000600027c02 */ /* 0x000fe20008000f00 */
[----:B------:R-:W-:Y:S01]  /*1f00*/  UISETP.NE.AND UP0, UPT, UR7, URZ, UPT ;  /* 0x000000ff0700728c */ /* 0x000fe2000bf05270 */
[----:B------:R-:W-:Y:S01]  /*1f10*/  MOV R4, UR6 ;  /* 0x0000000600047c02 */ /* 0x000fe20008000f00 */
[----:B------:R-:W-:Y:S02]  /*1f20*/  ULEA UR9, UR6, UR9, 0x2 ;  /* 0x0000000906097291 */ /* 0x000fe4000f8e10ff */
[----:B------:R-:W-:Y:S01]  /*1f30*/  MOV R6, UR6 ;  /* 0x0000000600067c02 */ /* 0x000fe20008000f00 */
[----:B------:R-:W-:Y:S01]  /*1f40*/  ULEA UR10, UR6, UR10, 0x2 ;  /* 0x0000000a060a7291 */ /* 0x000fe2000f8e10ff */
[----:B------:R-:W-:Y:S01]  /*1f50*/  LEA R7, R0, R7, 0x2 ;  /* 0x0000000700077211 */ /* 0x000fe200078e10ff */
[----:B------:R-:W-:Y:S01]  /*1f60*/  ULEA UR5, UR6, UR5, 0x2 ;  /* 0x0000000506057291 */ /* 0x000fe2000f8e10ff */
[----:B------:R-:W-:-:S02]  /*1f70*/  LEA R5, R2, R5, 0x2 ;  /* 0x0000000502057211 */ /* 0x000fc400078e10ff */
[----:B------:R-:W-:Y:S02]  /*1f80*/  LEA R11, R4, R11, 0x2 ;  /* 0x0000000b040b7211 */ /* 0x000fe400078e10ff */
[----:B------:R-:W-:Y:S01]  /*1f90*/  LEA R9, R6, R9, 0x2 ;  /* 0x0000000906097211 */ /* 0x000fe200078e10ff */
[----:B------:R-:W-:Y:S06]  /*1fa0*/  BRA.U UP0, `(.L_x_250) ;  /* 0xffffffe500707547 */ /* 0x000fec000b83ffff */
.L_x_197:
[----:B------:R-:W-:-:S09]  /*1fb0*/  UISETP.NE.AND UP0, UPT, UR8, URZ, UPT ;  /* 0x000000ff0800728c */ /* 0x000fd2000bf05270 */
[----:B------:R-:W-:Y:S05]  /*1fc0*/  BRA.U !UP0, `(.L_x_196) ;  /* 0x0000000508cc7547 */ /* 0x000fea000b800000 */
[----:B------:R-:W0:Y:S01]  /*1fd0*/  LDCU.64 UR16, c[0x0][0x380] ;  /* 0x00007000ff1077ac */ /* 0x000e220008000a00 */
[----:B------:R-:W-:Y:S01]  /*1fe0*/  IADD3 R19, PT, PT, -R19, UR4, RZ ;  /* 0x0000000413137c10 */ /* 0x000fe2000fffe1ff */
[----:B------:R-:W-:Y:S01]  /*1ff0*/  UIMAD.WIDE.U32 UR10, UR4, 0x50, URZ ;  /* 0x00000050040a78a5 */ /* 0x000fe2000f8e00ff */
[----:B------:R-:W1:Y:S05]  /*2000*/  LDCU UR9, c[0x0][0x38c] ;  /* 0x00007180ff0977ac */ /* 0x000e6a0008000800 */
[----:B------:R-:W-:Y:S01]  /*2010*/  MOV R2, UR10 ;  /* 0x0000000a00027c02 */ /* 0x000fe20008000f00 */
[----:B------:R-:W-:Y:S01]  /*2020*/  UIADD3 UR5, UPT, UPT, -UR8, URZ, URZ ;  /* 0x000000ff08057290 */ /* 0x000fe2000fffe1ff */
[----:B------:R-:W-:-:S03]  /*2030*/  MOV R3, UR11 ;  /* 0x0000000b00037c02 */ /* 0x000fc60008000f00 */
[----:B------:R-:W-:-:S03]  /*2040*/  IMAD.WIDE R20, R20, 0x50, R2 ;  /* 0x0000005014147825 */ /* 0x000fc600078e0202 */
[----:B0-----:R-:W-:-:S04]  /*2050*/  IADD3 R8, P0, PT, R20, UR16, RZ ;  /* 0x0000001014087c10 */ /* 0x001fc8000ff1e0ff */
[----:B-1----:R-:W-:-:S09]  /*2060*/  IADD3.X R9, PT, PT, R21, UR17, RZ, P0, !PT ;  /* 0x0000001115097c10 */ /* 0x002fd200087fe4ff */
.L_x_264:
[----:B------:R-:W-:Y:S01]  /*2070*/  ISETP.NE.AND P0, PT, R19, RZ, PT ;  /* 0x000000ff1300720c */ /* 0x000fe20003f05270 */
[----:B------:R-:W-:Y:S01]  /*2080*/  UIADD3 UR5, UPT, UPT, UR5, 0x1, URZ ;  /* 0x0000000105057890 */ /* 0x000fe2000fffe0ff */
[----:B------:R-:W-:Y:S03]  /*2090*/  BSSY.RECONVERGENT B2, `(.L_x_251) ;  /* 0x0000062000027945 */ /* 0x000fe60003800200 */
[----:B------:R-:W-:-:S08]  /*20a0*/  UISETP.NE.AND UP0, UPT, UR5, URZ, UPT ;  /* 0x000000ff0500728c */ /* 0x000fd0000bf05270 */
[----:B------:R-:W-:Y:S05]  /*20b0*/  @!P0 BRA `(.L_x_252) ;  /* 0x00000004007c8947 */ /* 0x000fea0003800000 */
[----:B------:R-:W2:Y:S04]  /*20c0*/  LDG.E R4, desc[UR12][R8.64+0x4] ;  /* 0x0000040c08047981 */ /* 0x000ea8000c1e1900 */
[----:B------:R-:W2:Y:S04]  /*20d0*/  LDG.E R3, desc[UR12][R16.64+0x4] ;  /* 0x0000040c10037981 */ /* 0x000ea8000c1e1900 */
[----:B------:R-:W3:Y:S04]  /*20e0*/  LDG.E R5, desc[UR12][R8.64] ;  /* 0x0000000c08057981 */ /* 0x000ee8000c1e1900 */
        /* <DEDUP_REMOVED lines=10> */
[----:B------:R-:W-:-:S04]  /*2190*/  FADD R26, R0, 1 ;  /* 0x3f800000001a7421 */ /* 0x000fc80000000000 */
[----:B------:R0:W1:Y:S01]  /*21a0*/  MUFU.RSQ R11, R26 ;  /* 0x0000001a000b7308 */ /* 0x0000620000001400 */
[----:B------:R-:W-:-:S04]  /*21b0*/  IADD3 R0, PT, PT, R26, -0xd000000, RZ ;  /* 0xf30000001a007810 */ /* 0x000fc80007ffe0ff */
[----:B------:R-:W-:-:S13]  /*21c0*/  ISETP.GT.U32.AND P0, PT, R0, 0x727fffff, PT ;  /* 0x727fffff0000780c */ /* 0x000fda0003f04070 */
[----:B01----:R-:W-:Y:S05]  /*21d0*/  @!P0 BRA `(.L_x_254) ;  /* 0x0000000000148947 */ /* 0x003fea0003800000 */
[----:B------:R-:W-:Y:S02]  /*21e0*/  MOV R2, R26 ;  /* 0x0000001a00027202 */ /* 0x000fe40000000f00 */
[----:B------:R-:W-:-:S07]  /*21f0*/  MOV R0, 0x2210 ;  /* 0x0000221000007802 */ /* 0x000fce0000000f00 */
[----:B------:R-:W-:Y:S05]  /*2200*/  CALL.REL.NOINC `($__internal_7_$__cuda_sm20_sqrt_rn_f32_slowpath) ;  /* 0x0000000400987944 */ /* 0x000fea0003c00000 */
[----:B------:R-:W-:Y:S01]  /*2210*/  MOV R7, R25 ;  /* 0x0000001900077202 */ /* 0x000fe20000000f00 */
[----:B------:R-:W-:Y:S06]  /*2220*/  BRA `(.L_x_255) ;  /* 0x0000000000107947 */ /* 0x000fec0003800000 */
.L_x_254:
[----:B------:R-:W-:Y:S01]  /*2230*/  FMUL.FTZ R7, R26, R11 ;  /* 0x0000000b1a077220 */ /* 0x000fe20000410000 */
[----:B------:R-:W-:-:S03]  /*2240*/  FMUL.FTZ R2, R11, 0.5 ;  /* 0x3f0000000b027820 */ /* 0x000fc60000410000 */
[----:B------:R-:W-:-:S04]  /*2250*/  FFMA R0, -R7, R7, R26 ;  /* 0x0000000707007223 */ /* 0x000fc8000000011a */
[----:B------:R-:W-:-:S07]  /*2260*/  FFMA R7, R0, R2, R7 ;  /* 0x0000000200077223 */ /* 0x000fce0000000007 */
.L_x_255:
[----:B------:R-:W-:Y:S05]  /*2270*/  BSYNC.RECONVERGENT B0 ;  /* 0x0000000000007941 */ /* 0x000fea0003800200 */
.L_x_253:
        /* <DEDUP_REMOVED lines=17> */
.L_x_257:
[----:B------:R-:W-:Y:S05]  /*2390*/  BSYNC.RECONVERGENT B3 ;  /* 0x0000000000037941 */ /* 0x000fea0003800200 */
.L_x_256:
        /* <DEDUP_REMOVED lines=14> */
.L_x_259:
[----:B------:R-:W-:Y:S05]  /*2480*/  BSYNC.RECONVERGENT B3 ;  /* 0x0000000000037941 */ /* 0x000fea0003800200 */
.L_x_258:
        /* <DEDUP_REMOVED lines=16> */
.L_x_261:
[----:B------:R-:W-:Y:S05]  /*2590*/  BSYNC.RECONVERGENT B3 ;  /* 0x0000000000037941 */ /* 0x000fea0003800200 */
.L_x_260:
        /* <DEDUP_REMOVED lines=15> */
.L_x_263:
[----:B------:R-:W-:Y:S05]  /*2690*/  BSYNC.RECONVERGENT B3 ;  /* 0x0000000000037941 */ /* 0x000fea0003800200 */
.L_x_262:
[----:B------:R-:W-:-:S07]  /*26a0*/  FADD R12, R12, R0 ;  /* 0x000000000c0c7221 */ /* 0x000fce0000000000 */
.L_x_252:
[----:B------:R-:W-:Y:S05]  /*26b0*/  BSYNC.RECONVERGENT B2 ;  /* 0x0000000000027941 */ /* 0x000fea0003800200 */
.L_x_251:
[----:B------:R-:W-:Y:S02]  /*26c0*/  MOV R3, UR6 ;  /* 0x0000000600037c02 */ /* 0x000fe40008000f00 */
[----:B------:R-:W-:-:S03]  /*26d0*/  IADD3 R19, PT, PT, R19, UR6, RZ ;  /* 0x0000000613137c10 */ /* 0x000fc6000fffe0ff */
[----:B------:R-:W-:Y:S01]  /*26e0*/  IMAD.WIDE.U32 R8, R3, 0x50, R8 ;  /* 0x0000005003087825 */ /* 0x000fe200078e0008 */
[----:B------:R-:W-:Y:S06]  /*26f0*/  BRA.U UP0, `(.L_x_264) ;  /* 0xfffffff9005c7547 */ /* 0x000fec000b83ffff */
.L_x_196:
[----:B------:R-:W2:Y:S01]  /*2700*/  LDG.E R0, desc[UR12][R16.64+0xc] ;  /* 0x00000c0c10007981 */ /* 0x000ea2000c1e1900 */
[----:B------:R-:W0:Y:S03]  /*2710*/  LDCU UR7, c[0x0][0x390] ;  /* 0x00007200ff0777ac */ /* 0x000e260008000800 */
[----:B------:R-:W3:Y:S04]  /*2720*/  LDG.E R2, desc[UR12][R16.64+0x10] ;  /* 0x0000100c10027981 */ /* 0x000ee8000c1e1900 */
[----:B------:R-:W4:Y:S04]  /*2730*/  LDG.E R4, desc[UR12][R16.64+0x14] ;  /* 0x0000140c10047981 */ /* 0x000f28000c1e1900 */
[----:B------:R-:W5:Y:S04]  /*2740*/  LDG.E R6, desc[UR12][R16.64] ;  /* 0x0000000c10067981 */ /* 0x000f68000c1e1900 */
[----:B------:R-:W5:Y:S04]  /*2750*/  LDG.E R8, desc[UR12][R16.64+0x4] ;  /* 0x0000040c10087981 */ /* 0x000f68000c1e1900 */
[----:B------:R-:W5:Y:S01]  /*2760*/  LDG.E R10, desc[UR12][R16.64+0x8] ;  /* 0x0000080c100a7981 */ /* 0x000f62000c1e1900 */
[----:B--2---:R-:W-:Y:S01]  /*2770*/  FMUL R3, R0, 0.94999998807907104492 ;  /* 0x3f73333300037820 */ /* 0x004fe20000400000 */
[----:B---3--:R-:W-:-:S03]  /*2780*/  FMUL R2, R2, 0.94999998807907104492 ;  /* 0x3f73333302027820 */ /* 0x008fc60000400000 */
[----:B0-----:R-:W-:Y:S01]  /*2790*/  FFMA R3, R18, UR7, R3 ;  /* 0x0000000712037c23 */ /* 0x001fe20008000003 */
[----:B----4-:R-:W-:Y:S01]  /*27a0*/  FMUL R5, R4, 0.94999998807907104492 ;  /* 0x3f73333304057820 */ /* 0x010fe20000400000 */
[----:B------:R-:W-:-:S03]  /*27b0*/  FFMA R13, R13, UR7, R2 ;  /* 0x000000070d0d7c23 */ /* 0x000fc60008000002 */
[----:B------:R-:W-:Y:S01]  /*27c0*/  STG.E desc[UR12][R16.64+0xc], R3 ;  /* 0x00000c0310007986 */ /* 0x000fe2000c10190c */
[----:B------:R-:W-:Y:S01]  /*27d0*/  FFMA R5, R12, UR7, R5 ;  /* 0x000000070c057c23 */ /* 0x000fe20008000005 */
[----:B-----5:R-:W-:Y:S02]  /*27e0*/  FFMA R7, R3, UR7, R6 ;  /* 0x0000000703077c23 */ /* 0x020fe40008000006 */
[----:B------:R-:W-:Y:S01]  /*27f0*/  STG.E desc[UR12][R16.64+0x10], R13 ;  /* 0x0000100d10007986 */ /* 0x000fe2000c10190c */
[----:B------:R-:W-:-:S03]  /*2800*/  FFMA R9, R13, UR7, R8 ;  /* 0x000000070d097c23 */ /* 0x000fc60008000008 */
[----:B------:R-:W-:Y:S01]  /*2810*/  STG.E desc[UR12][R16.64], R7 ;  /* 0x0000000710007986 */ /* 0x000fe2000c10190c */
[----:B------:R-:W-:-:S03]  /*2820*/  FFMA R11, R5, UR7, R10 ;  /* 0x00000007050b7c23 */ /* 0x000fc6000800000a */
[----:B------:R-:W-:Y:S04]  /*2830*/  STG.E desc[UR12][R16.64+0x4], R9 ;  /* 0x0000040910007986 */ /* 0x000fe8000c10190c */
[----:B------:R-:W-:Y:S04]  /*2840*/  STG.E desc[UR12][R16.64+0x14], R5 ;  /* 0x0000140510007986 */ /* 0x000fe8000c10190c */
[----:B------:R-:W-:Y:S01]  /*2850*/  STG.E desc[UR12][R16.64+0x8], R11 ;  /* 0x0000080b10007986 */ /* 0x000fe2000c10190c */
[----:B------:R-:W-:Y:S05]  /*2860*/  EXIT ;  /* 0x000000000000794d */ /* 0x000fea0003800000 */
        .weak           $__internal_7_$__cuda_sm20_sqrt_rn_f32_slowpath
        .type           $__internal_7_$__cuda_sm20_sqrt_rn_f32_slowpath,@function
        .size           $__internal_7_$__cuda_sm20_sqrt_rn_f32_slowpath,($__internal_8_$__cuda_sm3x_div_rn_noftz_f32_slowpath - $__internal_7_$__cuda_sm20_sqrt_rn_f32_slowpath)
$__internal_7_$__cuda_sm20_sqrt_rn_f32_slowpath:
        /* <DEDUP_REMOVED lines=10> */
[----:B------:R-:W-:Y:S01]  /*2910*/  @P0 FFMA R24, R2, 1.84467440737095516160e+19, RZ ;  /* 0x5f80000002180823 */ /* 0x000fe200000000ff */
[----:B------:R-:W-:-:S03]  /*2920*/  @!P0 MOV R25, R2 ;  /* 0x0000000200198202 */ /* 0x000fc60000000f00 */
[----:B------:R-:W0:Y:S02]  /*2930*/  @P0 MUFU.RSQ R21, R24 ;  /* 0x0000001800150308 */ /* 0x000e240000001400 */
[----:B0-----:R-:W-:Y:S01]  /*2940*/  @P0 FMUL.FTZ R23, R24, R21 ;  /* 0x0000001518170220 */ /* 0x001fe20000410000 */
[----:B------:R-:W-:-:S03]  /*2950*/  @P0 FMUL.FTZ R21, R21, 0.5 ;  /* 0x3f00000015150820 */ /* 0x000fc60000410000 */
[----:B------:R-:W-:-:S04]  /*2960*/  @P0 FADD.FTZ R22, -R23, -RZ ;  /* 0x800000ff17160221 */ /* 0x000fc80000010100 */
[----:B------:R-:W-:-:S04]  /*2970*/  @P0 FFMA R22, R23, R22, R24 ;  /* 0x0000001617160223 */ /* 0x000fc80000000018 */
[----:B------:R-:W-:-:S04]  /*2980*/  @P0 FFMA R21, R22, R21, R23 ;  /* 0x0000001516150223 */ /* 0x000fc80000000017 */
[----:B------:R-:W-:-:S07]  /*2990*/  @P0 FMUL.FTZ R25, R21, 2.3283064365386962891e-10 ;  /* 0x2f80000015190820 */ /* 0x000fce0000410000 */
.L_x_265:
[----:B------:R-:W-:Y:S01]  /*29a0*/  HFMA2 R23, -RZ, RZ, 0, 0 ;  /* 0x00000000ff177431 */ /* 0x000fe200000001ff */
[----:B------:R-:W-:-:S04]  /*29b0*/  MOV R22, R0 ;  /* 0x0000000000167202 */ /* 0x000fc80000000f00 */
[----:B------:R-:W-:Y:S05]  /*29c0*/  RET.REL.NODEC R22 `(_Z20clusterNeuronsKernelP13OpticalNeuroniffi) ;  /* 0xffffffd4168c7950 */ /* 0x000fea0003c3ffff */
        .weak           $__internal_8_$__cuda_sm3x_div_rn_noftz_f32_slowpath
        .type           $__internal_8_$__cuda_sm3x_div_rn_noftz_f32_slowpath,@function
        .size           $__internal_8_$__cuda_sm3x_div_rn_noftz_f32_slowpath,(.L_x_371 - $__internal_8_$__cuda_sm3x_div_rn_noftz_f32_slowpath)
$__internal_8_$__cuda_sm3x_div_rn_noftz_f32_slowpath:
        /* <DEDUP_REMOVED lines=9> */
[----:B------:R-:W-:Y:S01]  /*2a60*/  @!P0 MOV R21, RZ ;  /* 0x000000ff00158202 */ /* 0x000fe20000000f00 */
[----:B------:R-:W-:Y:S06]  /*2a70*/  @!P0 BRA `(.L_x_267) ;  /* 0x00000000005c8947 */ /* 0x000fec0003800000 */
[----:B------:R-:W-:Y:S02]  /*2a80*/  FSETP.GTU.FTZ.AND P0, PT, |R0|, +INF , PT ;  /* 0x7f8000000000780b */ /* 0x000fe40003f1c200 */
[----:B------:R-:W-:-:S04]  /*2a90*/  FSETP.GTU.FTZ.AND P1, PT, |R26|, +INF , PT ;  /* 0x7f8000001a00780b */ /* 0x000fc80003f3c200 */
[----:B------:R-:W-:-:S13]  /*2aa0*/  PLOP3.LUT P0, PT, P0, P1, PT, 0xf8, 0x8f ;  /* 0x00000000008f781c */ /* 0x000fda0000703f70 */
[----:B------:R-:W-:Y:S05]  /*2ab0*/  @P0 BRA `(.L_x_268) ;  /* 0x00000004004c0947 */ /* 0x000fea0003800000 */
[----:B------:R-:W-:-:S13]  /*2ac0*/  LOP3.LUT P0, RZ, R26, 0x7fffffff, R0, 0xc8, !PT ;  /* 0x7fffffff1aff7812 */ /* 0x000fda000780c800 */
[----:B------:R-:W-:Y:S05]  /*2ad0*/  @!P0 BRA `(.L_x_269) ;  /* 0x00000004003c8947 */ /* 0x000fea0003800000 */
[----:B------:R-:W-:Y:S02]  /*2ae0*/  FSETP.NEU.FTZ.AND P2, PT, |R0|, +INF , PT ;  /* 0x7f8000000000780b */ /* 0x000fe40003f5d200 */
        /* <DEDUP_REMOVED lines=16> */
.L_x_267:
[----:B------:R-:W-:Y:S01]  /*2bf0*/  LEA R23, R2, 0xc0800000, 0x17 ;  /* 0xc080000002177811 */ /* 0x000fe200078eb8ff */
[----:B------:R-:W-:Y:S01]  /*2c00*/  BSSY.RECONVERGENT B1, `(.L_x_272) ;  /* 0x0000036000017945 */ /* 0x000fe20003800200 */
[----:B------:R-:W-:Y:S02]  /*2c10*/  IADD3 R25, PT, PT, R25, -0x7f, RZ ;  /* 0xffffff8119197810 */ /* 0x000fe40007ffe0ff */
[----:B------:R-:W-:-:S03]  /*2c20*/  IADD3 R28, PT, PT, -R23, R26, RZ ;  /* 0x0000001a171c7210 */ /* 0x000fc60007ffe1ff */
[----:B------:R-:W-:Y:S01]  /*2c30*/  IMAD R0, R25, -0x800000, R0 ;  /* 0xff80000019007824 */ /* 0x000fe200078e0200 */
[----:B------:R-:W0:Y:S01]  /*2c40*/  MUFU.RCP R24, R28 ;  /* 0x0000001c00187308 */ /* 0x000e220000001000 */
[----:B------:R-:W-:-:S04]  /*2c50*/  FADD.FTZ R23, -R28, -RZ ;  /* 0x800000ff1c177221 */ /* 0x000fc80000010100 */
[----:B0-----:R-:W-:-:S04]  /*2c60*/  FFMA R27, R24, R23, 1 ;  /* 0x3f800000181b7423 */ /* 0x001fc80000000017 */
[----:B------:R-:W-:-:S04]  /*2c70*/  FFMA R27, R24, R27, R24 ;  /* 0x0000001b181b7223 */ /* 0x000fc80000000018 */
[----:B------:R-:W-:-:S04]  /*2c80*/  FFMA R24, R0, R27, RZ ;  /* 0x0000001b00187223 */ /* 0x000fc800000000ff */
[----:B------:R-:W-:-:S04]  /*2c90*/  FFMA R26, R23, R24, R0 ;  /* 0x00000018171a7223 */ /* 0x000fc80000000000 */
[----:B------:R-:W-:Y:S01]  /*2ca0*/  FFMA R26, R27, R26, R24 ;  /* 0x0000001a1b1a7223 */ /* 0x000fe20000000018 */
[----:B------:R-:W-:-:S03]  /*2cb0*/  IADD3 R24, PT, PT, R25, 0x7f, -R2 ;  /* 0x0000007f19187810 */ /* 0x000fc60007ffe802 */
[----:B------:R-:W-:Y:S01]  /*2cc0*/  FFMA R23, R23, R26, R0 ;  /* 0x0000001a17177223 */ /* 0x000fe20000000000 */
[----:B------:R-:W-:-:S03]  /*2cd0*/  IADD3 R21, PT, PT, R24, R21, RZ ;  /* 0x0000001518157210 */ /* 0x000fc60007ffe0ff */
[----:B------:R-:W-:-:S05]  /*2ce0*/  FFMA R0, R27, R23, R26 ;  /* 0x000000171b007223 */ /* 0x000fca000000001a */
[----:B------:R-:W-:-:S04]  /*2cf0*/  SHF.R.U32.HI R2, RZ, 0x17, R0 ;  /* 0x00000017ff027819 */ /* 0x000fc80000011600 */
[----:B------:R-:W-:-:S04]  /*2d00*/  LOP3.LUT R2, R2, 0xff, RZ, 0xc0, !PT ;  /* 0x000000ff02027812 */ /* 0x000fc800078ec0ff */
[----:B------:R-:W-:-:S04]  /*2d10*/  IADD3 R2, PT, PT, R2, R21, RZ ;  /* 0x0000001502027210 */ /* 0x000fc80007ffe0ff */
[----:B------:R-:W-:-:S04]  /*2d20*/  IADD3 R24, PT, PT, R2, -0x1, RZ ;  /* 0xffffffff02187810 */ /* 0x000fc80007ffe0ff */
        /* <DEDUP_REMOVED lines=31> */
.L_x_274:
[----:B------:R-:W-:-:S04]  /*2f20*/  LOP3.LUT R0, R0, 0x80000000, RZ, 0xc0, !PT ;  /* 0x8000000000007812 */ /* 0x000fc800078ec0ff */
[----:B------:R-:W-:Y:S01]  /*2f30*/  LOP3.LUT R0, R0, 0x7f800000, RZ, 0xfc, !PT ;  /* 0x7f80000000007812 */ /* 0x000fe200078efcff */
[----:B------:R-:W-:Y:S06]  /*2f40*/  BRA `(.L_x_275) ;  /* 0x0000000000047947 */ /* 0x000fec0003800000 */
.L_x_273:
[----:B------:R-:W-:-:S07]  /*2f50*/  LEA R0, R21, R0, 0x17 ;  /* 0x0000000015007211 */ /* 0x000fce00078eb8ff */
.L_x_275:
[----:B------:R-:W-:Y:S05]  /*2f60*/  BSYNC.RECONVERGENT B1 ;  /* 0x0000000000017941 */ /* 0x000fea0003800200 */
.L_x_272:
[----:B------:R-:W-:Y:S05]  /*2f70*/  BRA `(.L_x_276) ;  /* 0x0000000000207947 */ /* 0x000fea0003800000 */
.L_x_271:
[----:B------:R-:W-:-:S04]  /*2f80*/  LOP3.LUT R0, R26, 0x80000000, R0, 0x48, !PT ;  /* 0x800000001a007812 */ /* 0x000fc800078e4800 */
[----:B------:R-:W-:Y:S01]  /*2f90*/  LOP3.LUT R0, R0, 0x7f800000, RZ, 0xfc, !PT ;  /* 0x7f80000000007812 */ /* 0x000fe200078efcff */
[----:B------:R-:W-:Y:S06]  /*2fa0*/  BRA `(.L_x_276) ;  /* 0x0000000000147947 */ /* 0x000fec0003800000 */
.L_x_270:
[----:B------:R-:W-:Y:S01]  /*2fb0*/  LOP3.LUT R0, R26, 0x80000000, R0, 0x48, !PT ;  /* 0x800000001a007812 */ /* 0x000fe200078e4800 */
[----:B------:R-:W-:Y:S06]  /*2fc0*/  BRA `(.L_x_276) ;  /* 0x00000000000c7947 */ /* 0x000fec0003800000 */
.L_x_269:
[----:B------:R-:W0:Y:S01]  /*2fd0*/  MUFU.RSQ R0, -QNAN ;  /* 0xffc0000000007908 */ /* 0x000e220000001400 */
[----:B------:R-:W-:Y:S05]  /*2fe0*/  BRA `(.L_x_276) ;  /* 0x0000000000047947 */ /* 0x000fea0003800000 */
.L_x_268:
[----:B------:R-:W-:-:S07]  /*2ff0*/  FADD.FTZ R0, R0, R26 ;  /* 0x0000001a00007221 */ /* 0x000fce0000010000 */
.L_x_276:
[----:B------:R-:W-:Y:S05]  /*3000*/  BSYNC.RECONVERGENT B0 ;  /* 0x0000000000007941 */ /* 0x000fea0003800200 */
.L_x_266:
[----:B------:R-:W-:-:S04]  /*3010*/  HFMA2 R23, -RZ, RZ, 0, 0 ;  /* 0x00000000ff177431 */ /* 0x000fc800000001ff */
[----:B0-----:R-:W-:Y:S05]  /*3020*/  RET.REL.NODEC R22 `(_Z20clusterNeuronsKernelP13OpticalNeuroniffi) ;  /* 0xffffffcc16f47950 */ /* 0x001fea0003c3ffff */
.L_x_277:
        /* <DEDUP_REMOVED lines=13> */
.L_x_371:


//--------------------- .text._Z20applyOutputGradientsP13OpticalNeuronPKfiiiif --------------------------
	.section	.text._Z20applyOutputGradientsP13OpticalNeuronPKfiiiif,"ax",@progbits
	.align	128
        .global         _Z20applyOutputGradientsP13OpticalNeuronPKfiiiif
        .type           _Z20applyOutputGradientsP13OpticalNeuronPKfiiiif,@function
        .size           _Z20applyOutputGradientsP13OpticalNeuronPKfiiiif,(.L_x_372 - _Z20applyOutputGradientsP13OpticalNeuronPKfiiiif)
        .other          _Z20applyOutputGradientsP13OpticalNeuronPKfiiiif,@"STO_CUDA_ENTRY STV_DEFAULT"
_Z20applyOutputGradientsP13OpticalNeuronPKfiiiif:
.text._Z20applyOutputGradientsP13OpticalNeuronPKfiiiif:
        /* <DEDUP_REMOVED lines=10> */
[----:B0-----:R-:W-:-:S02]  /*00a0*/  IADD3 R2, PT, PT, R0, 0xffffffe, RZ ;  /* 0x0ffffffe00027810 */ /* 0x001fc40007ffe0ff */
[----:B------:R-:W-:-:S04]  /*00b0*/  IABS R0, R7 ;  /* 0x0000000700007213 */ /* 0x000fc80000000000 */
[----:B------:R0:W2:Y:S02]  /*00c0*/  F2I.FTZ.U32.TRUNC.NTZ R3, R2 ;  /* 0x0000000200037305 */ /* 0x0000a4000021f000 */
[----:B0-----:R-:W-:Y:S02]  /*00d0*/  HFMA2 R2, -RZ, RZ, 0, 0 ;  /* 0x00000000ff027431 */ /* 0x001fe400000001ff */
[----:B--2---:R-:W-:-:S04]  /*00e0*/  IMAD.MOV R8, RZ, RZ, -R3 ;  /* 0x000000ffff087224 */ /* 0x004fc800078e0a03 */
[----:B------:R-:W-:-:S04]  /*00f0*/  IMAD R5, R8, R9, RZ ;  /* 0x0000000908057224 */ /* 0x000fc800078e02ff */
[----:B------:R-:W-:Y:S01]  /*0100*/  IMAD.HI.U32 R3, R3, R5, R2 ;  /* 0x0000000503037227 */ /* 0x000fe200078e0002 */
[----:B------:R-:W-:-:S04]  /*0110*/  LOP3.LUT R2, R7, R6, RZ, 0x3c, !PT ;  /* 0x0000000607027212 */ /* 0x000fc800078e3cff */
[----:B------:R-:W-:Y:S01]  /*0120*/  ISETP.GE.AND P0, PT, R2, RZ, PT ;  /* 0x000000ff0200720c */ /* 0x000fe20003f06270 */
[----:B------:R-:W-:-:S04]  /*0130*/  IMAD.HI.U32 R3, R3, R0, RZ ;  /* 0x0000000003037227 */ /* 0x000fc800078e00ff */
[----:B------:R-:W-:-:S04]  /*0140*/  IMAD.MOV R4, RZ, RZ, -R3 ;  /* 0x000000ffff047224 */ /* 0x000fc800078e0a03 */
[----:B------:R-:W-:-:S05]  /*0150*/  IMAD R0, R9, R4, R0 ;  /* 0x0000000409007224 */ /* 0x000fca00078e0200 */
[----:B------:R-:W-:-:S13]  /*0160*/  ISETP.GT.U32.AND P2, PT, R9, R0, PT ;  /* 0x000000000900720c */ /* 0x000fda0003f44070 */
[----:B------:R-:W-:Y:S01]  /*0170*/  @!P2 IADD3 R0, PT, PT, R0, -R9, RZ ;  /* 0x800000090000a210 */ /* 0x000fe20007ffe0ff */
[----:B------:R-:W-:-:S03]  /*0180*/  @!P2 VIADD R3, R3, 0x1 ;  /* 0x000000010303a836 */ /* 0x000fc60000000000 */
[----:B------:R-:W-:-:S13]  /*0190*/  ISETP.GE.U32.AND P1, PT, R0, R9, PT ;  /* 0x000000090000720c */ /* 0x000fda0003f26070 */
[----:B------:R-:W-:Y:S02]  /*01a0*/  @P1 IADD3 R3, PT, PT, R3, 0x1, RZ ;  /* 0x0000000103031810 */ /* 0x000fe40007ffe0ff */
[----:B------:R-:W-:Y:S02]  /*01b0*/  ISETP.NE.AND P1, PT, R6, RZ, PT ;  /* 0x000000ff0600720c */ /* 0x000fe40003f25270 */
[----:B------:R-:W-:Y:S01]  /*01c0*/  LOP3.LUT R6, RZ, R6, RZ, 0x33, !PT ;  /* 0x00000006ff067212 */ /* 0x000fe200078e33ff */
[----:B------:R-:W-:-:S05]  /*01d0*/  @!P0 IMAD.MOV R3, RZ, RZ, -R3 ;  /* 0x000000ffff038224 */ /* 0x000fca00078e0a03 */
[----:B------:R-:W-:-:S04]  /*01e0*/  SEL R11, R6, R3, !P1 ;  /* 0x00000003060b7207 */ /* 0x000fc80004800000 */
[----:B-1----:R-:W-:-:S13]  /*01f0*/  ISETP.GE.AND P0, PT, R11, UR4, PT ;  /* 0x000000040b007c0c */ /* 0x002fda000bf06270 */
[----:B------:R-:W-:Y:S05]  /*0200*/  @P0 EXIT ;  /* 0x000000000000094d */ /* 0x000fea0003800000 */
[----:B------:R-:W0:Y:S01]  /*0210*/  LDC R8, c[0x0][0x39c] ;  /* 0x0000e700ff087b82 */ /* 0x000e220000000800 */
[----:B------:R-:W0:Y:S01]  /*0220*/  LDCU UR6, c[0x0][0x390] ;  /* 0x00007200ff0677ac */ /* 0x000e220008000800 */
[----:B------:R-:W-:Y:S02]  /*0230*/  ISETP.GE.AND P2, PT, R7, RZ, PT ;  /* 0x000000ff0700720c */ /* 0x000fe40003f46270 */
[-C--:B------:R-:W-:Y:S01]  /*0240*/  ISETP.GT.U32.AND P0, PT, R9, R0.reuse, PT ;  /* 0x000000000900720c */ /* 0x080fe20003f04070 */
[----:B------:R-:W1:Y:S01]  /*0250*/  LDCU.64 UR4, c[0x0][0x358] ;  /* 0x00006b00ff0477ac */ /* 0x000e620008000a00 */
[----:B------:R-:W-:Y:S02]  /*0260*/  IADD3 R9, PT, PT, R0, -R9, RZ ;  /* 0x8000000900097210 */ /* 0x000fe40007ffe0ff */
[----:B------:R-:W2:Y:S02]  /*0270*/  LDC.64 R4, c[0x0][0x388] ;  /* 0x0000e200ff047b82 */ /* 0x000ea40000000a00 */
[----:B------:R-:W-:-:S05]  /*0280*/  SEL R9, R9, R0, !P0 ;  /* 0x0000000009097207 */ /* 0x000fca0004000000 */
[----:B------:R-:W-:Y:S01]  /*0290*/  @!P2 IADD3 R9, PT, PT, -R9, RZ, RZ ;  /* 0x000000ff0909a210 */ /* 0x000fe20007ffe1ff */
[----:B------:R-:W3:Y:S03]  /*02a0*/  LDC.64 R2, c[0x0][0x380] ;  /* 0x0000e000ff027b82 */ /* 0x000ee60000000a00 */
[----:B------:R-:W-:Y:S01]  /*02b0*/  SEL R6, R6, R9, !P1 ;  /* 0x0000000906067207 */ /* 0x000fe20004800000 */
[----:B0-----:R-:W-:Y:S01]  /*02c0*/  IMAD R11, R11, UR6, R8 ;  /* 0x000000060b0b7c24 */ /* 0x001fe2000f8e0208 */
[----:B------:R-:W0:Y:S03]  /*02d0*/  LDCU UR6, c[0x0][0x3a0] ;  /* 0x00007400ff0677ac */ /* 0x000e260008000800 */
[----:B------:R-:W-:Y:S02]  /*02e0*/  IMAD.IADD R9, R11, 0x1, R6 ;  /* 0x000000010b097824 */ /* 0x000fe400078e0206 */
[----:B--2---:R-:W-:-:S06]  /*02f0*/  IMAD.WIDE R4, R7, 0x4, R4 ;  /* 0x0000000407047825 */ /* 0x004fcc00078e0204 */
[----:B-1----:R-:W0:Y:S01]  /*0300*/  LDG.E R4, desc[UR4][R4.64] ;  /* 0x0000000404047981 */ /* 0x002e22000c1e1900 */
[----:B---3--:R-:W-:-:S05]  /*0310*/  IMAD.WIDE R2, R9, 0x50, R2 ;  /* 0x0000005009027825 */ /* 0x008fca00078e0202 */
[----:B------:R-:W0:Y:S01]  /*0320*/  LDG.E R7, desc[UR4][R2.64+0x38] ;  /* 0x0000380402077981 */ /* 0x000e22000c1e1900 */
[----:B------:R-:W-:Y:S02]  /*0330*/  MOV R8, 0x3c80f082 ;  /* 0x3c80f08200087802 */ /* 0x000fe40000000f00 */
[----:B------:R-:W-:Y:S01]  /*0340*/  MOV R11, 0x3f800000 ;  /* 0x3f800000000b7802 */ /* 0x000fe20000000f00 */
[----:B------:R-:W-:Y:S01]  /*0350*/  BSSY.RECONVERGENT B0, `(.L_x_278) ;  /* 0x0000020000007945 */ /* 0x000fe20003800200 */
[----:B0-----:R-:W-:-:S04]  /*0360*/  FFMA R7, -R4, UR6, R7 ;  /* 0x0000000604077c23 */ /* 0x001fc80008000107 */
[----:B------:R-:W-:-:S06]  /*0370*/  FMUL R0, |R7|, 2.8853900432586669922 ;  /* 0x4038aa3b07007820 */ /* 0x000fcc0000400200 */
[----:B------:R-:W0:Y:S01]  /*0380*/  MUFU.EX2 R0, R0 ;  /* 0x0000000000007308 */ /* 0x000e220000000800 */
[----:B------:R-:W-:Y:S01]  /*0390*/  FMUL R9, R7, R7 ;  /* 0x0000000707097220 */ /* 0x000fe20000400000 */
[----:B0-----:R-:W-:-:S06]  /*03a0*/  FADD R6, R0, 1 ;  /* 0x3f80000000067421 */ /* 0x001fcc0000000000 */
[----:B------:R-:W0:Y:S01]  /*03b0*/  MUFU.RCP R6, R6 ;  /* 0x0000000600067308 */ /* 0x000e220000001000 */
[----:B------:R-:W-:Y:S01]  /*03c0*/  FFMA R8, R9, R8, -0.052303962409496307373 ;  /* 0xbd563cae09087423 */ /* 0x000fe20000000008 */
[----:B------:R-:W-:-:S03]  /*03d0*/  FSETP.GE.AND P1, PT, |R7|, 0.60000002384185791016, PT ;  /* 0x3f19999a0700780b */ /* 0x000fc60003f26200 */
[----:B------:R-:W-:Y:S01]  /*03e0*/  FFMA R8, R9, R8, 0.1331529766321182251 ;  /* 0x3e08594109087423 */ /* 0x000fe20000000008 */
[----:B------:R-:W-:-:S03]  /*03f0*/  FSETP.GE.AND P0, PT, |R7|, 9.010913848876953125, PT ;  /* 0x41102cb40700780b */ /* 0x000fc60003f06200 */
[----:B------:R-:W-:Y:S01]  /*0400*/  FFMA R0, R9, R8, -0.33332768082618713379 ;  /* 0xbeaaa9ed09007423 */ /* 0x000fe20000000008 */
[----:B0-----:R-:W-:-:S03]  /*0410*/  FFMA R4, R6, -2, R11 ;  /* 0xc000000006047823 */ /* 0x001fc6000000000b */
[----:B------:R-:W-:Y:S02]  /*0420*/  FFMA R0, R9, R0, RZ ;  /* 0x0000000009007223 */ /* 0x000fe400000000ff */
[----:B------:R-:W-:-:S04]  /*0430*/  FSEL R4, R4, 1, !P0 ;  /* 0x3f80000004047808 */ /* 0x000fc80004000000 */
[--C-:B------:R-:W-:Y:S01]  /*0440*/  LOP3.LUT R5, R4, 0x80000000, R7.reuse, 0xb8, !PT ;  /* 0x8000000004057812 */ /* 0x100fe200078eb807 */
[----:B------:R-:W-:-:S05]  /*0450*/  @!P1 FFMA R5, R7, R0, R7 ;  /* 0x0000000007059223 */ /* 0x000fca0000000007 */
[----:B------:R-:W-:Y:S01]  /*0460*/  FMNMX R6, RZ, R5, !PT ;  /* 0x00000005ff067209 */ /* 0x000fe20007800000 */
[----:B------:R0:W-:Y:S04]  /*0470*/  STG.E desc[UR4][R2.64+0x38], R7 ;  /* 0x0000380702007986 */ /* 0x0001e8000c101904 */
[----:B------:R0:W-:Y:S01]  /*0480*/  STG.E desc[UR4][R2.64+0x30], R5 ;  /* 0x0000300502007986 */ /* 0x0001e2000c101904 */
[----:B------:R-:W-:Y:S01]  /*0490*/  VIADD R0, R6, 0xf3000000 ;  /* 0xf300000006007836 */ /* 0x000fe20000000000 */
[----:B------:R0:W1:Y:S04]  /*04a0*/  MUFU.RSQ R9, R6 ;  /* 0x0000000600097308 */ /* 0x0000680000001400 */
[----:B------:R-:W-:-:S13]  /*04b0*/  ISETP.GT.U32.AND P0, PT, R0, 0x727fffff, PT ;  /* 0x727fffff0000780c */ /* 0x000fda0003f04070 */
[----:B01----:R-:W-:Y:S05]  /*04c0*/  @!P0 BRA `(.L_x_279) ;  /* 0x0000000000108947 */ /* 0x003fea0003800000 */
[----:B------:R-:W-:-:S07]  /*04d0*/  MOV R9, 0x4f0 ;  /* 0x000004f000097802 */ /* 0x000fce0000000f00 */
[----:B------:R-:W-:Y:S05]  /*04e0*/  CALL.REL.NOINC `($__internal_9_$__cuda_sm20_sqrt_rn_f32_slowpath) ;  /* 0x0000000000287944 */ /* 0x000fea0003c00000 */
[----:B------:R-:W-:Y:S01]  /*04f0*/  MOV R5, R0 ;  /* 0x0000000000057202 */ /* 0x000fe20000000f00 */
[----:B------:R-:W-:Y:S06]  /*0500*/  BRA `(.L_x_280) ;  /* 0x0000000000107947 */ /* 0x000fec0003800000 */
.L_x_279:
[----:B------:R-:W-:Y:S01]  /*0510*/  FMUL.FTZ R5, R6, R9 ;  /* 0x0000000906057220 */ /* 0x000fe20000410000 */
[----:B------:R-:W-:-:S03]  /*0520*/  FMUL.FTZ R4, R9, 0.5 ;  /* 0x3f00000009047820 */ /* 0x000fc60000410000 */
[----:B------:R-:W-:-:S04]  /*0530*/  FFMA R0, -R5, R5, R6 ;  /* 0x0000000505007223 */ /* 0x000fc80000000106 */
[----:B------:R-:W-:-:S07]  /*0540*/  FFMA R5, R0, R4, R5 ;  /* 0x0000000400057223 */ /* 0x000fce0000000005 */
.L_x_280:
[----:B------:R-:W-:Y:S05]  /*0550*/  BSYNC.RECONVERGENT B0 ;  /* 0x0000000000007941 */ /* 0x000fea0003800200 */
.L_x_278:
[----:B------:R-:W-:Y:S04]  /*0560*/  STG.E desc[UR4][R2.64+0x24], R5 ;  /* 0x0000240502007986 */ /* 0x000fe8000c101904 */
[----:B------:R-:W-:Y:S01]  /*0570*/  STG.E desc[UR4][R2.64+0x28], RZ ;  /* 0x000028ff02007986 */ /* 0x000fe2000c101904 */
[----:B------:R-:W-:Y:S05]  /*0580*/  EXIT ;  /* 0x000000000000794d */ /* 0x000fea0003800000 */
        .weak           $__internal_9_$__cuda_sm20_sqrt_rn_f32_slowpath
        .type           $__internal_9_$__cuda_sm20_sqrt_rn_f32_slowpath,@function
        .size           $__internal_9_$__cuda_sm20_sqrt_rn_f32_slowpath,(.L_x_372 - $__internal_9_$__cuda_sm20_sqrt_rn_f32_slowpath)
$__internal_9_$__cuda_sm20_sqrt_rn_f32_slowpath:
[----:B------:R-:W-:-:S13]  /*0590*/  LOP3.LUT P0, RZ, R6, 0x7fffffff, RZ, 0xc0, !PT ;  /* 0x7fffffff06ff7812 */ /* 0x000fda000780c0ff */
[----:B------:R-:W-:Y:S01]  /*05a0*/  @!P0 MOV R4, R6 ;  /* 0x0000000600048202 */ /* 0x000fe20000000f00 */
[----:B------:R-:W-:Y:S06]  /*05b0*/  @!P0 BRA `(.L_x_281) ;  /* 0x0000000000448947 */ /* 0x000fec0003800000 */
[----:B------:R-:W-:Y:S01]  /*05c0*/  FSETP.GEU.FTZ.AND P0, PT, R6, RZ, PT ;  /* 0x000000ff0600720b */ /* 0x000fe20003f1e000 */
[----:B------:R-:W-:-:S12]  /*05d0*/  IMAD.MOV.U32 R0, RZ, RZ, R6 ;  /* 0x000000ffff007224 */ /* 0x000fd800078e0006 */
        /* <DEDUP_REMOVED lines=15> */
.L_x_281:
[----:B------:R-:W-:Y:S02]  /*06d0*/  HFMA2 R5, -RZ, RZ, 0, 0 ;  /* 0x00000000ff057431 */ /* 0x000fe400000001ff */
[----:B------:R-:W-:Y:S01]  /*06e0*/  IMAD.MOV.U32 R0, RZ, RZ, R4 ;  /* 0x000000ffff007224 */ /* 0x000fe200078e0004 */
[----:B------:R-:W-:-:S04]  /*06f0*/  MOV R4, R9 ;  /* 0x0000000900047202 */ /* 0x000fc80000000f00 */
[----:B------:R-:W-:Y:S05]  /*0700*/  RET.REL.NODEC R4 `(_Z20applyOutputGradientsP13OpticalNeuronPKfiiiif) ;  /* 0xfffffff8043c7950 */ /* 0x000fea0003c3ffff */
.L_x_282:
        /* <DEDUP_REMOVED lines=15> */
.L_x_372:


//--------------------- .text._Z24applyWeightUpdatesKernelP14OpticalSynapsePfS1_if --------------------------
	.section	.text._Z24applyWeightUpdatesKernelP14OpticalSynapsePfS1_if,"ax",@progbits
	.align	128
        .global         _Z24applyWeightUpdatesKernelP14OpticalSynapsePfS1_if
        .type           _Z24applyWeightUpdatesKernelP14OpticalSynapsePfS1_if,@function
        .size           _Z24applyWeightUpdatesKernelP14OpticalSynapsePfS1_if,(.L_x_388 - _Z24applyWeightUpdatesKernelP14OpticalSynapsePfS1_if)
        .other          _Z24applyWeightUpdatesKernelP14OpticalSynapsePfS1_if,@"STO_CUDA_ENTRY STV_DEFAULT"
_Z24applyWeightUpdatesKernelP14OpticalSynapsePfS1_if:
.text._Z24applyWeightUpdatesKernelP14OpticalSynapsePfS1_if:
        /* <DEDUP_REMOVED lines=9> */
[----:B------:R-:W1:Y:S07]  /*0090*/  LDCU.64 UR4, c[0x0][0x358] ;  /* 0x00006b00ff0477ac */ /* 0x000e6e0008000a00 */
[----:B------:R-:W2:Y:S08]  /*00a0*/  LDC.64 R2, c[0x0][0x388] ;  /* 0x0000e200ff027b82 */ /* 0x000eb00000000a00 */
[----:B------:R-:W3:Y:S01]  /*00b0*/  LDC R13, c[0x0][0x39c] ;  /* 0x0000e700ff0d7b82 */ /* 0x000ee20000000800 */
[----:B0-----:R-:W-:-:S07]  /*00c0*/  IMAD.WIDE R6, R9, 0x4, R6 ;  /* 0x0000000409067825 */ /* 0x001fce00078e0206 */
[----:B------:R-:W0:Y:S01]  /*00d0*/  LDC.64 R4, c[0x0][0x380] ;  /* 0x0000e000ff047b82 */ /* 0x000e220000000a00 */
[----:B-1----:R-:W3:Y:S01]  /*00e0*/  LDG.E R8, desc[UR4][R6.64] ;  /* 0x0000000406087981 */ /* 0x002ee2000c1e1900 */
[----:B--2---:R-:W-:-:S05]  /*00f0*/  IMAD.WIDE R2, R9, 0x4, R2 ;  /* 0x0000000409027825 */ /* 0x004fca00078e0202 */
[----:B------:R-:W2:Y:S01]  /*0100*/  LDG.E R0, desc[UR4][R2.64] ;  /* 0x0000000402007981 */ /* 0x000ea2000c1e1900 */
[----:B0-----:R-:W-:-:S04]  /*0110*/  IMAD.WIDE R4, R9, 0x2c, R4 ;  /* 0x0000002c09047825 */ /* 0x001fc800078e0204 */
[----:B---3--:R-:W-:Y:S01]  /*0120*/  FMUL R11, R8, R13 ;  /* 0x0000000d080b7220 */ /* 0x008fe20000400000 */
[----:B------:R-:W-:-:S04]  /*0130*/  FADD R8, -R13, 1 ;  /* 0x3f8000000d087421 */ /* 0x000fc80000000100 */
[----:B--2---:R-:W-:-:S05]  /*0140*/  FFMA R11, R0, R8, R11 ;  /* 0x00000008000b7223 */ /* 0x004fca000000000b */
[----:B------:R0:W-:Y:S04]  /*0150*/  STG.E desc[UR4][R6.64], R11 ;  /* 0x0000000b06007986 */ /* 0x0001e8000c101904 */
[----:B------:R-:W2:Y:S04]  /*0160*/  LDG.E R0, desc[UR4][R4.64+0x8] ;  /* 0x0000080404007981 */ /* 0x000ea8000c1e1900 */
[----:B------:R-:W3:Y:S01]  /*0170*/  LDG.E R8, desc[UR4][R4.64+0x10] ;  /* 0x0000100404087981 */ /* 0x000ee2000c1e1900 */
[----:B------:R-:W-:Y:S01]  /*0180*/  BSSY.RECONVERGENT B0, `(.L_x_283) ;  /* 0x000003e000007945 */ /* 0x000fe20003800200 */
[----:B--2---:R-:W-:-:S05]  /*0190*/  FADD R0, R11, R0 ;  /* 0x000000000b007221 */ /* 0x004fca0000000000 */
[----:B------:R-:W-:-:S04]  /*01a0*/  FMNMX R0, R0, 1, PT ;  /* 0x3f80000000007809 */ /* 0x000fc80003800000 */
[----:B------:R-:W-:-:S05]  /*01b0*/  FMNMX R9, R0, -1, !PT ;  /* 0xbf80000000097809 */ /* 0x000fca0007800000 */
[----:B---3--:R-:W-:-:S04]  /*01c0*/  FFMA R13, R9, 3.1415927410125732422, -R8 ;  /* 0x40490fdb090d7823 */ /* 0x008fc80000000808 */
[----:B------:R-:W-:Y:S01]  /*01d0*/  FADD R0, R8, R13 ;  /* 0x0000000d08007221 */ /* 0x000fe20000000000 */
[----:B------:R1:W-:Y:S03]  /*01e0*/  STG.E desc[UR4][R4.64+0x8], R9 ;  /* 0x0000080904007986 */ /* 0x0003e6000c101904 */
[----:B------:R-:W-:-:S05]  /*01f0*/  FADD R0, R0, 6.2831854820251464844 ;  /* 0x40c90fdb00007421 */ /* 0x000fca0000000000 */
[C---:B------:R-:W-:Y:S01]  /*0200*/  FSETP.GEU.AND P0, PT, |R0|.reuse, 6.2831854820251464844, PT ;  /* 0x40c90fdb0000780b */ /* 0x040fe20003f0e200 */
[----:B0-----:R-:W-:-:S12]  /*0210*/  FADD R7, |R0|, -RZ ;  /* 0x800000ff00077221 */ /* 0x001fd80000000200 */
[----:B-1----:R-:W-:Y:S05]  /*0220*/  @!P0 BRA `(.L_x_284) ;  /* 0x0000000000cc8947 */ /* 0x002fea0003800000 */
[----:B------:R-:W-:-:S13]  /*0230*/  FSETP.GTU.AND P0, PT, R7, 52707180, PT ;  /* 0x4c490fdb0700780b */ /* 0x000fda0003f0c000 */
[----:B------:R-:W-:Y:S05]  /*0240*/  @P0 BRA `(.L_x_285) ;  /* 0x00000000005c0947 */ /* 0x000fea0003800000 */
[----:B------:R-:W-:Y:S01]  /*0250*/  FMUL R6, R7, 0.15915493667125701904 ;  /* 0x3e22f98307067820 */ /* 0x000fe20000400000 */
[----:B------:R-:W-:Y:S05]  /*0260*/  BSSY.RECONVERGENT B1, `(.L_x_286) ;  /* 0x0000013000017945 */ /* 0x000fea0003800200 */
[----:B------:R-:W0:Y:S02]  /*0270*/  FRND.TRUNC R6, R6 ;  /* 0x0000000600067307 */ /* 0x000e24000020d000 */
[----:B0-----:R-:W-:-:S05]  /*0280*/  FFMA R9, R6, -6.2831854820251464844, R7 ;  /* 0xc0c90fdb06097823 */ /* 0x001fca0000000007 */
[----:B------:R-:W-:-:S13]  /*0290*/  ISETP.GE.U32.AND P0, PT, R9, 0x40c90fdb, PT ;  /* 0x40c90fdb0900780c */ /* 0x000fda0003f06070 */
[----:B------:R-:W-:Y:S05]  /*02a0*/  @!P0 BRA `(.L_x_287) ;  /* 0x0000000000388947 */ /* 0x000fea0003800000 */
[----:B------:R-:W-:-:S04]  /*02b0*/  ISETP.GE.U32.AND P0, PT, R9, -0x7fffffff, PT ;  /* 0x800000010900780c */ /* 0x000fc80003f06070 */
[----:B------:R-:W-:-:S09]  /*02c0*/  FSETP.GEU.OR P1, PT, R9, -6.2831854820251464844, !P0 ;  /* 0xc0c90fdb0900780b */ /* 0x000fd2000472e400 */
[----:B------:R-:W-:-:S04]  /*02d0*/  @P0 FADD R8, R6, -1 ;  /* 0xbf80000006080421 */ /* 0x000fc80000000000 */
[----:B------:R-:W-:-:S05]  /*02e0*/  @!P1 FADD R8, R8, -1 ;  /* 0xbf80000008089421 */ /* 0x000fca0000000000 */
[----:B------:R-:W-:Y:S01]  /*02f0*/  @P0 MOV R6, R8 ;  /* 0x0000000800060202 */ /* 0x000fe20000000f00 */
        /* <DEDUP_REMOVED lines=9> */
.L_x_287:
[----:B------:R-:W-:Y:S05]  /*0390*/  BSYNC.RECONVERGENT B1 ;  /* 0x0000000000017941 */ /* 0x000fea0003800200 */
.L_x_286:
[----:B------:R-:W-:Y:S01]  /*03a0*/  FFMA R7, R6, -6.2831854820251464844, R7 ;  /* 0xc0c90fdb06077823 */ /* 0x000fe20000000007 */
[----:B------:R-:W-:Y:S06]  /*03b0*/  BRA `(.L_x_284) ;  /* 0x0000000000687947 */ /* 0x000fec0003800000 */
.L_x_285:
[C---:B------:R-:W-:Y:S01]  /*03c0*/  LOP3.LUT R6, R7.reuse, 0xff800000, RZ, 0xc0, !PT ;  /* 0xff80000007067812 */ /* 0x040fe200078ec0ff */
[----:B------:R-:W-:Y:S01]  /*03d0*/  BSSY.RECONVERGENT B1, `(.L_x_288) ;  /* 0x0000016000017945 */ /* 0x000fe20003800200 */
[C---:B------:R-:W-:Y:S02]  /*03e0*/  ISETP.GT.U32.AND P0, PT, R7.reuse, 0x7f7fffff, PT ;  /* 0x7f7fffff0700780c */ /* 0x040fe40003f04070 */
[----:B------:R-:W-:Y:S01]  /*03f0*/  MOV R11, 0x7fffffff ;  /* 0x7fffffff000b7802 */ /* 0x000fe20000000f00 */
[----:B------:R-:W-:Y:S01]  /*0400*/  VIADD R8, R6, 0xbf800000 ;  /* 0xbf80000006087836 */ /* 0x000fe20000000000 */
[----:B------:R-:W-:Y:S02]  /*0410*/  LOP3.LUT R6, R7, 0x7fffff, RZ, 0xc0, !PT ;  /* 0x007fffff07067812 */ /* 0x000fe400078ec0ff */
[----:B------:R-:W-:Y:S02]  /*0420*/  FSEL R11, R11, 33554432, P0 ;  /* 0x4c0000000b0b7808 */ /* 0x000fe40000000000 */
[----:B------:R-:W-:-:S02]  /*0430*/  ISETP.NE.AND P1, PT, R8, RZ, PT ;  /* 0x000000ff0800720c */ /* 0x000fc40003f25270 */
[----:B------:R-:W-:-:S11]  /*0440*/  LOP3.LUT R6, R6, 0x3f800000, RZ, 0xfc, !PT ;  /* 0x3f80000006067812 */ /* 0x000fd600078efcff */
[----:B------:R-:W-:Y:S05]  /*0450*/  @!P1 BRA `(.L_x_289) ;  /* 0x0000000000349947 */ /* 0x000fea0003800000 */
.L_x_290:
        /* <DEDUP_REMOVED lines=13> */
.L_x_289:
[----:B------:R-:W-:Y:S05]  /*0530*/  BSYNC.RECONVERGENT B1 ;  /* 0x0000000000017941 */ /* 0x000fea0003800200 */
.L_x_288:
[----:B------:R-:W-:-:S04]  /*0540*/  FMUL R6, R6, 1.1920928955078125e-07 ;  /* 0x3400000006067820 */ /* 0x000fc80000400000 */
[----:B------:R-:W-:-:S07]  /*0550*/  FMUL R7, R11, R6 ;  /* 0x000000060b077220 */ /* 0x000fce0000400000 */
.L_x_284:
[----:B------:R-:W-:Y:S05]  /*0560*/  BSYNC.RECONVERGENT B0 ;  /* 0x0000000000007941 */ /* 0x000fea0003800200 */
.L_x_283:
[----:B------:R-:W2:Y:S01]  /*0570*/  LDG.E R6, desc[UR4][R4.64+0x14] ;  /* 0x0000140404067981 */ /* 0x000ea2000c1e1900 */
[C---:B------:R-:W-:Y:S01]  /*0580*/  FSETP.NAN.AND P0, PT, |R7|.reuse, |R7|, PT ;  /* 0x400000070700720b */ /* 0x040fe20003f08200 */
[----:B------:R-:W-:Y:S01]  /*0590*/  BSSY.RECONVERGENT B0, `(.L_x_291) ;  /* 0x000003c000007945 */ /* 0x000fe20003800200 */
[----:B------:R-:W-:-:S04]  /*05a0*/  LOP3.LUT R0, R7, 0x80000000, R0, 0xb8, !PT ;  /* 0x8000000007007812 */ /* 0x000fc800078eb800 */
[----:B------:R-:W-:-:S05]  /*05b0*/  FSEL R7, R7, R0, P0 ;  /* 0x0000000007077208 */ /* 0x000fca0000000000 */
[----:B------:R0:W-:Y:S01]  /*05c0*/  STG.E desc[UR4][R4.64+0x10], R7 ;  /* 0x0000100704007986 */ /* 0x0001e2000c101904 */
[----:B--2---:R-:W-:-:S04]  /*05d0*/  FADD R0, RZ, R6 ;  /* 0x00000006ff007221 */ /* 0x004fc80000000000 */
[----:B------:R-:W-:-:S04]  /*05e0*/  FADD R0, R0, 6.2831854820251464844 ;  /* 0x40c90fdb00007421 */ /* 0x000fc80000000000 */
[C---:B------:R-:W-:Y:S01]  /*05f0*/  FADD R9, |R0|.reuse, -RZ ;  /* 0x800000ff00097221 */ /* 0x040fe20000000200 */
[----:B------:R-:W-:-:S13]  /*0600*/  FSETP.GEU.AND P0, PT, |R0|, 6.2831854820251464844, PT ;  /* 0x40c90fdb0000780b */ /* 0x000fda0003f0e200 */
[----:B0-----:R-:W-:Y:S05]  /*0610*/  @!P0 BRA `(.L_x_292) ;  /* 0x0000000000cc8947 */ /* 0x001fea0003800000 */
        /* <DEDUP_REMOVED lines=22> */
.L_x_295:
[----:B------:R-:W-:Y:S05]  /*0780*/  BSYNC.RECONVERGENT B1 ;  /* 0x0000000000017941 */ /* 0x000fea0003800200 */
.L_x_294:
[----:B------:R-:W-:Y:S01]  /*0790*/  FFMA R9, R6, -6.2831854820251464844, R9 ;  /* 0xc0c90fdb06097823 */ /* 0x000fe20000000009 */
[----:B------:R-:W-:Y:S06]  /*07a0*/  BRA `(.L_x_292) ;  /* 0x0000000000687947 */ /* 0x000fec0003800000 */
.L_x_293:
        /* <DEDUP_REMOVED lines=10> */
.L_x_298:
[----:B------:R-:W-:-:S04]  /*0850*/  VIMNMX.U32 R8, PT, PT, R7, 0xb800000, PT ;  /* 0x0b80000007087848 */ /* 0x000fc80003fe0000 */
[C---:B------:R-:W-:Y:S02]  /*0860*/  IADD3 R6, PT, PT, R8.reuse, R6, RZ ;  /* 0x0000000608067210 */ /* 0x040fe40007ffe0ff */
[----:B------:R-:W-:-:S03]  /*0870*/  IADD3 R7, PT, PT, -R8, R7, RZ ;  /* 0x0000000708077210 */ /* 0x000fc60007ffe1ff */
        /* <DEDUP_REMOVED lines=10> */
.L_x_297:
[----:B------:R-:W-:Y:S05]  /*0920*/  BSYNC.RECONVERGENT B1 ;  /* 0x0000000000017941 */ /* 0x000fea0003800200 */
.L_x_296:
[----:B------:R-:W-:-:S04]  /*0930*/  FMUL R6, R6, 1.1920928955078125e-07 ;  /* 0x3400000006067820 */ /* 0x000fc80000400000 */
[----:B------:R-:W-:-:S07]  /*0940*/  FMUL R9, R11, R6 ;  /* 0x000000060b097220 */ /* 0x000fce0000400000 */
.L_x_292:
[----:B------:R-:W-:Y:S05]  /*0950*/  BSYNC.RECONVERGENT B0 ;  /* 0x0000000000007941 */ /* 0x000fea0003800200 */
.L_x_291:
[C---:B------:R-:W-:Y:S02]  /*0960*/  FSETP.NAN.AND P0, PT, |R9|.reuse, |R9|, PT ;  /* 0x400000090900720b */ /* 0x040fe40003f08200 */
[----:B------:R-:W-:-:S04]  /*0970*/  LOP3.LUT R0, R9, 0x80000000, R0, 0xb8, !PT ;  /* 0x8000000009007812 */ /* 0x000fc800078eb800 */
[----:B------:R-:W-:-:S05]  /*0980*/  FSEL R9, R9, R0, P0 ;  /* 0x0000000009097208 */ /* 0x000fca0000000000 */
[----:B------:R-:W-:Y:S04]  /*0990*/  STG.E desc[UR4][R4.64+0x14], R9 ;  /* 0x0000140904007986 */ /* 0x000fe8000c101904 */
[----:B------:R-:W-:Y:S01]  /*09a0*/  STG.E desc[UR4][R2.64], RZ ;  /* 0x000000ff02007986 */ /* 0x000fe2000c101904 */
[----:B------:R-:W-:Y:S05]  /*09b0*/  EXIT ;  /* 0x000000000000794d */ /* 0x000fea0003800000 */
.L_x_299:
        /* <DEDUP_REMOVED lines=12> */
.L_x_388:


//--------------------- .text._Z27calculateWeightDeltasKernelPK14OpticalSynapsePK13OpticalNeuroniiffPfi --------------------------
	.section	.text._Z27calculateWeightDeltasKernelPK14OpticalSynapsePK13OpticalNeuroniiffPfi,"ax",@progbits
	.align	128
        .global         _Z27calculateWeightDeltasKernelPK14OpticalSynapsePK13OpticalNeuroniiffPfi
        .type           _Z27calculateWeightDeltasKernelPK14OpticalSynapsePK13OpticalNeuroniiffPfi,@function
        .size           _Z27calculateWeightDeltasKernelPK14OpticalSynapsePK13OpticalNeuroniiffPfi,(.L_x_373 - _Z27calculateWeightDeltasKernelPK14OpticalSynapsePK13OpticalNeuroniiffPfi)
        .other          _Z27calculateWeightDeltasKernelPK14OpticalSynapsePK13OpticalNeuroniiffPfi,@"STO_CUDA_ENTRY STV_DEFAULT"
_Z27calculateWeightDeltasKernelPK14OpticalSynapsePK13OpticalNeuroniiffPfi:
.text._Z27calculateWeightDeltasKernelPK14OpticalSynapsePK13OpticalNeuroniiffPfi:
        /* <DEDUP_REMOVED lines=13> */
[----:B------:R-:W0:Y:S02]  /*00d0*/  LDC.64 R6, c[0x0][0x380] ;  /* 0x0000e000ff067b82 */ /* 0x000e240000000a00 */
[----:B0-----:R-:W-:-:S05]  /*00e0*/  IMAD.WIDE R6, R0, 0x2c, R6 ;  /* 0x0000002c00067825 */ /* 0x001fca00078e0206 */
[----:B------:R0:W5:Y:S04]  /*00f0*/  LDG.E R3, desc[UR8][R6.64] ;  /* 0x0000000806037981 */ /* 0x000168000c1e1900 */
[----:B------:R0:W5:Y:S01]  /*0100*/  LDG.E R4, desc[UR8][R6.64+0x4] ;  /* 0x0000040806047981 */ /* 0x000162000c1e1900 */
[----:B------:R-:W-:Y:S01]  /*0110*/  UISETP.GE.U32.AND UP1, UPT, UR5, 0x8, UPT ;  /* 0x000000080500788c */ /* 0x000fe2000bf26070 */
[----:B------:R-:W-:Y:S01]  /*0120*/  MOV R22, RZ ;  /* 0x000000ff00167202 */ /* 0x000fe20000000f00 */
[----:B------:R-:W-:Y:S01]  /*0130*/  ULOP3.LUT UR6, UR5, 0x7, URZ, 0xc0, !UPT ;  /* 0x0000000705067892 */ /* 0x000fe2000f8ec0ff */
[----:B------:R-:W-:-:S03]  /*0140*/  UMOV UR4, URZ ;  /* 0x000000ff00047c82 */ /* 0x000fc60008000000 */
[----:B------:R-:W-:-:S03]  /*0150*/  UISETP.NE.AND UP0, UPT, UR6, URZ, UPT ;  /* 0x000000ff0600728c */ /* 0x000fc6000bf05270 */
[----:B0-----:R-:W-:Y:S08]  /*0160*/  BRA.U !UP1, `(.L_x_301) ;  /* 0x0000000509c87547 */ /* 0x001ff0000b800000 */
[----:B------:R-:W-:Y:S01]  /*0170*/  HFMA2 R5, -RZ, RZ, 0, 0 ;  /* 0x00000000ff057431 */ /* 0x000fe200000001ff */
[----:B------:R-:W-:Y:S01]  /*0180*/  ULOP3.LUT UR4, UR5, 0x7ffffff8, URZ, 0xc0, !UPT ;  /* 0x7ffffff805047892 */ /* 0x000fe2000f8ec0ff */
[----:B------:R-:W-:-:S03]  /*0190*/  MOV R22, RZ ;  /* 0x000000ff00167202 */ /* 0x000fc60000000f00 */
[----:B------:R-:W-:-:S12]  /*01a0*/  UIADD3 UR7, UPT, UPT, -UR4, URZ, URZ ;  /* 0x000000ff04077290 */ /* 0x000fd8000fffe1ff */
.L_x_302:
[----:B------:R-:W0:Y:S08]  /*01b0*/  LDC.64 R14, c[0x0][0x388] ;  /* 0x0000e200ff0e7b82 */ /* 0x000e300000000a00 */
[----:B------:R-:W1:Y:S01]  /*01c0*/  LDC R6, c[0x0][0x394] ;  /* 0x0000e500ff067b82 */ /* 0x000e620000000800 */
[----:B0-----:R-:W-:-:S04]  /*01d0*/  IMAD.WIDE R14, R5, 0x50, R14 ;  /* 0x00000050050e7825 */ /* 0x001fc800078e020e */
[----:B-----5:R-:W-:-:S04]  /*01e0*/  IMAD.WIDE R16, R3, 0x50, R14 ;  /* 0x0000005003107825 */ /* 0x020fc800078e020e */
[--C-:B------:R-:W-:Y:S01]  /*01f0*/  IMAD.WIDE R28, R4, 0x50, R14.reuse ;  /* 0x00000050041c7825 */ /* 0x100fe200078e020e */
[----:B------:R-:W2:Y:S04]  /*0200*/  LDG.E R9, desc[UR8][R16.64+0x30] ;  /* 0x0000300810097981 */ /* 0x000ea8000c1e1900 */
[----:B------:R-:W2:Y:S04]  /*0210*/  LDG.E R2, desc[UR8][R28.64+0x44] ;  /* 0x000044081c027981 */ /* 0x000ea8000c1e1900 */
[----:B------:R-:W3:Y:S04]  /*0220*/  LDG.E R7, desc[UR8][R16.64+0x44] ;  /* 0x0000440810077981 */ /* 0x000ee8000c1e1900 */
[----:B------:R-:W3:Y:S01]  /*0230*/  LDG.E R20, desc[UR8][R28.64+0x30] ;  /* 0x000030081c147981 */ /* 0x000ee2000c1e1900 */
[----:B-1----:R-:W-:-:S03]  /*0240*/  IMAD.WIDE R14, R6, 0x50, R14 ;  /* 0x00000050060e7825 */ /* 0x002fc600078e020e */
[----:B------:R-:W4:Y:S01]  /*0250*/  LDG.E R23, desc[UR8][R28.64+0x40] ;  /* 0x000040081c177981 */ /* 0x000f22000c1e1900 */
[----:B------:R-:W-:-:S04]  /*0260*/  IMAD.WIDE R12, R3, 0x50, R14 ;  /* 0x00000050030c7825 */ /* 0x000fc800078e020e */
[--C-:B------:R-:W-:Y:S01]  /*0270*/  IMAD.WIDE R18, R4, 0x50, R14.reuse ;  /* 0x0000005004127825 */ /* 0x100fe200078e020e */
[----:B------:R-:W4:Y:S04]  /*0280*/  LDG.E R11, desc[UR8][R12.64+0x30] ;  /* 0x000030080c0b7981 */ /* 0x000f28000c1e1900 */
[----:B------:R-:W4:Y:S04]  /*0290*/  LDG.E R26, desc[UR8][R18.64+0x44] ;  /* 0x00004408121a7981 */ /* 0x000f28000c1e1900 */
[----:B------:R0:W4:Y:S04]  /*02a0*/  LDG.E R25, desc[UR8][R12.64+0x44] ;  /* 0x000044080c197981 */ /* 0x000128000c1e1900 */
[----:B------:R-:W4:Y:S01]  /*02b0*/  LDG.E R24, desc[UR8][R18.64+0x30] ;  /* 0x0000300812187981 */ /* 0x000f22000c1e1900 */
[----:B------:R-:W-:-:S04]  /*02c0*/  IMAD.WIDE R14, R6, 0x50, R14 ;  /* 0x00000050060e7825 */ /* 0x000fc800078e020e */
[--C-:B0-----:R-:W-:Y:S01]  /*02d0*/  IMAD.WIDE R12, R3, 0x50, R14.reuse ;  /* 0x00000050030c7825 */ /* 0x101fe200078e020e */
[----:B------:R-:W4:Y:S03]  /*02e0*/  LDG.E R18, desc[UR8][R18.64+0x40] ;  /* 0x0000400812127981 */ /* 0x000f26000c1e1900 */
[--C-:B------:R-:W-:Y:S01]  /*02f0*/  IMAD.WIDE R16, R4, 0x50, R14.reuse ;  /* 0x0000005004107825 */ /* 0x100fe200078e020e */
[----:B------:R-:W4:Y:S03]  /*0300*/  LDG.E R8, desc[UR8][R12.64+0x44] ;  /* 0x000044080c087981 */ /* 0x000f26000c1e1900 */
[----:B------:R-:W-:Y:S01]  /*0310*/  IMAD.WIDE R14, R6, 0x50, R14 ;  /* 0x00000050060e7825 */ /* 0x000fe200078e020e */
[----:B------:R-:W4:Y:S04]  /*0320*/  LDG.E R10, desc[UR8][R16.64+0x30] ;  /* 0x00003008100a7981 */ /* 0x000f28000c1e1900 */
[----:B------:R-:W4:Y:S01]  /*0330*/  LDG.E R28, desc[UR8][R16.64+0x40] ;  /* 0x00004008101c7981 */ /* 0x000f22000c1e1900 */
[----:B--2---:R-:W-:-:S03]  /*0340*/  FMUL R21, R9, R2 ;  /* 0x0000000209157220 */ /* 0x004fc60000400000 */
[----:B------:R-:W2:Y:S01]  /*0350*/  LDG.E R2, desc[UR8][R16.64+0x44] ;  /* 0x0000440810027981 */ /* 0x000ea2000c1e1900 */
[----:B---3--:R-:W-:-:S03]  /*0360*/  FFMA R21, R20, R7, -R21 ;  /* 0x0000000714157223 */ /* 0x008fc60000000815 */
[----:B------:R0:W2:Y:S01]  /*0370*/  LDG.E R7, desc[UR8][R12.64+0x30] ;  /* 0x000030080c077981 */ /* 0x0000a2000c1e1900 */
[----:B------:R-:W-:-:S04]  /*0380*/  FMUL R21, R21, 0.10000000149011611938 ;  /* 0x3dcccccd15157820 */ /* 0x000fc80000400000 */
[----:B------:R-:W-:Y:S01]  /*0390*/  FFMA R9, R9, R20, R21 ;  /* 0x0000001409097223 */ /* 0x000fe20000000015 */
[----:B------:R-:W-:-:S04]  /*03a0*/  IMAD.WIDE R20, R4, 0x50, R14 ;  /* 0x0000005004147825 */ /* 0x000fc800078e020e */
[--C-:B0-----:R-:W-:Y:S01]  /*03b0*/  IMAD.WIDE R12, R3, 0x50, R14.reuse ;  /* 0x00000050030c7825 */ /* 0x101fe200078e020e */
[----:B------:R-:W3:Y:S04]  /*03c0*/  LDG.E R19, desc[UR8][R20.64+0x44] ;  /* 0x0000440814137981 */ /* 0x000ee8000c1e1900 */
[----:B------:R-:W3:Y:S04]  /*03d0*/  LDG.E R27, desc[UR8][R12.64+0x30] ;  /* 0x000030080c1b7981 */ /* 0x000ee8000c1e1900 */
[----:B------:R4:W3:Y:S01]  /*03e0*/  LDG.E R29, desc[UR8][R12.64+0x44] ;  /* 0x000044080c1d7981 */ /* 0x0008e2000c1e1900 */
[----:B------:R-:W-:-:S04]  /*03f0*/  IMAD.WIDE R14, R6, 0x50, R14 ;  /* 0x00000050060e7825 */ /* 0x000fc800078e020e */
[----:B----4-:R-:W-:Y:S02]  /*0400*/  FMUL R13, R11, R26 ;  /* 0x0000001a0b0d7220 */ /* 0x010fe40000400000 */
[----:B------:R-:W4:Y:S02]  /*0410*/  LDG.E R26, desc[UR8][R20.64+0x30] ;  /* 0x00003008141a7981 */ /* 0x000f24000c1e1900 */
[----:B------:R-:W-:Y:S01]  /*0420*/  FFMA R25, R24, R25, -R13 ;  /* 0x0000001918197223 */ /* 0x000fe2000000080d */
[----:B------:R-:W-:-:S04]  /*0430*/  IMAD.WIDE R16, R3, 0x50, R14 ;  /* 0x0000005003107825 */ /* 0x000fc800078e020e */
[----:B------:R-:W-:Y:S01]  /*0440*/  FMUL R25, R25, 0.10000000149011611938 ;  /* 0x3dcccccd19197820 */ /* 0x000fe20000400000 */
[----:B------:R-:W-:-:S04]  /*0450*/  IMAD.WIDE R12, R4, 0x50, R14 ;  /* 0x00000050040c7825 */ /* 0x000fc800078e020e */
[----:B------:R-:W-:Y:S01]  /*0460*/  FFMA R9, R23, R9, R22 ;  /* 0x0000000917097223 */ /* 0x000fe20000000016 */
[----:B------:R-:W-:Y:S01]  /*0470*/  FFMA R23, R11, R24, R25 ;  /* 0x000000180b177223 */ /* 0x000fe20000000019 */
[----:B------:R0:W4:Y:S04]  /*0480*/  LDG.E R22, desc[UR8][R20.64+0x40] ;  /* 0x0000400814167981 */ /* 0x000128000c1e1900 */
[----:B------:R-:W4:Y:S04]  /*0490*/  LDG.E R24, desc[UR8][R16.64+0x30] ;  /* 0x0000300810187981 */ /* 0x000f28000c1e1900 */
[----:B------:R-:W4:Y:S04]  /*04a0*/  LDG.E R11, desc[UR8][R12.64+0x44] ;  /* 0x000044080c0b7981 */ /* 0x000f28000c1e1900 */
[----:B------:R-:W4:Y:S04]  /*04b0*/  LDG.E R25, desc[UR8][R12.64+0x30] ;  /* 0x000030080c197981 */ /* 0x000f28000c1e1900 */
[----:B------:R-:W4:Y:S01]  /*04c0*/  LDG.E R16, desc[UR8][R16.64+0x44] ;  /* 0x0000440810107981 */ /* 0x000f22000c1e1900 */
[----:B------:R-:W-:-:S04]  /*04d0*/  IMAD.WIDE R14, R6, 0x50, R14 ;  /* 0x00000050060e7825 */ /* 0x000fc800078e020e */
[----:B------:R-:W-:Y:S01]  /*04e0*/  FFMA R23, R18, R23, R9 ;  /* 0x0000001712177223 */ /* 0x000fe20000000009 */
[----:B--2---:R-:W-:-:S04]  /*04f0*/  FMUL R2, R7, R2 ;  /* 0x0000000207027220 */ /* 0x004fc80000400000 */
[----:B------:R-:W-:Y:S02]  /*0500*/  FFMA R8, R10, R8, -R2 ;  /* 0x000000080a087223 */ /* 0x000fe40000000802 */
[----:B------:R1:W2:Y:S02]  /*0510*/  LDG.E R2, desc[UR8][R12.64+0x40] ;  /* 0x000040080c027981 */ /* 0x0002a4000c1e1900 */
[----:B0-----:R-:W-:Y:S01]  /*0520*/  FMUL R20, R8, 0.10000000149011611938 ;  /* 0x3dcccccd08147820 */ /* 0x001fe20000400000 */
[----:B------:R-:W-:-:S04]  /*0530*/  IMAD.WIDE R8, R3, 0x50, R14 ;  /* 0x0000005003087825 */ /* 0x000fc800078e020e */
[----:B---3--:R-:W-:Y:S01]  /*0540*/  FMUL R19, R27, R19 ;  /* 0x000000131b137220 */ /* 0x008fe20000400000 */
[----:B------:R-:W-:Y:S01]  /*0550*/  FFMA R18, R7, R10, R20 ;  /* 0x0000000a07127223 */ /* 0x000fe20000000014 */
[--C-:B------:R-:W-:Y:S01]  /*0560*/  IMAD.WIDE R20, R4, 0x50, R14.reuse ;  /* 0x0000005004147825 */ /* 0x100fe200078e020e */
[----:B------:R-:W3:Y:S03]  /*0570*/  LDG.E R7, desc[UR8][R8.64+0x30] ;  /* 0x0000300808077981 */ /* 0x000ee6000c1e1900 */
[----:B------:R-:W-:Y:S01]  /*0580*/  IMAD.WIDE R14, R6, 0x50, R14 ;  /* 0x00000050060e7825 */ /* 0x000fe200078e020e */
[----:B------:R0:W3:Y:S03]  /*0590*/  LDG.E R10, desc[UR8][R8.64+0x44] ;  /* 0x00004408080a7981 */ /* 0x0000e6000c1e1900 */
[----:B----4-:R-:W-:Y:S01]  /*05a0*/  FFMA R29, R26, R29, -R19 ;  /* 0x0000001d1a1d7223 */ /* 0x010fe20000000813 */
[----:B-1----:R-:W-:-:S04]  /*05b0*/  IMAD.WIDE R12, R3, 0x50, R14 ;  /* 0x00000050030c7825 */ /* 0x002fc800078e020e */
[----:B------:R-:W-:Y:S01]  /*05c0*/  FFMA R17, R28, R18, R23 ;  /* 0x000000121c117223 */ /* 0x000fe20000000017 */
[----:B------:R-:W4:Y:S01]  /*05d0*/  LDG.E R19, desc[UR8][R20.64+0x30] ;  /* 0x0000300814137981 */ /* 0x000f22000c1e1900 */
[----:B0-----:R-:W-:-:S03]  /*05e0*/  FMUL R8, R29, 0.10000000149011611938 ;  /* 0x3dcccccd1d087820 */ /* 0x001fc60000400000 */
[----:B------:R-:W3:Y:S01]  /*05f0*/  LDG.E R18, desc[UR8][R20.64+0x44] ;  /* 0x0000440814127981 */ /* 0x000ee2000c1e1900 */
[----:B------:R-:W-:Y:S01]  /*0600*/  FFMA R26, R27, R26, R8 ;  /* 0x0000001a1b1a7223 */ /* 0x000fe20000000008 */
[--C-:B------:R-:W-:Y:S02]  /*0610*/  IMAD.WIDE R8, R4, 0x50, R14.reuse ;  /* 0x0000005004087825 */ /* 0x100fe400078e020e */
[----:B------:R0:W4:Y:S02]  /*0620*/  LDG.E R28, desc[UR8][R20.64+0x40] ;  /* 0x00004008141c7981 */ /* 0x000124000c1e1900 */
[----:B------:R-:W-:-:S04]  /*0630*/  IMAD.WIDE R14, R6, 0x50, R14 ;  /* 0x00000050060e7825 */ /* 0x000fc800078e020e */
[----:B------:R-:W-:Y:S01]  /*0640*/  FFMA R17, R22, R26, R17 ;  /* 0x0000001a16117223 */ /* 0x000fe20000000011 */
[----:B------:R-:W4:Y:S04]  /*0650*/  LDG.E R23, desc[UR8][R12.64+0x30] ;  /* 0x000030080c177981 */ /* 0x000f28000c1e1900 */
[----:B------:R1:W4:Y:S01]  /*0660*/  LDG.E R29, desc[UR8][R12.64+0x44] ;  /* 0x000044080c1d7981 */ /* 0x000322000c1e1900 */
[----:B0-----:R-:W-:-:S03]  /*0670*/  IMAD.WIDE R20, R3, 0x50, R14 ;  /* 0x0000005003147825 */ /* 0x001fc600078e020e */
[----:B------:R-:W4:Y:S01]  /*0680*/  LDG.E R22, desc[UR8][R8.64+0x44] ;  /* 0x0000440808167981 */ /* 0x000f22000c1e1900 */
[----:B------:R-:W-:-:S03]  /*0690*/  IMAD.WIDE R14, R4, 0x50, R14 ;  /* 0x00000050040e7825 */ /* 0x000fc600078e020e */
[----:B------:R-:W4:Y:S01]  /*06a0*/  LDG.E R26, desc[UR8][R8.64+0x30] ;  /* 0x00003008081a7981 */ /* 0x000f22000c1e1900 */
[----:B-1----:R-:W-:-:S03]  /*06b0*/  FMUL R13, R24, R11 ;  /* 0x0000000b180d7220 */ /* 0x002fc60000400000 */
[----:B------:R-:W4:Y:S04]  /*06c0*/  LDG.E R11, desc[UR8][R20.64+0x30] ;  /* 0x00003008140b7981 */ /* 0x000f28000c1e1900 */
[----:B------:R0:W4:Y:S04]  /*06d0*/  LDG.E R12, desc[UR8][R20.64+0x44] ;  /* 0x00004408140c7981 */ /* 0x000128000c1e1900 */
[----:B------:R1:W4:Y:S01]  /*06e0*/  LDG.E R27, desc[UR8][R8.64+0x40] ;  /* 0x00004008081b7981 */ /* 0x000322000c1e1900 */
[----:B0-----:R-:W-:-:S03]  /*06f0*/  FFMA R20, R25, R16, -R13 ;  /* 0x0000001019147223 */ /* 0x001fc6000000080d */
[----:B------:R-:W4:Y:S04]  /*0700*/  LDG.E R16, desc[UR8][R14.64+0x44] ;  /* 0x000044080e107981 */ /* 0x000f28000c1e1900 */
[----:B------:R-:W4:Y:S04]  /*0710*/  LDG.E R13, desc[UR8][R14.64+0x30] ;  /* 0x000030080e0d7981 */ /* 0x000f28000c1e1900 */
[----:B------:R-:W4:Y:S01]  /*0720*/  LDG.E R14, desc[UR8][R14.64+0x40] ;  /* 0x000040080e0e7981 */ /* 0x000f22000c1e1900 */
[----:B-1----:R-:W-:Y:S01]  /*0730*/  FMUL R9, R20, 0.10000000149011611938 ;  /* 0x3dcccccd14097820 */ /* 0x002fe20000400000 */
[----:B------:R-:W-:-:S03]  /*0740*/  UIADD3 UR7, UPT, UPT, UR7, 0x8, URZ ;  /* 0x0000000807077890 */ /* 0x000fc6000fffe0ff */
[----:B------:R-:W-:Y:S01]  /*0750*/  FFMA R9, R24, R25, R9 ;  /* 0x0000001918097223 */ /* 0x000fe20000000009 */
[----:B------:R-:W-:Y:S01]  /*0760*/  UISETP.NE.AND UP1, UPT, UR7, URZ, UPT ;  /* 0x000000ff0700728c */ /* 0x000fe2000bf25270 */
[----:B------:R-:W-:Y:S02]  /*0770*/  LEA R5, R6, R5, 0x3 ;  /* 0x0000000506057211 */ /* 0x000fe400078e18ff */
[----:B--2---:R-:W-:Y:S01]  /*0780*/  FFMA R9, R2, R9, R17 ;  /* 0x0000000902097223 */ /* 0x004fe20000000011 */
[----:B---3--:R-:W-:-:S04]  /*0790*/  FMUL R18, R7, R18 ;  /* 0x0000001207127220 */ /* 0x008fc80000400000 */
[----:B----4-:R-:W-:-:S04]  /*07a0*/  FFMA R10, R19, R10, -R18 ;  /* 0x0000000a130a7223 */ /* 0x010fc80000000812 */
[----:B------:R-:W-:Y:S01]  /*07b0*/  FMUL R10, R10, 0.10000000149011611938 ;  /* 0x3dcccccd0a0a7820 */ /* 0x000fe20000400000 */
[----:B------:R-:W-:-:S04]  /*07c0*/  FMUL R22, R23, R22 ;  /* 0x0000001617167220 */ /* 0x000fc80000400000 */
[----:B------:R-:W-:Y:S01]  /*07d0*/  FFMA R22, R26, R29, -R22 ;  /* 0x0000001d1a167223 */ /* 0x000fe20000000816 */
[----:B------:R-:W-:-:S03]  /*07e0*/  FFMA R10, R7, R19, R10 ;  /* 0x00000013070a7223 */ /* 0x000fc6000000000a */
[----:B------:R-:W-:Y:S01]  /*07f0*/  FMUL R22, R22, 0.10000000149011611938 ;  /* 0x3dcccccd16167820 */ /* 0x000fe20000400000 */
[----:B------:R-:W-:-:S03]  /*0800*/  FFMA R10, R28, R10, R9 ;  /* 0x0000000a1c0a7223 */ /* 0x000fc60000000009 */
[----:B------:R-:W-:Y:S01]  /*0810*/  FFMA R22, R23, R26, R22 ;  /* 0x0000001a17167223 */ /* 0x000fe20000000016 */
[----:B------:R-:W-:-:S04]  /*0820*/  FMUL R16, R11, R16 ;  /* 0x000000100b107220 */ /* 0x000fc80000400000 */
[----:B------:R-:W-:-:S04]  /*0830*/  FFMA R12, R13, R12, -R16 ;  /* 0x0000000c0d0c7223 */ /* 0x000fc80000000810 */
[----:B------:R-:W-:Y:S01]  /*0840*/  FMUL R12, R12, 0.10000000149011611938 ;  /* 0x3dcccccd0c0c7820 */ /* 0x000fe20000400000 */
[----:B------:R-:W-:-:S03]  /*0850*/  FFMA R27, R27, R22, R10 ;  /* 0x000000161b1b7223 */ /* 0x000fc6000000000a */
[----:B------:R-:W-:-:S04]  /*0860*/  FFMA R12, R11, R13, R12 ;  /* 0x0000000d0b0c7223 */ /* 0x000fc8000000000c */
[----:B------:R-:W-:Y:S01]  /*0870*/  FFMA R22, R14, R12, R27 ;  /* 0x0000000c0e167223 */ /* 0x000fe2000000001b */
[----:B------:R-:W-:Y:S06]  /*0880*/  BRA.U UP1, `(.L_x_302) ;  /* 0xfffffff901487547 */ /* 0x000fec000b83ffff */
.L_x_301:
[----:B------:R-:W-:Y:S05]  /*0890*/  BRA.U !UP0, `(.L_x_300) ;  /* 0x0000000508c07547 */ /* 0x000fea000b800000 */
[----:B------:R-:W-:Y:S02]  /*08a0*/  UISETP.GE.U32.AND UP0, UPT, UR6, 0x4, UPT ;  /* 0x000000040600788c */ /* 0x000fe4000bf06070 */
[----:B------:R-:W-:-:S04]  /*08b0*/  ULOP3.LUT UR7, UR5, 0x3, URZ, 0xc0, !UPT ;  /* 0x0000000305077892 */ /* 0x000fc8000f8ec0ff */
[----:B------:R-:W-:-:S03]  /*08c0*/  UISETP.NE.AND UP1, UPT, UR7, URZ, UPT ;  /* 0x000000ff0700728c */ /* 0x000fc6000bf25270 */
[----:B------:R-:W-:Y:S08]  /*08d0*/  BRA.U !UP0, `(.L_x_303) ;  /* 0x0000000108e07547 */ /* 0x000ff0000b800000 */
[----:B------:R-:W0:Y:S08]  /*08e0*/  LDC R7, c[0x0][0x394] ;  /* 0x0000e500ff077b82 */ /* 0x000e300000000800 */
[----:B------:R-:W1:Y:S01]  /*08f0*/  LDC.64 R12, c[0x0][0x388] ;  /* 0x0000e200ff0c7b82 */ /* 0x000e620000000a00 */
[----:B0-----:R-:W-:-:S04]  /*0900*/  IMAD R5, R7, UR4, RZ ;  /* 0x0000000407057c24 */ /* 0x001fc8000f8e02ff */
[----:B-1----:R-:W-:-:S04]  /*0910*/  IMAD.WIDE R12, R5, 0x50, R12 ;  /* 0x00000050050c7825 */ /* 0x002fc800078e020c */
[----:B-----5:R-:W-:-:S04]  /*0920*/  IMAD.WIDE R14, R3, 0x50, R12 ;  /* 0x00000050030e7825 */ /* 0x020fc800078e020c */
[--C-:B------:R-:W-:Y:S01]  /*0930*/  IMAD.WIDE R26, R4, 0x50, R12.reuse ;  /* 0x00000050041a7825 */ /* 0x100fe200078e020c */
[----:B------:R-:W2:Y:S03]  /*0940*/  LDG.E R5, desc[UR8][R14.64+0x30] ;  /* 0x000030080e057981 */ /* 0x000ea6000c1e1900 */
[C---:B------:R-:W-:Y:S01]  /*0950*/  IMAD.WIDE R12, R7.reuse, 0x50, R12 ;  /* 0x00000050070c7825 */ /* 0x040fe200078e020c */
[----:B------:R-:W2:Y:S04]  /*0960*/  LDG.E R2, desc[UR8][R26.64+0x44] ;  /* 0x000044081a027981 */ /* 0x000ea8000c1e1900 */
[----:B------:R0:W3:Y:S01]  /*0970*/  LDG.E R16, desc[UR8][R14.64+0x44] ;  /* 0x000044080e107981 */ /* 0x0000e2000c1e1900 */
[----:B------:R-:W-:-:S03]  /*0980*/  IMAD.WIDE R10, R7, 0x50, R12 ;  /* 0x00000050070a7825 */ /* 0x000fc600078e020c */
[----:B------:R-:W3:Y:S01]  /*0990*/  LDG.E R18, desc[UR8][R26.64+0x30] ;  /* 0x000030081a127981 */ /* 0x000ee2000c1e1900 */
[----:B------:R-:W-:-:S03]  /*09a0*/  IMAD.WIDE R28, R3, 0x50, R12 ;  /* 0x00000050031c7825 */ /* 0x000fc600078e020c */
[----:B------:R-:W4:Y:S01]  /*09b0*/  LDG.E R21, desc[UR8][R26.64+0x40] ;  /* 0x000040081a157981 */ /* 0x000f22000c1e1900 */
        /* <DEDUP_REMOVED lines=8> */
[----:B0-----:R-:W-:-:S03]  /*0a40*/  IMAD.WIDE R14, R3, 0x50, R6 ;  /* 0x00000050030e7825 */ /* 0x001fc600078e0206 */
[----:B------:R-:W4:Y:S01]  /*0a50*/  LDG.E R23, desc[UR8][R8.64+0x30] ;  /* 0x0000300808177981 */ /* 0x000f22000c1e1900 */
[----:B------:R-:W-:-:S03]  /*0a60*/  IMAD.WIDE R6, R4, 0x50, R6 ;  /* 0x0000005004067825 */ /* 0x000fc600078e0206 */
[----:B------:R-:W4:Y:S04]  /*0a70*/  LDG.E R26, desc[UR8][R10.64+0x44] ;  /* 0x000044080a1a7981 */ /* 0x000f28000c1e1900 */
[----:B------:R-:W4:Y:S04]  /*0a80*/  LDG.E R27, desc[UR8][R8.64+0x44] ;  /* 0x00004408081b7981 */ /* 0x000f28000c1e1900 */
[----:B------:R-:W4:Y:S04]  /*0a90*/  LDG.E R28, desc[UR8][R14.64+0x30] ;  /* 0x000030080e1c7981 */ /* 0x000f28000c1e1900 */
[----:B------:R-:W4:Y:S04]  /*0aa0*/  LDG.E R29, desc[UR8][R6.64+0x30] ;  /* 0x00003008061d7981 */ /* 0x000f28000c1e1900 */
[----:B------:R-:W4:Y:S04]  /*0ab0*/  LDG.E R8, desc[UR8][R10.64+0x30] ;  /* 0x000030080a087981 */ /* 0x000f28000c1e1900 */
[----:B------:R-:W4:Y:S04]  /*0ac0*/  LDG.E R9, desc[UR8][R6.64+0x44] ;  /* 0x0000440806097981 */ /* 0x000f28000c1e1900 */
[----:B------:R0:W4:Y:S04]  /*0ad0*/  LDG.E R14, desc[UR8][R14.64+0x44] ;  /* 0x000044080e0e7981 */ /* 0x000128000c1e1900 */
[----:B------:R-:W4:Y:S04]  /*0ae0*/  LDG.E R25, desc[UR8][R12.64+0x40] ;  /* 0x000040080c197981 */ /* 0x000f28000c1e1900 */
[----:B------:R1:W4:Y:S04]  /*0af0*/  LDG.E R12, desc[UR8][R10.64+0x40] ;  /* 0x000040080a0c7981 */ /* 0x000328000c1e1900 */
[----:B------:R1:W4:Y:S01]  /*0b00*/  LDG.E R13, desc[UR8][R6.64+0x40] ;  /* 0x00004008060d7981 */ /* 0x000322000c1e1900 */
[----:B------:R-:W-:Y:S01]  /*0b10*/  UIADD3 UR4, UPT, UPT, UR4, 0x4, URZ ;  /* 0x0000000404047890 */ /* 0x000fe2000fffe0ff */
[----:B--2---:R-:W-:-:S04]  /*0b20*/  FMUL R2, R5, R2 ;  /* 0x0000000205027220 */ /* 0x004fc80000400000 */
[----:B---3--:R-:W-:-:S04]  /*0b30*/  FFMA R2, R18, R16, -R2 ;  /* 0x0000001012027223 */ /* 0x008fc80000000802 */
[----:B------:R-:W-:Y:S01]  /*0b40*/  FMUL R2, R2, 0.10000000149011611938 ;  /* 0x3dcccccd02027820 */ /* 0x000fe20000400000 */
[----:B----4-:R-:W-:-:S03]  /*0b50*/  FMUL R20, R19, R20 ;  /* 0x0000001413147220 */ /* 0x010fc60000400000 */
[----:B------:R-:W-:Y:S01]  /*0b60*/  FFMA R2, R5, R18, R2 ;  /* 0x0000001205027223 */ /* 0x000fe20000000002 */
[----:B------:R-:W-:-:S04]  /*0b70*/  FFMA R17, R24, R17, -R20 ;  /* 0x0000001118117223 */ /* 0x000fc80000000814 */
[----:B------:R-:W-:Y:S01]  /*0b80*/  FMUL R16, R17, 0.10000000149011611938 ;  /* 0x3dcccccd11107820 */ /* 0x000fe20000400000 */
[----:B0-----:R-:W-:Y:S01]  /*0b90*/  FMUL R15, R23, R26 ;  /* 0x0000001a170f7220 */ /* 0x001fe20000400000 */
[----:B------:R-:W-:Y:S02]  /*0ba0*/  FFMA R2, R21, R2, R22 ;  /* 0x0000000215027223 */ /* 0x000fe40000000016 */
[----:B------:R-:W-:Y:S01]  /*0bb0*/  FFMA R16, R19, R24, R16 ;  /* 0x0000001813107223 */ /* 0x000fe20000000010 */
[----:B------:R-:W-:Y:S01]  /*0bc0*/  FFMA R15, R8, R27, -R15 ;  /* 0x0000001b080f7223 */ /* 0x000fe2000000080f */
[----:B-1----:R-:W-:-:S03]  /*0bd0*/  FMUL R10, R28, R9 ;  /* 0x000000091c0a7220 */ /* 0x002fc60000400000 */
[----:B------:R-:W-:Y:S01]  /*0be0*/  FMUL R6, R15, 0.10000000149011611938 ;  /* 0x3dcccccd0f067820 */ /* 0x000fe20000400000 */
[----:B------:R-:W-:-:S03]  /*0bf0*/  FFMA R10, R29, R14, -R10 ;  /* 0x0000000e1d0a7223 */ /* 0x000fc6000000080a */
[----:B------:R-:W-:Y:S01]  /*0c00*/  FFMA R6, R23, R8, R6 ;  /* 0x0000000817067223 */ /* 0x000fe20000000006 */
[----:B------:R-:W-:Y:S01]  /*0c10*/  FFMA R25, R25, R16, R2 ;  /* 0x0000001019197223 */ /* 0x000fe20000000002 */
[----:B------:R-:W-:-:S04]  /*0c20*/  FMUL R5, R10, 0.10000000149011611938 ;  /* 0x3dcccccd0a057820 */ /* 0x000fc80000400000 */
[----:B------:R-:W-:Y:S01]  /*0c30*/  FFMA R5, R28, R29, R5 ;  /* 0x0000001d1c057223 */ /* 0x000fe20000000005 */
[----:B------:R-:W-:-:S04]  /*0c40*/  FFMA R6, R12, R6, R25 ;  /* 0x000000060c067223 */ /* 0x000fc80000000019 */
[----:B------:R-:W-:-:S07]  /*0c50*/  FFMA R22, R13, R5, R6 ;  /* 0x000000050d167223 */ /* 0x000fce0000000006 */
.L_x_303:
[----:B------:R-:W-:Y:S05]  /*0c60*/  BRA.U !UP1, `(.L_x_300) ;  /* 0x0000000109cc7547 */ /* 0x000fea000b800000 */
[----:B------:R-:W-:Y:S02]  /*0c70*/  UISETP.NE.AND UP0, UPT, UR7, 0x1, UPT ;  /* 0x000000010700788c */ /* 0x000fe4000bf05270 */
[----:B------:R-:W-:-:S04]  /*0c80*/  ULOP3.LUT UR6, UR5, 0x1, URZ, 0xc0, !UPT ;  /* 0x0000000105067892 */ /* 0x000fc8000f8ec0ff */
[----:B------:R-:W-:-:S03]  /*0c90*/  UISETP.NE.U32.AND UP1, UPT, UR6, 0x1, UPT ;  /* 0x000000010600788c */ /* 0x000fc6000bf25070 */
[----:B------:R-:W-:Y:S08]  /*0ca0*/  BRA.U !UP0, `(.L_x_304) ;  /* 0x0000000108787547 */ /* 0x000ff0000b800000 */
[----:B------:R-:W0:Y:S08]  /*0cb0*/  LDC R15, c[0x0][0x394] ;  /* 0x0000e500ff0f7b82 */ /* 0x000e300000000800 */
[----:B------:R-:W1:Y:S01]  /*0cc0*/  LDC.64 R6, c[0x0][0x388] ;  /* 0x0000e200ff067b82 */ /* 0x000e620000000a00 */
[----:B0-----:R-:W-:-:S04]  /*0cd0*/  IMAD R5, R15, UR4, RZ ;  /* 0x000000040f057c24 */ /* 0x001fc8000f8e02ff */
[----:B-1----:R-:W-:-:S04]  /*0ce0*/  IMAD.WIDE R6, R5, 0x50, R6 ;  /* 0x0000005005067825 */ /* 0x002fc800078e0206 */
[----:B------:R-:W-:-:S04]  /*0cf0*/  IMAD.WIDE R14, R15, 0x50, R6 ;  /* 0x000000500f0e7825 */ /* 0x000fc800078e0206 */
[----:B-----5:R-:W-:-:S04]  /*0d00*/  IMAD.WIDE R12, R3, 0x50, R6 ;  /* 0x00000050030c7825 */ /* 0x020fc800078e0206 */
[C---:B------:R-:W-:Y:S01]  /*0d10*/  IMAD.WIDE R8, R4.reuse, 0x50, R6 ;  /* 0x0000005004087825 */ /* 0x040fe200078e0206 */
[----:B------:R-:W2:Y:S03]  /*0d20*/  LDG.E R2, desc[UR8][R12.64+0x30] ;  /* 0x000030080c027981 */ /* 0x000ea6000c1e1900 */
[--C-:B------:R-:W-:Y:S01]  /*0d30*/  IMAD.WIDE R10, R3, 0x50, R14.reuse ;  /* 0x00000050030a7825 */ /* 0x100fe200078e020e */
[----:B------:R-:W2:Y:S03]  /*0d40*/  LDG.E R17, desc[UR8][R8.64+0x44] ;  /* 0x0000440808117981 */ /* 0x000ea6000c1e1900 */
[----:B------:R-:W-:Y:S01]  /*0d50*/  IMAD.WIDE R6, R4, 0x50, R14 ;  /* 0x0000005004067825 */ /* 0x000fe200078e020e */
[----:B------:R-:W3:Y:S04]  /*0d60*/  LDG.E R5, desc[UR8][R8.64+0x30] ;  /* 0x0000300808057981 */ /* 0x000ee8000c1e1900 */
[----:B------:R-:W3:Y:S04]  /*0d70*/  LDG.E R14, desc[UR8][R12.64+0x44] ;  /* 0x000044080c0e7981 */ /* 0x000ee8000c1e1900 */
[----:B------:R-:W4:Y:S04]  /*0d80*/  LDG.E R18, desc[UR8][R10.64+0x30] ;  /* 0x000030080a127981 */ /* 0x000f28000c1e1900 */
[----:B------:R-:W4:Y:S04]  /*0d90*/  LDG.E R21, desc[UR8][R6.64+0x44] ;  /* 0x0000440806157981 */ /* 0x000f28000c1e1900 */
[----:B------:R-:W4:Y:S04]  /*0da0*/  LDG.E R20, desc[UR8][R10.64+0x44] ;  /* 0x000044080a147981 */ /* 0x000f28000c1e1900 */
[----:B------:R-:W4:Y:S04]  /*0db0*/  LDG.E R19, desc[UR8][R6.64+0x30] ;  /* 0x0000300806137981 */ /* 0x000f28000c1e1900 */
[----:B------:R-:W4:Y:S04]  /*0dc0*/  LDG.E R15, desc[UR8][R8.64+0x40] ;  /* 0x00004008080f7981 */ /* 0x000f28000c1e1900 */
[----:B------:R-:W4:Y:S01]  /*0dd0*/  LDG.E R24, desc[UR8][R6.64+0x40] ;  /* 0x0000400806187981 */ /* 0x000f22000c1e1900 */
        /* <DEDUP_REMOVED lines=8> */
[----:B------:R-:W-:-:S03]  /*0e60*/  FFMA R13, R15, R13, R22 ;  /* 0x0000000d0f0d7223 */ /* 0x000fc60000000016 */
[----:B------:R-:W-:-:S04]  /*0e70*/  FFMA R5, R18, R19, R5 ;  /* 0x0000001312057223 */ /* 0x000fc80000000005 */
[----:B------:R-:W-:-:S07]  /*0e80*/  FFMA R22, R24, R5, R13 ;  /* 0x0000000518167223 */ /* 0x000fce000000000d */
.L_x_304:
[----:B------:R-:W-:Y:S05]  /*0e90*/  BRA.U UP1, `(.L_x_300) ;  /* 0x0000000101407547 */ /* 0x000fea000b800000 */
[----:B------:R-:W0:Y:S08]  /*0ea0*/  LDC R5, c[0x0][0x394] ;  /* 0x0000e500ff057b82 */ /* 0x000e300000000800 */
[----:B------:R-:W1:Y:S01]  /*0eb0*/  LDC.64 R6, c[0x0][0x388] ;  /* 0x0000e200ff067b82 */ /* 0x000e620000000a00 */
[----:B0-----:R-:W-:-:S04]  /*0ec0*/  IMAD R5, R5, UR4, RZ ;  /* 0x0000000405057c24 */ /* 0x001fc8000f8e02ff */
[----:B-1----:R-:W-:-:S04]  /*0ed0*/  IMAD.WIDE R6, R5, 0x50, R6 ;  /* 0x0000005005067825 */ /* 0x002fc800078e0206 */
[----:B-----5:R-:W-:-:S04]  /*0ee0*/  IMAD.WIDE R4, R4, 0x50, R6 ;  /* 0x0000005004047825 */ /* 0x020fc800078e0206 */
[----:B------:R-:W-:Y:S01]  /*0ef0*/  IMAD.WIDE R6, R3, 0x50, R6 ;  /* 0x0000005003067825 */ /* 0x000fe200078e0206 */
[----:B------:R-:W2:Y:S04]  /*0f00*/  LDG.E R9, desc[UR8][R4.64+0x44] ;  /* 0x0000440804097981 */ /* 0x000ea8000c1e1900 */
[----:B------:R-:W2:Y:S04]  /*0f10*/  LDG.E R2, desc[UR8][R6.64+0x30] ;  /* 0x0000300806027981 */ /* 0x000ea8000c1e1900 */
[----:B------:R-:W3:Y:S04]  /*0f20*/  LDG.E R8, desc[UR8][R6.64+0x44] ;  /* 0x0000440806087981 */ /* 0x000ee8000c1e1900 */
[----:B------:R-:W3:Y:S04]  /*0f30*/  LDG.E R3, desc[UR8][R4.64+0x30] ;  /* 0x0000300804037981 */ /* 0x000ee8000c1e1900 */
[----:B------:R-:W4:Y:S01]  /*0f40*/  LDG.E R11, desc[UR8][R4.64+0x40] ;  /* 0x00004008040b7981 */ /* 0x000f22000c1e1900 */
[----:B--2---:R-:W-:-:S04]  /*0f50*/  FMUL R10, R2, R9 ;  /* 0x00000009020a7220 */ /* 0x004fc80000400000 */
[----:B---3--:R-:W-:-:S04]  /*0f60*/  FFMA R8, R3, R8, -R10 ;  /* 0x0000000803087223 */ /* 0x008fc8000000080a */
[----:B------:R-:W-:-:S04]  /*0f70*/  FMUL R9, R8, 0.10000000149011611938 ;  /* 0x3dcccccd08097820 */ /* 0x000fc80000400000 */
[----:B------:R-:W-:-:S04]  /*0f80*/  FFMA R9, R2, R3, R9 ;  /* 0x0000000302097223 */ /* 0x000fc80000000009 */
[----:B----4-:R-:W-:-:S07]  /*0f90*/  FFMA R22, R11, R9, R22 ;  /* 0x000000090b167223 */ /* 0x010fce0000000016 */
.L_x_300:
[----:B------:R-:W-:Y:S01]  /*0fa0*/  UISETP.LT.AND UP0, UPT, UR5, 0x1, UPT ;  /* 0x000000010500788c */ /* 0x000fe2000bf01270 */
[----:B------:R-:W-:Y:S03]  /*0fb0*/  BSSY.RECONVERGENT B0, `(.L_x_305) ;  /* 0x000000e000007945 */ /* 0x000fe60003800200 */
[----:B------:R-:W-:-:S06]  /*0fc0*/  USEL UR4, UR5, 0x1, !UP0 ;  /* 0x0000000105047887 */ /* 0x000fcc000c000000 */
[----:B------:R-:W-:-:S04]  /*0fd0*/  I2FP.F32.U32 R2, UR4 ;  /* 0x0000000400027c45 */ /* 0x000fc80008201000 */
[----:B-----5:R-:W0:Y:S08]  /*0fe0*/  MUFU.RCP R3, R2 ;  /* 0x0000000200037308 */ /* 0x020e300000001000 */
[----:B------:R-:W1:Y:S01]  /*0ff0*/  FCHK P0, R22, R2 ;  /* 0x0000000216007302 */ /* 0x000e620000000000 */
[----:B0-----:R-:W-:-:S04]  /*1000*/  FFMA R4, -R2, R3, 1 ;  /* 0x3f80000002047423 */ /* 0x001fc80000000103 */
[----:B------:R-:W-:-:S04]  /*1010*/  FFMA R3, R3, R4, R3 ;  /* 0x0000000403037223 */ /* 0x000fc80000000003 */
[----:B------:R-:W-:-:S04]  /*1020*/  FFMA R5, R3, R22, RZ ;  /* 0x0000001603057223 */ /* 0x000fc800000000ff */
[----:B------:R-:W-:-:S04]  /*1030*/  FFMA R4, -R2, R5, R22 ;  /* 0x0000000502047223 */ /* 0x000fc80000000116 */
[----:B------:R-:W-:Y:S01]  /*1040*/  FFMA R4, R3, R4, R5 ;  /* 0x0000000403047223 */ /* 0x000fe20000000005 */
[----:B-1----:R-:W-:Y:S06]  /*1050*/  @!P0 BRA `(.L_x_306) ;  /* 0x00000000000c8947 */ /* 0x002fec0003800000 */
[----:B------:R-:W-:-:S07]  /*1060*/  MOV R4, 0x1080 ;  /* 0x0000108000047802 */ /* 0x000fce0000000f00 */
[----:B------:R-:W-:Y:S05]  /*1070*/  CALL.REL.NOINC `($__internal_10_$__cuda_sm3x_div_rn_noftz_f32_slowpath) ;  /* 0x0000000000247944 */ /* 0x000fea0003c00000 */
[----:B------:R-:W-:-:S07]  /*1080*/  MOV R4, R2 ;  /* 0x0000000200047202 */ /* 0x000fce0000000f00 */
.L_x_306:
[----:B------:R-:W-:Y:S05]  /*1090*/  BSYNC.RECONVERGENT B0 ;  /* 0x0000000000007941 */ /* 0x000fea0003800200 */
.L_x_305:
[----:B------:R-:W0:Y:S01]  /*10a0*/  LDC.64 R2, c[0x0][0x3a0] ;  /* 0x0000e800ff027b82 */ /* 0x000e220000000a00 */
[----:B------:R-:W1:Y:S02]  /*10b0*/  LDCU.64 UR4, c[0x0][0x398] ;  /* 0x00007300ff0477ac */ /* 0x000e640008000a00 */
[----:B-1----:R-:W-:-:S04]  /*10c0*/  FMUL R4, R4, UR4 ;  /* 0x0000000404047c20 */ /* 0x002fc80008400000 */
[----:B------:R-:W-:Y:S01]  /*10d0*/  FMUL R5, R4, UR5 ;  /* 0x0000000504057c20 */ /* 0x000fe20008400000 */
[----:B0-----:R-:W-:-:S05]  /*10e0*/  IMAD.WIDE R2, R0, 0x4, R2 ;  /* 0x0000000400027825 */ /* 0x001fca00078e0202 */
[----:B------:R-:W-:Y:S01]  /*10f0*/  STG.E desc[UR8][R2.64], R5 ;  /* 0x0000000502007986 */ /* 0x000fe2000c101908 */
[----:B------:R-:W-:Y:S05]  /*1100*/  EXIT ;  /* 0x000000000000794d */ /* 0x000fea0003800000 */
        .weak           $__internal_10_$__cuda_sm3x_div_rn_noftz_f32_slowpath
        .type           $__internal_10_$__cuda_sm3x_div_rn_noftz_f32_slowpath,@function
        .size           $__internal_10_$__cuda_sm3x_div_rn_noftz_f32_slowpath,(.L_x_373 - $__internal_10_$__cuda_sm3x_div_rn_noftz_f32_slowpath)
$__internal_10_$__cuda_sm3x_div_rn_noftz_f32_slowpath:
[----:B------:R-:W-:Y:S01]  /*1110*/  SHF.R.U32.HI R5, RZ, 0x17, R2 ;  /* 0x00000017ff057819 */ /* 0x000fe20000011602 */
[----:B------:R-:W-:Y:S01]  /*1120*/  BSSY.RECONVERGENT B1, `(.L_x_307) ;  /* 0x0000063000017945 */ /* 0x000fe20003800200 */
[----:B------:R-:W-:Y:S02]  /*1130*/  SHF.R.U32.HI R3, RZ, 0x17, R22 ;  /* 0x00000017ff037819 */ /* 0x000fe40000011616 */
[----:B------:R-:W-:Y:S02]  /*1140*/  LOP3.LUT R5, R5, 0xff, RZ, 0xc0, !PT ;  /* 0x000000ff05057812 */ /* 0x000fe400078ec0ff */
[----:B------:R-:W-:Y:S02]  /*1150*/  LOP3.LUT R10, R3, 0xff, RZ, 0xc0, !PT ;  /* 0x000000ff030a7812 */ /* 0x000fe400078ec0ff */
[----:B------:R-:W-:Y:S02]  /*1160*/  IADD3 R7, PT, PT, R5, -0x1, RZ ;  /* 0xffffffff05077810 */ /* 0x000fe40007ffe0ff */
[----:B------:R-:W-:-:S02]  /*1170*/  IADD3 R8, PT, PT, R10, -0x1, RZ ;  /* 0xffffffff0a087810 */ /* 0x000fc40007ffe0ff */
[----:B------:R-:W-:Y:S02]  /*1180*/  ISETP.GT.U32.AND P0, PT, R7, 0xfd, PT ;  /* 0x000000fd0700780c */ /* 0x000fe40003f04070 */
[----:B------:R-:W-:Y:S02]  /*1190*/  MOV R3, R2 ;  /* 0x0000000200037202 */ /* 0x000fe40000000f00 */
        /* <DEDUP_REMOVED lines=26> */
.L_x_308:
[----:B------:R-:W-:Y:S01]  /*1340*/  LEA R2, R5, 0xc0800000, 0x17 ;  /* 0xc080000005027811 */ /* 0x000fe200078eb8ff */
[----:B------:R-:W-:Y:S03]  /*1350*/  BSSY.RECONVERGENT B2, `(.L_x_313) ;  /* 0x0000036000027945 */ /* 0x000fe60003800200 */
[----:B------:R-:W-:Y:S02]  /*1360*/  IADD3 R7, PT, PT, -R2, R3, RZ ;  /* 0x0000000302077210 */ /* 0x000fe40007ffe1ff */
[----:B------:R-:W-:Y:S02]  /*1370*/  IADD3 R3, PT, PT, R10, -0x7f, RZ ;  /* 0xffffff810a037810 */ /* 0x000fe40007ffe0ff */
[----:B------:R-:W0:Y:S01]  /*1380*/  MUFU.RCP R8, R7 ;  /* 0x0000000700087308 */ /* 0x000e220000001000 */
[----:B------:R-:W-:Y:S01]  /*1390*/  FADD.FTZ R9, -R7, -RZ ;  /* 0x800000ff07097221 */ /* 0x000fe20000010100 */
[C---:B------:R-:W-:Y:S01]  /*13a0*/  IADD3 R5, PT, PT, R3.reuse, 0x7f, -R5 ;  /* 0x0000007f03057810 */ /* 0x040fe20007ffe805 */
[----:B------:R-:W-:-:S03]  /*13b0*/  IMAD R2, R3, -0x800000, R22 ;  /* 0xff80000003027824 */ /* 0x000fc600078e0216 */
        /* <DEDUP_REMOVED lines=43> */
.L_x_315:
[----:B------:R-:W-:-:S04]  /*1670*/  LOP3.LUT R2, R2, 0x80000000, RZ, 0xc0, !PT ;  /* 0x8000000002027812 */ /* 0x000fc800078ec0ff */
[----:B------:R-:W-:Y:S01]  /*1680*/  LOP3.LUT R2, R2, 0x7f800000, RZ, 0xfc, !PT ;  /* 0x7f80000002027812 */ /* 0x000fe200078efcff */
[----:B------:R-:W-:Y:S06]  /*1690*/  BRA `(.L_x_316) ;  /* 0x0000000000047947 */ /* 0x000fec0003800000 */
.L_x_314:
[----:B------:R-:W-:-:S07]  /*16a0*/  LEA R2, R5, R2, 0x17 ;  /* 0x0000000205027211 */ /* 0x000fce00078eb8ff */
.L_x_316:
[----:B------:R-:W-:Y:S05]  /*16b0*/  BSYNC.RECONVERGENT B2 ;  /* 0x0000000000027941 */ /* 0x000fea0003800200 */
.L_x_313:
[----:B------:R-:W-:Y:S05]  /*16c0*/  BRA `(.L_x_317) ;  /* 0x0000000000207947 */ /* 0x000fea0003800000 */
.L_x_312:
[----:B------:R-:W-:-:S04]  /*16d0*/  LOP3.LUT R2, R3, 0x80000000, R22, 0x48, !PT ;  /* 0x8000000003027812 */ /* 0x000fc800078e4816 */
[----:B------:R-:W-:Y:S01]  /*16e0*/  LOP3.LUT R2, R2, 0x7f800000, RZ, 0xfc, !PT ;  /* 0x7f80000002027812 */ /* 0x000fe200078efcff */
[----:B------:R-:W-:Y:S06]  /*16f0*/  BRA `(.L_x_317) ;  /* 0x0000000000147947 */ /* 0x000fec0003800000 */
.L_x_311:
[----:B------:R-:W-:Y:S01]  /*1700*/  LOP3.LUT R2, R3, 0x80000000, R22, 0x48, !PT ;  /* 0x8000000003027812 */ /* 0x000fe200078e4816 */
[----:B------:R-:W-:Y:S06]  /*1710*/  BRA `(.L_x_317) ;  /* 0x00000000000c7947 */ /* 0x000fec0003800000 */
.L_x_310:
[----:B------:R-:W0:Y:S01]  /*1720*/  MUFU.RSQ R2, -QNAN ;  /* 0xffc0000000027908 */ /* 0x000e220000001400 */
[----:B------:R-:W-:Y:S05]  /*1730*/  BRA `(.L_x_317) ;  /* 0x0000000000047947 */ /* 0x000fea0003800000 */
.L_x_309:
[----:B------:R-:W-:-:S07]  /*1740*/  FADD.FTZ R2, R22, R2 ;  /* 0x0000000216027221 */ /* 0x000fce0000010000 */
.L_x_317:
[----:B------:R-:W-:Y:S05]  /*1750*/  BSYNC.RECONVERGENT B1 ;  /* 0x0000000000017941 */ /* 0x000fea0003800200 */
.L_x_307:
[----:B------:R-:W-:-:S04]  /*1760*/  HFMA2 R5, -RZ, RZ, 0, 0 ;  /* 0x00000000ff057431 */ /* 0x000fc800000001ff */
[----:B0-----:R-:W-:Y:S05]  /*1770*/  RET.REL.NODEC R4 `(_Z27calculateWeightDeltasKernelPK14OpticalSynapsePK13OpticalNeuroniiffPfi) ;  /* 0xffffffe804207950 */ /* 0x001fea0003c3ffff */
.L_x_318:
        /* <DEDUP_REMOVED lines=16> */
.L_x_373:


//--------------------- .text._Z22forwardPassLayerKernelP13OpticalNeuronPK14OpticalSynapseiPKiS5_iifi --------------------------
	.section	.text._Z22forwardPassLayerKernelP13OpticalNeuronPK14OpticalSynapseiPKiS5_iifi,"ax",@progbits
	.align	128
        .global         _Z22forwardPassLayerKernelP13OpticalNeuronPK14OpticalSynapseiPKiS5_iifi
        .type           _Z22forwardPassLayerKernelP13OpticalNeuronPK14OpticalSynapseiPKiS5_iifi,@function
        .size           _Z22forwardPassLayerKernelP13OpticalNeuronPK14OpticalSynapseiPKiS5_iifi,(.L_x_390 - _Z22forwardPassLayerKernelP13OpticalNeuronPK14OpticalSynapseiPKiS5_iifi)
        .other          _Z22forwardPassLayerKernelP13OpticalNeuronPK14OpticalSynapseiPKiS5_iifi,@"STO_CUDA_ENTRY STV_DEFAULT"
_Z22forwardPassLayerKernelP13OpticalNeuronPK14OpticalSynapseiPKiS5_iifi:
.text._Z22forwardPassLayerKernelP13OpticalNeuronPK14OpticalSynapseiPKiS5_iifi:
        /* <DEDUP_REMOVED lines=24> */
[----:B------:R-:W-:Y:S02]  /*0180*/  LOP3.LUT R2, R0, R9, RZ, 0x3c, !PT ;  /* 0x0000000900027212 */ /* 0x000fe400078e3cff */
[----:B------:R-:W-:Y:S02]  /*0190*/  ISETP.NE.AND P2, PT, R9, RZ, PT ;  /* 0x000000ff0900720c */ /* 0x000fe40003f45270 */
[----:B------:R-:W-:-:S07]  /*01a0*/  ISETP.GE.AND P1, PT, R2, RZ, PT ;  /* 0x000000ff0200720c */ /* 0x000fce0003f26270 */
[----:B------:R-:W-:-:S06]  /*01b0*/  @P0 IADD3 R3, PT, PT, R3, 0x1, RZ ;  /* 0x0000000103030810 */ /* 0x000fcc0007ffe0ff */
[----:B------:R-:W-:Y:S02]  /*01c0*/  @!P1 IADD3 R3, PT, PT, -R3, RZ, RZ ;  /* 0x000000ff03039210 */ /* 0x000fe40007ffe1ff */
[----:B------:R-:W-:-:S04]  /*01d0*/  @!P2 LOP3.LUT R3, RZ, R9, RZ, 0x33, !PT ;  /* 0x00000009ff03a212 */ /* 0x000fc800078e33ff */
[----:B-1----:R-:W-:-:S13]  /*01e0*/  ISETP.GE.AND P0, PT, R3, UR4, PT ;  /* 0x0000000403007c0c */ /* 0x002fda000bf06270 */
[----:B------:R-:W-:Y:S05]  /*01f0*/  @P0 EXIT ;  /* 0x000000000000094d */ /* 0x000fea0003800000 */
[----:B------:R-:W0:Y:S01]  /*0200*/  LDC.64 R4, c[0x0][0x380] ;  /* 0x0000e000ff047b82 */ /* 0x000e220000000a00 */
[----:B------:R-:W1:Y:S01]  /*0210*/  LDCU UR7, c[0x0][0x390] ;  /* 0x00007200ff0777ac */ /* 0x000e620008000800 */
[----:B------:R-:W-:Y:S01]  /*0220*/  IADD3 R2, PT, PT, -R3, RZ, RZ ;  /* 0x000000ff03027210 */ /* 0x000fe20007ffe1ff */
[----:B------:R-:W2:Y:S04]  /*0230*/  LDCU UR6, c[0x0][0x3a8] ;  /* 0x00007500ff0677ac */ /* 0x000ea80008000800 */
[----:B------:R-:W-:Y:S01]  /*0240*/  IMAD R9, R9, R2, R0 ;  /* 0x0000000209097224 */ /* 0x000fe200078e0200 */
[----:B------:R-:W3:Y:S01]  /*0250*/  LDC.64 R6, c[0x0][0x3a0] ;  /* 0x0000e800ff067b82 */ /* 0x000ee20000000a00 */
[----:B------:R-:W4:Y:S01]  /*0260*/  LDCU.64 UR4, c[0x0][0x358] ;  /* 0x00006b00ff0477ac */ /* 0x000f220008000a00 */
[----:B-1----:R-:W-:-:S02]  /*0270*/  IMAD R3, R3, UR7, RZ ;  /* 0x0000000703037c24 */ /* 0x002fc4000f8e02ff */
[----:B--2---:R-:W-:Y:S02]  /*0280*/  IADD3 R9, PT, PT, R9, UR6, RZ ;  /* 0x0000000609097c10 */ /* 0x004fe4000fffe0ff */
[----:B0-----:R-:W-:-:S04]  /*0290*/  IMAD.WIDE R4, R3, 0x50, R4 ;  /* 0x0000005003047825 */ /* 0x001fc800078e0204 */
[----:B------:R-:W-:-:S04]  /*02a0*/  IMAD.WIDE R2, R9, 0x50, R4 ;  /* 0x0000005009027825 */ /* 0x000fc800078e0204 */
[----:B---3--:R-:W-:Y:S01]  /*02b0*/  IMAD.WIDE R6, R9, 0x4, R6 ;  /* 0x0000000409067825 */ /* 0x008fe200078e0206 */
[----:B----4-:R0:W-:Y:S04]  /*02c0*/  STG.E desc[UR4][R2.64+0x38], RZ ;  /* 0x000038ff02007986 */ /* 0x0101e8000c101904 */
[----:B------:R-:W2:Y:S04]  /*02d0*/  LDG.E R21, desc[UR4][R6.64] ;  /* 0x0000000406157981 */ /* 0x000ea8000c1e1900 */
[----:B------:R-:W2:Y:S01]  /*02e0*/  LDG.E R20, desc[UR4][R6.64+0x4] ;  /* 0x0000040406147981 */ /* 0x000ea2000c1e1900 */
[----:B------:R-:W-:Y:S01]  /*02f0*/  BSSY.RECONVERGENT B0, `(.L_x_319) ;  /* 0x0000064000007945 */ /* 0x000fe20003800200 */
[----:B------:R-:W-:-:S02]  /*0300*/  MOV R0, RZ ;  /* 0x000000ff00007202 */ /* 0x000fc40000000f00 */
[----:B------:R-:W-:Y:S02]  /*0310*/  CS2R R22, SRZ ;  /* 0x0000000000167805 */ /* 0x000fe4000001ff00 */
[----:B------:R-:W-:Y:S02]  /*0320*/  MOV R29, RZ ;  /* 0x000000ff001d7202 */ /* 0x000fe40000000f00 */
[----:B--2---:R-:W-:-:S13]  /*0330*/  ISETP.GE.AND P0, PT, R21, R20, PT ;  /* 0x000000141500720c */ /* 0x004fda0003f06270 */
[----:B0-----:R-:W-:Y:S05]  /*0340*/  @P0 BRA `(.L_x_320) ;  /* 0x0000000400780947 */ /* 0x001fea0003800000 */
[CC--:B------:R-:W-:Y:S01]  /*0350*/  IADD3 R0, PT, PT, -R21.reuse, R20.reuse, RZ ;  /* 0x0000001415007210 */ /* 0x0c0fe20007ffe1ff */
[----:B------:R-:W-:Y:S01]  /*0360*/  BSSY.RECONVERGENT B1, `(.L_x_321) ;  /* 0x000001d000017945 */ /* 0x000fe20003800200 */
[----:B------:R-:W-:Y:S02]  /*0370*/  IADD3 R6, PT, PT, R21, -R20, RZ ;  /* 0x8000001415067210 */ /* 0x000fe40007ffe0ff */
[----:B------:R-:W-:Y:S02]  /*0380*/  LOP3.LUT P0, R12, R0, 0x3, RZ, 0xc0, !PT ;  /* 0x00000003000c7812 */ /* 0x000fe4000780c0ff */
[----:B------:R-:W-:Y:S02]  /*0390*/  ISETP.GT.U32.AND P1, PT, R6, -0x4, PT ;  /* 0xfffffffc0600780c */ /* 0x000fe40003f24070 */
[----:B------:R-:W-:-:S09]  /*03a0*/  MOV R29, RZ ;  /* 0x000000ff001d7202 */ /* 0x000fd20000000f00 */
[----:B------:R-:W-:Y:S05]  /*03b0*/  @!P0 BRA `(.L_x_322) ;  /* 0x00000000005c8947 */ /* 0x000fea0003800000 */
[----:B------:R-:W-:Y:S01]  /*03c0*/  HFMA2 R29, -RZ, RZ, 0, 0 ;  /* 0x00000000ff1d7431 */ /* 0x000fe200000001ff */
[----:B------:R-:W-:Y:S02]  /*03d0*/  IADD3 R12, PT, PT, -R12, RZ, RZ ;  /* 0x000000ff0c0c7210 */ /* 0x000fe40007ffe1ff */
[----:B------:R-:W-:-:S07]  /*03e0*/  CS2R R22, SRZ ;  /* 0x0000000000167805 */ /* 0x000fce000001ff00 */
.L_x_323:
[----:B------:R-:W0:Y:S08]  /*03f0*/  LDC.64 R8, c[0x0][0x398] ;  /* 0x0000e600ff087b82 */ /* 0x000e300000000a00 */
[----:B------:R-:W1:Y:S01]  /*0400*/  LDC.64 R10, c[0x0][0x388] ;  /* 0x0000e200ff0a7b82 */ /* 0x000e620000000a00 */
[----:B0-----:R-:W-:-:S06]  /*0410*/  IMAD.WIDE R8, R21, 0x4, R8 ;  /* 0x0000000415087825 */ /* 0x001fcc00078e0208 */
[----:B------:R-:W1:Y:S02]  /*0420*/  LDG.E R9, desc[UR4][R8.64] ;  /* 0x0000000408097981 */ /* 0x000e64000c1e1900 */
[----:B-1----:R-:W-:-:S05]  /*0430*/  IMAD.WIDE R10, R9, 0x2c, R10 ;  /* 0x0000002c090a7825 */ /* 0x002fca00078e020a */
[----:B------:R-:W2:Y:S04]  /*0440*/  LDG.E R7, desc[UR4][R10.64] ;  /* 0x000000040a077981 */ /* 0x000ea8000c1e1900 */
[----:B------:R-:W3:Y:S01]  /*0450*/  LDG.E R13, desc[UR4][R10.64+0x8] ;  /* 0x000008040a0d7981 */ /* 0x000ee2000c1e1900 */
[----:B--2---:R-:W-:-:S05]  /*0460*/  IMAD.WIDE R6, R7, 0x50, R4 ;  /* 0x0000005007067825 */ /* 0x004fca00078e0204 */
[----:B------:R-:W3:Y:S01]  /*0470*/  LDG.E R14, desc[UR4][R6.64+0x30] ;  /* 0x00003004060e7981 */ /* 0x000ee2000c1e1900 */
[----:B------:R-:W-:-:S04]  /*0480*/  IADD3 R12, PT, PT, R12, 0x1, RZ ;  /* 0x000000010c0c7810 */ /* 0x000fc80007ffe0ff */
[----:B------:R-:W-:Y:S01]  /*0490*/  ISETP.NE.AND P0, PT, R12, RZ, PT ;  /* 0x000000ff0c00720c */ /* 0x000fe20003f05270 */
[----:B---3--:R-:W-:-:S05]  /*04a0*/  FFMA R29, R14, R13, R29 ;  /* 0x0000000d0e1d7223 */ /* 0x008fca000000001d */
[----:B------:R0:W-:Y:S04]  /*04b0*/  STG.E desc[UR4][R2.64+0x38], R29 ;  /* 0x0000381d02007986 */ /* 0x0001e8000c101904 */
[----:B------:R-:W2:Y:S04]  /*04c0*/  LDG.E R14, desc[UR4][R10.64+0x8] ;  /* 0x000008040a0e7981 */ /* 0x000ea8000c1e1900 */
[----:B------:R-:W2:Y:S04]  /*04d0*/  LDG.E R13, desc[UR4][R6.64+0x24] ;  /* 0x00002404060d7981 */ /* 0x000ea8000c1e1900 */
[----:B------:R-:W3:Y:S01]  /*04e0*/  LDG.E R9, desc[UR4][R6.64+0x28] ;  /* 0x0000280406097981 */ /* 0x000ee2000c1e1900 */
[----:B------:R-:W-:Y:S01]  /*04f0*/  IADD3 R21, PT, PT, R21, 0x1, RZ ;  /* 0x0000000115157810 */ /* 0x000fe20007ffe0ff */
[C---:B--2---:R-:W-:Y:S01]  /*0500*/  FFMA R23, R14.reuse, R13, R23 ;  /* 0x0000000d0e177223 */ /* 0x044fe20000000017 */
[----:B---3--:R-:W-:Y:S01]  /*0510*/  FFMA R22, R14, R9, R22 ;  /* 0x000000090e167223 */ /* 0x008fe20000000016 */
[----:B0-----:R-:W-:Y:S06]  /*0520*/  @P0 BRA `(.L_x_323) ;  /* 0xfffffffc00b00947 */ /* 0x001fec000383ffff */
.L_x_322:
[----:B------:R-:W-:Y:S05]  /*0530*/  BSYNC.RECONVERGENT B1 ;  /* 0x0000000000017941 */ /* 0x000fea0003800200 */
.L_x_321:
[----:B------:R-:W-:Y:S05]  /*0540*/  @P1 BRA `(.L_x_320) ;  /* 0x0000000000f81947 */ /* 0x000fea0003800000 */
[----:B------:R-:W0:Y:S01]  /*0550*/  LDC.64 R6, c[0x0][0x398] ;  /* 0x0000e600ff067b82 */ /* 0x000e220000000a00 */
[----:B------:R-:W-:Y:S02]  /*0560*/  IADD3 R20, PT, PT, -R20, R21, RZ ;  /* 0x0000001514147210 */ /* 0x000fe40007ffe1ff */
[----:B0-----:R-:W-:-:S04]  /*0570*/  IADD3 R6, P0, PT, R6, 0x8, RZ ;  /* 0x0000000806067810 */ /* 0x001fc80007f1e0ff */
[----:B------:R-:W-:-:S09]  /*0580*/  IADD3.X R7, PT, PT, RZ, R7, RZ, P0, !PT ;  /* 0x00000007ff077210 */ /* 0x000fd200007fe4ff */
.L_x_324:
[----:B------:R-:W-:Y:S01]  /*0590*/  IMAD.WIDE R10, R21, 0x4, R6 ;  /* 0x00000004150a7825 */ /* 0x000fe200078e0206 */
[----:B------:R-:W0:Y:S04]  /*05a0*/  LDC.64 R8, c[0x0][0x388] ;  /* 0x0000e200ff087b82 */ /* 0x000e280000000a00 */
[----:B------:R-:W0:Y:S02]  /*05b0*/  LDG.E R25, desc[UR4][R10.64+-0x8] ;  /* 0xfffff8040a197981 */ /* 0x000e24000c1e1900 */
[----:B0-----:R-:W-:-:S05]  /*05c0*/  IMAD.WIDE R24, R25, 0x2c, R8 ;  /* 0x0000002c19187825 */ /* 0x001fca00078e0208 */
[----:B------:R-:W2:Y:S04]  /*05d0*/  LDG.E R27, desc[UR4][R24.64] ;  /* 0x00000004181b7981 */ /* 0x000ea8000c1e1900 */
[----:B------:R-:W3:Y:S01]  /*05e0*/  LDG.E R13, desc[UR4][R24.64+0x8] ;  /* 0x00000804180d7981 */ /* 0x000ee2000c1e1900 */
[----:B--2---:R-:W-:-:S05]  /*05f0*/  IMAD.WIDE R26, R27, 0x50, R4 ;  /* 0x000000501b1a7825 */ /* 0x004fca00078e0204 */
[----:B------:R-:W3:Y:S02]  /*0600*/  LDG.E R12, desc[UR4][R26.64+0x30] ;  /* 0x000030041a0c7981 */ /* 0x000ee4000c1e1900 */
[----:B---3--:R-:W-:-:S05]  /*0610*/  FFMA R17, R12, R13, R29 ;  /* 0x0000000d0c117223 */ /* 0x008fca000000001d */
[----:B------:R0:W-:Y:S04]  /*0620*/  STG.E desc[UR4][R2.64+0x38], R17 ;  /* 0x0000381102007986 */ /* 0x0001e8000c101904 */
[----:B------:R-:W2:Y:S04]  /*0630*/  LDG.E R13, desc[UR4][R10.64+-0x4] ;  /* 0xfffffc040a0d7981 */ /* 0x000ea8000c1e1900 */
[----:B------:R-:W3:Y:S04]  /*0640*/  LDG.E R24, desc[UR4][R24.64+0x8] ;  /* 0x0000080418187981 */ /* 0x000ee8000c1e1900 */
[----:B------:R-:W3:Y:S04]  /*0650*/  LDG.E R18, desc[UR4][R26.64+0x24] ;  /* 0x000024041a127981 */ /* 0x000ee8000c1e1900 */
[----:B------:R-:W4:Y:S01]  /*0660*/  LDG.E R19, desc[UR4][R26.64+0x28] ;  /* 0x000028041a137981 */ /* 0x000f22000c1e1900 */
[----:B--2---:R-:W-:-:S05]  /*0670*/  IMAD.WIDE R12, R13, 0x2c, R8 ;  /* 0x0000002c0d0c7825 */ /* 0x004fca00078e0208 */
[----:B------:R-:W2:Y:S04]  /*0680*/  LDG.E R15, desc[UR4][R12.64] ;  /* 0x000000040c0f7981 */ /* 0x000ea8000c1e1900 */
[----:B------:R-:W5:Y:S01]  /*0690*/  LDG.E R29, desc[UR4][R12.64+0x8] ;  /* 0x000008040c1d7981 */ /* 0x000f62000c1e1900 */
[----:B--2---:R-:W-:-:S05]  /*06a0*/  IMAD.WIDE R14, R15, 0x50, R4 ;  /* 0x000000500f0e7825 */ /* 0x004fca00078e0204 */
[----:B------:R-:W5:Y:S02]  /*06b0*/  LDG.E R16, desc[UR4][R14.64+0x30] ;  /* 0x000030040e107981 */ /* 0x000f64000c1e1900 */
[----:B-----5:R-:W-:-:S05]  /*06c0*/  FFMA R29, R16, R29, R17 ;  /* 0x0000001d101d7223 */ /* 0x020fca0000000011 */
[----:B------:R1:W-:Y:S04]  /*06d0*/  STG.E desc[UR4][R2.64+0x38], R29 ;  /* 0x0000381d02007986 */ /* 0x0003e8000c101904 */
[----:B0-----:R-:W2:Y:S01]  /*06e0*/  LDG.E R17, desc[UR4][R10.64] ;  /* 0x000000040a117981 */ /* 0x001ea2000c1e1900 */
[C---:B---3--:R-:W-:Y:S01]  /*06f0*/  FFMA R23, R24.reuse, R18, R23 ;  /* 0x0000001218177223 */ /* 0x048fe20000000017 */
[----:B----4-:R-:W-:Y:S02]  /*0700*/  FFMA R22, R24, R19, R22 ;  /* 0x0000001318167223 */ /* 0x010fe40000000016 */
        /* <DEDUP_REMOVED lines=10> */
[----:B------:R-:W2:Y:S04]  /*07b0*/  LDG.E R11, desc[UR4][R10.64+0x4] ;  /* 0x000004040a0b7981 */ /* 0x000ea8000c1e1900 */
[----:B------:R-:W5:Y:S04]  /*07c0*/  LDG.E R16, desc[UR4][R16.64+0x8] ;  /* 0x0000080410107981 */ /* 0x000f68000c1e1900 */
[----:B------:R-:W5:Y:S04]  /*07d0*/  LDG.E R13, desc[UR4][R18.64+0x24] ;  /* 0x00002404120d7981 */ /* 0x000f68000c1e1900 */
[----:B------:R-:W5:Y:S01]  /*07e0*/  LDG.E R14, desc[UR4][R18.64+0x28] ;  /* 0x00002804120e7981 */ /* 0x000f62000c1e1900 */
[----:B--2---:R-:W-:-:S05]  /*07f0*/  IMAD.WIDE R8, R11, 0x2c, R8 ;  /* 0x0000002c0b087825 */ /* 0x004fca00078e0208 */
[----:B------:R-:W2:Y:S04]  /*0800*/  LDG.E R25, desc[UR4][R8.64] ;  /* 0x0000000408197981 */ /* 0x000ea8000c1e1900 */
[----:B------:R-:W3:Y:S01]  /*0810*/  LDG.E R10, desc[UR4][R8.64+0x8] ;  /* 0x00000804080a7981 */ /* 0x000ee2000c1e1900 */
[----:B--2---:R-:W-:-:S05]  /*0820*/  IMAD.WIDE R24, R25, 0x50, R4 ;  /* 0x0000005019187825 */ /* 0x004fca00078e0204 */
[----:B-1----:R-:W3:Y:S01]  /*0830*/  LDG.E R29, desc[UR4][R24.64+0x30] ;  /* 0x00003004181d7981 */ /* 0x002ee2000c1e1900 */
[----:B------:R-:W-:-:S04]  /*0840*/  IADD3 R20, PT, PT, R20, 0x4, RZ ;  /* 0x0000000414147810 */ /* 0x000fc80007ffe0ff */
[----:B------:R-:W-:Y:S01]  /*0850*/  ISETP.NE.AND P0, PT, R20, RZ, PT ;  /* 0x000000ff1400720c */ /* 0x000fe20003f05270 */
[----:B---3--:R-:W-:-:S05]  /*0860*/  FFMA R29, R29, R10, R28 ;  /* 0x0000000a1d1d7223 */ /* 0x008fca000000001c */
[----:B------:R0:W-:Y:S04]  /*0870*/  STG.E desc[UR4][R2.64+0x38], R29 ;  /* 0x0000381d02007986 */ /* 0x0001e8000c101904 */
[----:B------:R-:W2:Y:S04]  /*0880*/  LDG.E R10, desc[UR4][R8.64+0x8] ;  /* 0x00000804080a7981 */ /* 0x000ea8000c1e1900 */
[----:B------:R-:W2:Y:S04]  /*0890*/  LDG.E R11, desc[UR4][R24.64+0x24] ;  /* 0x00002404180b7981 */ /* 0x000ea8000c1e1900 */
[----:B------:R-:W3:Y:S01]  /*08a0*/  LDG.E R15, desc[UR4][R24.64+0x28] ;  /* 0x00002804180f7981 */ /* 0x000ee2000c1e1900 */
[C---:B------:R-:W-:Y:S01]  /*08b0*/  FFMA R23, R12.reuse, R26, R23 ;  /* 0x0000001a0c177223 */ /* 0x040fe20000000017 */
[----:B----4-:R-:W-:-:S03]  /*08c0*/  FFMA R27, R12, R27, R22 ;  /* 0x0000001b0c1b7223 */ /* 0x010fc60000000016 */
[C---:B-----5:R-:W-:Y:S01]  /*08d0*/  FFMA R23, R16.reuse, R13, R23 ;  /* 0x0000000d10177223 */ /* 0x060fe20000000017 */
[----:B------:R-:W-:Y:S01]  /*08e0*/  FFMA R14, R16, R14, R27 ;  /* 0x0000000e100e7223 */ /* 0x000fe2000000001b */
[----:B------:R-:W-:Y:S02]  /*08f0*/  IADD3 R21, PT, PT, R21, 0x4, RZ ;  /* 0x0000000415157810 */ /* 0x000fe40007ffe0ff */
[C---:B--2---:R-:W-:Y:S01]  /*0900*/  FFMA R23, R10.reuse, R11, R23 ;  /* 0x0000000b0a177223 */ /* 0x044fe20000000017 */
[----:B---3--:R-:W-:Y:S01]  /*0910*/  FFMA R22, R10, R15, R14 ;  /* 0x0000000f0a167223 */ /* 0x008fe2000000000e */
[----:B0-----:R-:W-:Y:S06]  /*0920*/  @P0 BRA `(.L_x_324) ;  /* 0xfffffffc00180947 */ /* 0x001fec000383ffff */
.L_x_320:
[----:B------:R-:W-:Y:S05]  /*0930*/  BSYNC.RECONVERGENT B0 ;  /* 0x0000000000007941 */ /* 0x000fea0003800200 */
.L_x_319:
[----:B------:R-:W-:-:S13]  /*0940*/  ISETP.NE.AND P0, PT, R0, RZ, PT ;  /* 0x000000ff0000720c */ /* 0x000fda0003f05270 */
[----:B------:R-:W-:Y:S05]  /*0950*/  @!P0 EXIT ;  /* 0x000000000000894d */ /* 0x000fea0003800000 */
[----:B------:R-:W-:Y:S01]  /*0960*/  I2FP.F32.U32 R0, R0 ;  /* 0x0000000000007245 */ /* 0x000fe20000201000 */
[----:B------:R-:W-:Y:S01]  /*0970*/  HFMA2 R9, -RZ, RZ, 1.875, 0 ;  /* 0x3f800000ff097431 */ /* 0x000fe200000001ff */
[----:B------:R-:W-:-:S03]  /*0980*/  MOV R8, 0x3c80f082 ;  /* 0x3c80f08200087802 */ /* 0x000fc60000000f00 */
[----:B------:R-:W-:-:S05]  /*0990*/  FADD R0, R0, 0.0010000000474974513054 ;  /* 0x3a83126f00007421 */ /* 0x000fca0000000000 */
[----:B------:R-:W-:-:S13]  /*09a0*/  FSETP.GEU.AND P0, PT, |R0|, 1.175494350822287508e-38, PT ;  /* 0x008000000000780b */ /* 0x000fda0003f0e200 */
[----:B------:R-:W-:-:S04]  /*09b0*/  @!P0 FMUL R0, R0, 16777216 ;  /* 0x4b80000000008820 */ /* 0x000fc80000400000 */
[----:B------:R-:W0:Y:S02]  /*09c0*/  MUFU.RSQ R4, R0 ;  /* 0x0000000000047308 */ /* 0x000e240000001400 */
[----:B0-----:R-:W-:-:S04]  /*09d0*/  @!P0 FMUL R4, R4, 4096 ;  /* 0x4580000004048820 */ /* 0x001fc80000400000 */
[C---:B------:R-:W-:Y:S01]  /*09e0*/  FMUL R29, R4.reuse, R29 ;  /* 0x0000001d041d7220 */ /* 0x040fe20000400000 */
[----:B------:R-:W-:-:S03]  /*09f0*/  FMUL R23, R4, R23 ;  /* 0x0000001704177220 */ /* 0x000fc60000400000 */
[C---:B------:R-:W-:Y:S01]  /*0a00*/  FMUL R5, |R29|.reuse, 2.8853900432586669922 ;  /* 0x4038aa3b1d057820 */ /* 0x040fe20000400200 */
[C---:B------:R-:W-:Y:S01]  /*0a10*/  FMUL R7, R29.reuse, R29 ;  /* 0x0000001d1d077220 */ /* 0x040fe20000400000 */
[C---:B------:R-:W-:Y:S01]  /*0a20*/  FSETP.GE.AND P0, PT, |R29|.reuse, 9.010913848876953125, PT ;  /* 0x41102cb41d00780b */ /* 0x040fe20003f06200 */
[----:B------:R-:W-:Y:S01]  /*0a30*/  STG.E desc[UR4][R2.64+0x38], R29 ;  /* 0x0000381d02007986 */ /* 0x000fe2000c101904 */
[----:B------:R-:W-:Y:S01]  /*0a40*/  FSETP.GE.AND P1, PT, |R29|, 0.60000002384185791016, PT ;  /* 0x3f19999a1d00780b */ /* 0x000fe20003f26200 */
[C---:B------:R-:W-:Y:S01]  /*0a50*/  FFMA R8, R7.reuse, R8, -0.052303962409496307373 ;  /* 0xbd563cae07087423 */ /* 0x040fe20000000008 */
[----:B------:R-:W0:Y:S01]  /*0a60*/  MUFU.EX2 R5, R5 ;  /* 0x0000000500057308 */ /* 0x000e220000000800 */
[----:B------:R-:W-:Y:S02]  /*0a70*/  STG.E desc[UR4][R2.64+0x24], R23 ;  /* 0x0000241702007986 */ /* 0x000fe4000c101904 */
[----:B------:R-:W-:Y:S01]  /*0a80*/  FFMA R10, R7, R8, 0.1331529766321182251 ;  /* 0x3e085941070a7423 */ /* 0x000fe20000000008 */
[----:B0-----:R-:W-:-:S06]  /*0a90*/  FADD R6, R5, 1 ;  /* 0x3f80000005067421 */ /* 0x001fcc0000000000 */
[----:B------:R-:W0:Y:S02]  /*0aa0*/  MUFU.RCP R6, R6 ;  /* 0x0000000600067308 */ /* 0x000e240000001000 */
[----:B0-----:R-:W-:-:S05]  /*0ab0*/  FFMA R0, R6, -2, R9 ;  /* 0xc000000006007823 */ /* 0x001fca0000000009 */
[----:B------:R-:W-:Y:S01]  /*0ac0*/  FSEL R8, R0, 1, !P0 ;  /* 0x3f80000000087808 */ /* 0x000fe20004000000 */
[----:B------:R-:W-:-:S03]  /*0ad0*/  FFMA R0, R7, R10, -0.33332768082618713379 ;  /* 0xbeaaa9ed07007423 */ /* 0x000fc6000000000a */
[----:B------:R-:W-:Y:S01]  /*0ae0*/  LOP3.LUT R5, R8, 0x80000000, R29, 0xb8, !PT ;  /* 0x8000000008057812 */ /* 0x000fe200078eb81d */
[----:B------:R-:W-:Y:S01]  /*0af0*/  FFMA R0, R7, R0, RZ ;  /* 0x0000000007007223 */ /* 0x000fe200000000ff */
[----:B------:R-:W-:-:S03]  /*0b00*/  FMUL R7, R4, R22 ;  /* 0x0000001604077220 */ /* 0x000fc60000400000 */
[----:B------:R-:W-:Y:S02]  /*0b10*/  @!P1 FFMA R5, R29, R0, R29 ;  /* 0x000000001d059223 */ /* 0x000fe4000000001d */
[----:B------:R-:W-:Y:S04]  /*0b20*/  STG.E desc[UR4][R2.64+0x28], R7 ;  /* 0x0000280702007986 */ /* 0x000fe8000c101904 */
[----:B------:R-:W-:Y:S01]  /*0b30*/  STG.E desc[UR4][R2.64+0x30], R5 ;  /* 0x0000300502007986 */ /* 0x000fe2000c101904 */
[----:B------:R-:W-:Y:S05]  /*0b40*/  EXIT ;  /* 0x000000000000794d */ /* 0x000fea0003800000 */
.L_x_325:
        /* <DEDUP_REMOVED lines=11> */
.L_x_390:


//--------------------- .text._Z17forwardPassKernelP13OpticalNeuronP14OpticalSynapseiiPiiPKiS5_fP17curandStateXORWOWi --------------------------
	.section	.text._Z17forwardPassKernelP13OpticalNeuronP14OpticalSynapseiiPiiPKiS5_fP17curandStateXORWOWi,"ax",@progbits
	.align	128
        .global         _Z17forwardPassKernelP13OpticalNeuronP14OpticalSynapseiiPiiPKiS5_fP17curandStateXORWOWi
        .type           _Z17forwardPassKernelP13OpticalNeuronP14OpticalSynapseiiPiiPKiS5_fP17curandStateXORWOWi,@function
        .size           _Z17forwardPassKernelP13OpticalNeuronP14OpticalSynapseiiPiiPKiS5_fP17curandStateXORWOWi,(.L_x_375 - _Z17forwardPassKernelP13OpticalNeuronP14OpticalSynapseiiPiiPKiS5_fP17curandStateXORWOWi)
        .other          _Z17forwardPassKernelP13OpticalNeuronP14OpticalSynapseiiPiiPKiS5_fP17curandStateXORWOWi,@"STO_CUDA_ENTRY STV_DEFAULT"
_Z17forwardPassKernelP13OpticalNeuronP14OpticalSynapseiiPiiPKiS5_fP17curandStateXORWOWi:
.text._Z17forwardPassKernelP13OpticalNeuronP14OpticalSynapseiiPiiPKiS5_fP17curandStateXORWOWi:
        /* <DEDUP_REMOVED lines=16> */
[----:B------:R-:W-:-:S06]  /*0100*/  IMAD.HI.U32 R3, R3, R5, R2 ;  /* 0x0000000503037227 */ /* 0x000fcc00078e0002 */
[----:B------:R-:W-:-:S04]  /*0110*/  IMAD.HI.U32 R3, R3, R4, RZ ;  /* 0x0000000403037227 */ /* 0x000fc800078e00ff */
[----:B------:R-:W-:-:S04]  /*0120*/  IMAD.MOV R5, RZ, RZ, -R3 ;  /* 0x000000ffff057224 */ /* 0x000fc800078e0a03 */
[----:B------:R-:W-:-:S05]  /*0130*/  IMAD R2, R7, R5, R4 ;  /* 0x0000000507027224 */ /* 0x000fca00078e0204 */
[----:B------:R-:W-:-:S13]  /*0140*/  ISETP.GT.U32.AND P2, PT, R7, R2, PT ;  /* 0x000000020700720c */ /* 0x000fda0003f44070 */
[-C--:B------:R-:W-:Y:S01]  /*0150*/  @!P2 IADD3 R2, PT, PT, R2, -R7.reuse, RZ ;  /* 0x800000070202a210 */ /* 0x080fe20007ffe0ff */
[----:B------:R-:W-:Y:S01]  /*0160*/  @!P2 VIADD R3, R3, 0x1 ;  /* 0x000000010303a836 */ /* 0x000fe20000000000 */
[----:B------:R-:W-:Y:S02]  /*0170*/  ISETP.NE.AND P2, PT, R9, RZ, PT ;  /* 0x000000ff0900720c */ /* 0x000fe40003f45270 */
[----:B------:R-:W-:Y:S02]  /*0180*/  ISETP.GE.U32.AND P0, PT, R2, R7, PT ;  /* 0x000000070200720c */ /* 0x000fe40003f06070 */
[----:B------:R-:W-:-:S04]  /*0190*/  LOP3.LUT R2, R0, R9, RZ, 0x3c, !PT ;  /* 0x0000000900027212 */ /* 0x000fc800078e3cff */
[----:B------:R-:W-:-:S07]  /*01a0*/  ISETP.GE.AND P1, PT, R2, RZ, PT ;  /* 0x000000ff0200720c */ /* 0x000fce0003f26270 */
[----:B------:R-:W-:-:S05]  /*01b0*/  @P0 IADD3 R3, PT, PT, R3, 0x1, RZ ;  /* 0x0000000103030810 */ /* 0x000fca0007ffe0ff */
[----:B------:R-:W-:-:S05]  /*01c0*/  IMAD.MOV.U32 R4, RZ, RZ, R3 ;  /* 0x000000ffff047224 */ /* 0x000fca00078e0003 */
[----:B------:R-:W-:Y:S02]  /*01d0*/  @!P1 IADD3 R4, PT, PT, -R4, RZ, RZ ;  /* 0x000000ff04049210 */ /* 0x000fe40007ffe1ff */
[----:B------:R-:W-:-:S04]  /*01e0*/  @!P2 LOP3.LUT R4, RZ, R9, RZ, 0x33, !PT ;  /* 0x00000009ff04a212 */ /* 0x000fc800078e33ff */
[----:B-1----:R-:W-:-:S13]  /*01f0*/  ISETP.GE.AND P0, PT, R4, UR4, PT ;  /* 0x0000000404007c0c */ /* 0x002fda000bf06270 */
[----:B------:R-:W-:Y:S05]  /*0200*/  @P0 EXIT ;  /* 0x000000000000094d */ /* 0x000fea0003800000 */
[----:B------:R-:W0:Y:S01]  /*0210*/  LDCU UR5, c[0x0][0x3a0] ;  /* 0x00007400ff0577ac */ /* 0x000e220008000800 */
[----:B------:R-:W1:Y:S01]  /*0220*/  LDC.64 R2, c[0x0][0x380] ;  /* 0x0000e000ff027b82 */ /* 0x000e620000000a00 */
[----:B------:R-:W-:Y:S01]  /*0230*/  IMAD R9, R4, R9, RZ ;  /* 0x0000000904097224 */ /* 0x000fe200078e02ff */
[----:B------:R-:W2:Y:S03]  /*0240*/  LDCU.64 UR6, c[0x0][0x358] ;  /* 0x00006b00ff0677ac */ /* 0x000ea60008000a00 */
[----:B------:R-:W-:Y:S01]  /*0250*/  IMAD.IADD R11, R0, 0x1, -R9 ;  /* 0x00000001000b7824 */ /* 0x000fe200078e0a09 */
[----:B0-----:R-:W-:-:S04]  /*0260*/  UIADD3 UR4, UPT, UPT, UR5, -0x1, URZ ;  /* 0xffffffff05047890 */ /* 0x001fc8000fffe0ff */
[----:B------:R-:W-:Y:S01]  /*0270*/  UISETP.NE.AND UP0, UPT, UR4, URZ, UPT ;  /* 0x000000ff0400728c */ /* 0x000fe2000bf05270 */
[----:B-1----:R-:W-:-:S05]  /*0280*/  IMAD.WIDE R2, R9, 0x50, R2 ;  /* 0x0000005009027825 */ /* 0x002fca00078e0202 */
[----:B------:R-:W-:Y:S01]  /*0290*/  PLOP3.LUT P0, PT, PT, PT, UP0, 0x80, 0x8 ;  /* 0x000000000008781c */ /* 0x000fe20003f0f008 */
[----:B------:R-:W-:-:S09]  /*02a0*/  UISETP.GE.AND UP0, UPT, UR5, 0x2, UPT ;  /* 0x000000020500788c */ /* 0x000fd2000bf06270 */
[----:B--2---:R-:W-:Y:S05]  /*02b0*/  BRA.U !UP0, `(.L_x_326) ;  /* 0x0000000108507547 */ /* 0x004fea000b800000 */
[----:B------:R-:W0:Y:S01]  /*02c0*/  LDC.64 R4, c[0x0][0x398] ;  /* 0x0000e600ff047b82 */ /* 0x000e220000000a00 */
[----:B------:R-:W-:Y:S01]  /*02d0*/  BSSY.RECONVERGENT B0, `(.L_x_326) ;  /* 0x0000012000007945 */ /* 0x000fe20003800200 */
[----:B------:R-:W-:Y:S01]  /*02e0*/  MOV R9, RZ ;  /* 0x000000ff00097202 */ /* 0x000fe20000000f00 */
[----:B------:R-:W-:-:S11]  /*02f0*/  UISETP.NE.AND UP0, UPT, UR4, URZ, UPT ;  /* 0x000000ff0400728c */ /* 0x000fd6000bf05270 */
.L_x_330:
[----:B0-----:R-:W-:-:S05]  /*0300*/  IMAD.WIDE.U32 R6, R9, 0x4, R4 ;  /* 0x0000000409067825 */ /* 0x001fca00078e0004 */
[----:B------:R-:W2:Y:S01]  /*0310*/  LDG.E R0, desc[UR6][R6.64] ;  /* 0x0000000606007981 */ /* 0x000ea2000c1e1900 */
[----:B------:R-:W-:Y:S01]  /*0320*/  BSSY.RELIABLE B1, `(.L_x_327) ;  /* 0x0000008000017945 */ /* 0x000fe20003800100 */
[----:B--2---:R-:W-:-:S13]  /*0330*/  ISETP.GE.AND P0, PT, R11, R0, PT ;  /* 0x000000000b00720c */ /* 0x004fda0003f06270 */
[----:B------:R-:W-:Y:S05]  /*0340*/  @!P0 BRA `(.L_x_328) ;  /* 0x0000000000148947 */ /* 0x000fea0003800000 */
[----:B------:R-:W2:Y:S01]  /*0350*/  LDG.E R6, desc[UR6][R6.64+0x4] ;  /* 0x0000040606067981 */ /* 0x000ea2000c1e1900 */
[----:B------:R-:W-:Y:S02]  /*0360*/  ISETP.NE.AND P0, PT, R9, RZ, PT ;  /* 0x000000ff0900720c */ /* 0x000fe40003f05270 */
[----:B--2---:R-:W-:-:S13]  /*0370*/  ISETP.GE.AND P1, PT, R11, R6, PT ;  /* 0x000000060b00720c */ /* 0x004fda0003f26270 */
[----:B------:R-:W-:Y:S05]  /*0380*/  @!P1 BREAK.RELIABLE B1 ;  /* 0x0000000000019942 */ /* 0x000fea0003800100 */
[----:B------:R-:W-:Y:S05]  /*0390*/  @!P1 BRA `(.L_x_329) ;  /* 0x0000000000149947 */ /* 0x000fea0003800000 */
.L_x_328:
[----:B------:R-:W-:Y:S05]  /*03a0*/  BSYNC.RELIABLE B1 ;  /* 0x0000000000017941 */ /* 0x000fea0003800100 */
.L_x_327:
[----:B------:R-:W-:-:S05]  /*03b0*/  VIADD R9, R9, 0x1 ;  /* 0x0000000109097836 */ /* 0x000fca0000000000 */
[----:B------:R-:W-:-:S13]  /*03c0*/  ISETP.NE.AND P0, PT, R9, UR4, PT ;  /* 0x0000000409007c0c */ /* 0x000fda000bf05270 */
[----:B------:R-:W-:Y:S05]  /*03d0*/  @P0 BRA `(.L_x_330) ;  /* 0xfffffffc00c80947 */ /* 0x000fea000383ffff */
[----:B------:R-:W-:-:S13]  /*03e0*/  PLOP3.LUT P0, PT, PT, PT, UP0, 0x80, 0x8 ;  /* 0x000000000008781c */ /* 0x000fda0003f0f008 */
.L_x_329:
[----:B------:R-:W-:Y:S05]  /*03f0*/  BSYNC.RECONVERGENT B0 ;  /* 0x0000000000007941 */ /* 0x000fea0003800200 */
.L_x_326:
[----:B------:R-:W-:Y:S05]  /*0400*/  @!P0 EXIT ;  /* 0x000000000000894d */ /* 0x000fea0003800000 */
[----:B------:R-:W0:Y:S01]  /*0410*/  LDC.64 R6, c[0x0][0x3b0] ;  /* 0x0000ec00ff067b82 */ /* 0x000e220000000a00 */
[----:B------:R-:W-:-:S05]  /*0420*/  IMAD.WIDE R4, R11, 0x50, R2 ;  /* 0x000000500b047825 */ /* 0x000fca00078e0202 */
[----:B------:R1:W-:Y:S01]  /*0430*/  STG.E desc[UR6][R4.64+0x38], RZ ;  /* 0x000038ff04007986 */ /* 0x0003e2000c101906 */
[----:B0-----:R-:W-:-:S05]  /*0440*/  IMAD.WIDE R6, R11, 0x4, R6 ;  /* 0x000000040b067825 */ /* 0x001fca00078e0206 */
[----:B------:R-:W2:Y:S04]  /*0450*/  LDG.E R25, desc[UR6][R6.64] ;  /* 0x0000000606197981 */ /* 0x000ea8000c1e1900 */
[----:B------:R-:W2:Y:S01]  /*0460*/  LDG.E R24, desc[UR6][R6.64+0x4] ;  /* 0x0000040606187981 */ /* 0x000ea2000c1e1900 */
[----:B------:R-:W-:Y:S01]  /*0470*/  BSSY.RECONVERGENT B0, `(.L_x_331) ;  /* 0x0000064000007945 */ /* 0x000fe20003800200 */
[----:B------:R-:W-:Y:S01]  /*0480*/  HFMA2 R0, -RZ, RZ, 0, 0 ;  /* 0x00000000ff007431 */ /* 0x000fe200000001ff */
[----:B------:R-:W-:Y:S02]  /*0490*/  MOV R27, RZ ;  /* 0x000000ff001b7202 */ /* 0x000fe40000000f00 */
[----:B------:R-:W-:Y:S02]  /*04a0*/  CS2R R18, SRZ ;  /* 0x0000000000127805 */ /* 0x000fe4000001ff00 */
[----:B--2---:R-:W-:-:S13]  /*04b0*/  ISETP.GE.AND P0, PT, R25, R24, PT ;  /* 0x000000181900720c */ /* 0x004fda0003f06270 */
[----:B-1----:R-:W-:Y:S05]  /*04c0*/  @P0 BRA `(.L_x_332) ;  /* 0x0000000400780947 */ /* 0x002fea0003800000 */
[----:B------:R-:W-:Y:S01]  /*04d0*/  IMAD.IADD R0, R24, 0x1, -R25 ;  /* 0x0000000118007824 */ /* 0x000fe200078e0a19 */
[----:B------:R-:W-:Y:S01]  /*04e0*/  IADD3 R6, PT, PT, R25, -R24, RZ ;  /* 0x8000001819067210 */ /* 0x000fe20007ffe0ff */
[----:B------:R-:W-:Y:S01]  /*04f0*/  BSSY.RECONVERGENT B1, `(.L_x_333) ;  /* 0x000001c000017945 */ /* 0x000fe20003800200 */
[----:B------:R-:W-:Y:S02]  /*0500*/  MOV R27, RZ ;  /* 0x000000ff001b7202 */ /* 0x000fe40000000f00 */
[----:B------:R-:W-:Y:S02]  /*0510*/  LOP3.LUT P0, R12, R0, 0x3, RZ, 0xc0, !PT ;  /* 0x00000003000c7812 */ /* 0x000fe4000780c0ff */
[----:B------:R-:W-:-:S11]  /*0520*/  ISETP.GT.U32.AND P1, PT, R6, -0x4, PT ;  /* 0xfffffffc0600780c */ /* 0x000fd60003f24070 */
[----:B------:R-:W-:Y:S05]  /*0530*/  @!P0 BRA `(.L_x_334) ;  /* 0x00000000005c8947 */ /* 0x000fea0003800000 */
[----:B------:R-:W-:Y:S02]  /*0540*/  HFMA2 R27, -RZ, RZ, 0, 0 ;  /* 0x00000000ff1b7431 */ /* 0x000fe400000001ff */
[----:B------:R-:W-:Y:S01]  /*0550*/  IMAD.MOV R12, RZ, RZ, -R12 ;  /* 0x000000ffff0c7224 */ /* 0x000fe200078e0a0c */
[----:B------:R-:W-:-:S07]  /*0560*/  CS2R R18, SRZ ;  /* 0x0000000000127805 */ /* 0x000fce000001ff00 */
.L_x_335:
        /* <DEDUP_REMOVED lines=16> */
[----:B------:R-:W-:-:S02]  /*0670*/  VIADD R25, R25, 0x1 ;  /* 0x0000000119197836 */ /* 0x000fc40000000000 */
[C---:B--2---:R-:W-:Y:S01]  /*0680*/  FFMA R18, R13.reuse, R14, R18 ;  /* 0x0000000e0d127223 */ /* 0x044fe20000000012 */
[----:B---3--:R-:W-:Y:S01]  /*0690*/  FFMA R19, R13, R8, R19 ;  /* 0x000000080d137223 */ /* 0x008fe20000000013 */
[----:B0-----:R-:W-:Y:S06]  /*06a0*/  @P0 BRA `(.L_x_335) ;  /* 0xfffffffc00b00947 */ /* 0x001fec000383ffff */
.L_x_334:
[----:B------:R-:W-:Y:S05]  /*06b0*/  BSYNC.RECONVERGENT B1 ;  /* 0x0000000000017941 */ /* 0x000fea0003800200 */
.L_x_333:
[----:B------:R-:W-:Y:S05]  /*06c0*/  @P1 BRA `(.L_x_332) ;  /* 0x0000000000f81947 */ /* 0x000fea0003800000 */
[----:B------:R-:W0:Y:S01]  /*06d0*/  LDC.64 R6, c[0x0][0x3a8] ;  /* 0x0000ea00ff067b82 */ /* 0x000e220000000a00 */
[----:B------:R-:W-:Y:S02]  /*06e0*/  IADD3 R24, PT, PT, -R24, R25, RZ ;  /* 0x0000001918187210 */ /* 0x000fe40007ffe1ff */
[----:B0-----:R-:W-:-:S04]  /*06f0*/  IADD3 R6, P0, PT, R6, 0x8, RZ ;  /* 0x0000000806067810 */ /* 0x001fc80007f1e0ff */
[----:B------:R-:W-:-:S09]  /*0700*/  IADD3.X R7, PT, PT, RZ, R7, RZ, P0, !PT ;  /* 0x00000007ff077210 */ /* 0x000fd200007fe4ff */
.L_x_336:
        /* <DEDUP_REMOVED lines=24> */
[----:B------:R-:W3:Y:S01]  /*0890*/  LDG.E R13, desc[UR6][R12.64+0x8] ;  /* 0x000008060c0d7981 */ /* 0x000ee2000c1e1900 */
[----:B--2---:R-:W-:-:S05]  /*08a0*/  IMAD.WIDE R22, R23, 0x2c, R10 ;  /* 0x0000002c17167825 */ /* 0x004fca00078e020a */
[----:B------:R-:W2:Y:S02]  /*08b0*/  LDG.E R29, desc[UR6][R22.64] ;  /* 0x00000006161d7981 */ /* 0x000ea4000c1e1900 */
[----:B--2---:R-:W-:Y:S02]  /*08c0*/  IMAD.WIDE R18, R29, 0x50, R2 ;  /* 0x000000501d127825 */ /* 0x004fe400078e0202 */
[----:B------:R-:W2:Y:S04]  /*08d0*/  LDG.E R29, desc[UR6][R22.64+0x8] ;  /* 0x00000806161d7981 */ /* 0x000ea8000c1e1900 */
[----:B------:R-:W2:Y:S02]  /*08e0*/  LDG.E R20, desc[UR6][R18.64+0x30] ;  /* 0x0000300612147981 */ /* 0x000ea4000c1e1900 */
[----:B--2---:R-:W-:-:S02]  /*08f0*/  FFMA R21, R20, R29, R27 ;  /* 0x0000001d14157223 */ /* 0x004fc4000000001b */
[----:B------:R-:W3:Y:S04]  /*0900*/  LDG.E R29, desc[UR6][R14.64+0x24] ;  /* 0x000024060e1d7981 */ /* 0x000ee8000c1e1900 */
[----:B------:R-:W2:Y:S04]  /*0910*/  LDG.E R20, desc[UR6][R14.64+0x28] ;  /* 0x000028060e147981 */ /* 0x000ea8000c1e1900 */
[----:B------:R0:W-:Y:S04]  /*0920*/  STG.E desc[UR6][R4.64+0x38], R21 ;  /* 0x0000381504007986 */ /* 0x0001e8000c101906 */
[----:B------:R-:W4:Y:S04]  /*0930*/  LDG.E R9, desc[UR6][R8.64+0x4] ;  /* 0x0000040608097981 */ /* 0x000f28000c1e1900 */
[----:B------:R-:W5:Y:S04]  /*0940*/  LDG.E R22, desc[UR6][R22.64+0x8] ;  /* 0x0000080616167981 */ /* 0x000f68000c1e1900 */
[----:B------:R-:W5:Y:S04]  /*0950*/  LDG.E R12, desc[UR6][R18.64+0x24] ;  /* 0x00002406120c7981 */ /* 0x000f68000c1e1900 */
[----:B------:R-:W5:Y:S01]  /*0960*/  LDG.E R14, desc[UR6][R18.64+0x28] ;  /* 0x00002806120e7981 */ /* 0x000f62000c1e1900 */
[----:B----4-:R-:W-:-:S05]  /*0970*/  IMAD.WIDE R10, R9, 0x2c, R10 ;  /* 0x0000002c090a7825 */ /* 0x010fca00078e020a */
[----:B------:R-:W4:Y:S04]  /*0980*/  LDG.E R17, desc[UR6][R10.64] ;  /* 0x000000060a117981 */ /* 0x000f28000c1e1900 */
[----:B------:R-:W3:Y:S01]  /*0990*/  LDG.E R8, desc[UR6][R10.64+0x8] ;  /* 0x000008060a087981 */ /* 0x000ee2000c1e1900 */
[----:B----4-:R-:W-:-:S05]  /*09a0*/  IMAD.WIDE R16, R17, 0x50, R2 ;  /* 0x0000005011107825 */ /* 0x010fca00078e0202 */
[----:B-1----:R-:W3:Y:S01]  /*09b0*/  LDG.E R27, desc[UR6][R16.64+0x30] ;  /* 0x00003006101b7981 */ /* 0x002ee2000c1e1900 */
[----:B------:R-:W-:-:S05]  /*09c0*/  VIADD R24, R24, 0x4 ;  /* 0x0000000418187836 */ /* 0x000fca0000000000 */
[----:B------:R-:W-:Y:S01]  /*09d0*/  ISETP.NE.AND P0, PT, R24, RZ, PT ;  /* 0x000000ff1800720c */ /* 0x000fe20003f05270 */
[----:B---3--:R-:W-:-:S05]  /*09e0*/  FFMA R27, R27, R8, R21 ;  /* 0x000000081b1b7223 */ /* 0x008fca0000000015 */
[----:B------:R0:W-:Y:S04]  /*09f0*/  STG.E desc[UR6][R4.64+0x38], R27 ;  /* 0x0000381b04007986 */ /* 0x0001e8000c101906 */
[----:B------:R-:W3:Y:S04]  /*0a00*/  LDG.E R9, desc[UR6][R10.64+0x8] ;  /* 0x000008060a097981 */ /* 0x000ee8000c1e1900 */
[----:B------:R-:W3:Y:S04]  /*0a10*/  LDG.E R8, desc[UR6][R16.64+0x24] ;  /* 0x0000240610087981 */ /* 0x000ee8000c1e1900 */
[----:B------:R-:W4:Y:S01]  /*0a20*/  LDG.E R15, desc[UR6][R16.64+0x28] ;  /* 0x00002806100f7981 */ /* 0x000f22000c1e1900 */
[C---:B------:R-:W-:Y:S01]  /*0a30*/  FFMA R29, R13.reuse, R29, R26 ;  /* 0x0000001d0d1d7223 */ /* 0x040fe2000000001a */
[----:B--2---:R-:W-:-:S03]  /*0a40*/  FFMA R13, R13, R20, R28 ;  /* 0x000000140d0d7223 */ /* 0x004fc6000000001c */
[C---:B-----5:R-:W-:Y:S01]  /*0a50*/  FFMA R12, R22.reuse, R12, R29 ;  /* 0x0000000c160c7223 */ /* 0x060fe2000000001d */
[----:B------:R-:W-:Y:S01]  /*0a60*/  FFMA R13, R22, R14, R13 ;  /* 0x0000000e160d7223 */ /* 0x000fe2000000000d */
[----:B------:R-:W-:Y:S02]  /*0a70*/  IADD3 R25, PT, PT, R25, 0x4, RZ ;  /* 0x0000000419197810 */ /* 0x000fe40007ffe0ff */
[C---:B---3--:R-:W-:Y:S01]  /*0a80*/  FFMA R18, R9.reuse, R8, R12 ;  /* 0x0000000809127223 */ /* 0x048fe2000000000c */
[----:B----4-:R-:W-:Y:S01]  /*0a90*/  FFMA R19, R9, R15, R13 ;  /* 0x0000000f09137223 */ /* 0x010fe2000000000d */
[----:B0-----:R-:W-:Y:S06]  /*0aa0*/  @P0 BRA `(.L_x_336) ;  /* 0xfffffffc00180947 */ /* 0x001fec000383ffff */
.L_x_332:
[----:B------:R-:W-:Y:S05]  /*0ab0*/  BSYNC.RECONVERGENT B0 ;  /* 0x0000000000007941 */ /* 0x000fea0003800200 */
.L_x_331:
[----:B------:R-:W-:-:S13]  /*0ac0*/  ISETP.NE.AND P0, PT, R0, RZ, PT ;  /* 0x000000ff0000720c */ /* 0x000fda0003f05270 */
[----:B------:R-:W-:Y:S05]  /*0ad0*/  @!P0 EXIT ;  /* 0x000000000000894d */ /* 0x000fea0003800000 */
[----:B------:R-:W-:Y:S01]  /*0ae0*/  I2FP.F32.U32 R3, R0 ;  /* 0x0000000000037245 */ /* 0x000fe20000201000 */
[----:B------:R-:W-:Y:S03]  /*0af0*/  BSSY.RECONVERGENT B0, `(.L_x_337) ;  /* 0x000000c000007945 */ /* 0x000fe60003800200 */
[----:B------:R-:W-:Y:S01]  /*0b00*/  IADD3 R0, PT, PT, R3, -0xd000000, RZ ;  /* 0xf300000003007810 */ /* 0x000fe20007ffe0ff */
[----:B------:R0:W1:Y:S03]  /*0b10*/  MUFU.RSQ R2, R3 ;  /* 0x0000000300027308 */ /* 0x0000660000001400 */
[----:B------:R-:W-:-:S13]  /*0b20*/  ISETP.GT.U32.AND P0, PT, R0, 0x727fffff, PT ;  /* 0x727fffff0000780c */ /* 0x000fda0003f04070 */
[----:B0-----:R-:W-:Y:S05]  /*0b30*/  @!P0 BRA `(.L_x_338) ;  /* 0x00000000000c8947 */ /* 0x001fea0003800000 */
[----:B------:R-:W-:-:S07]  /*0b40*/  MOV R9, 0xb60 ;  /* 0x00000b6000097802 */ /* 0x000fce0000000f00 */
[----:B-1----:R-:W-:Y:S05]  /*0b50*/  CALL.REL.NOINC `($__internal_12_$__cuda_sm20_sqrt_rn_f32_slowpath) ;  /* 0x0000000400847944 */ /* 0x002fea0003c00000 */
[----:B------:R-:W-:Y:S05]  /*0b60*/  BRA `(.L_x_339) ;  /* 0x0000000000107947 */ /* 0x000fea0003800000 */
.L_x_338:
[----:B-1----:R-:W-:Y:S01]  /*0b70*/  FMUL.FTZ R0, R3, R2 ;  /* 0x0000000203007220 */ /* 0x002fe20000410000 */
[----:B------:R-:W-:-:S03]  /*0b80*/  FMUL.FTZ R2, R2, 0.5 ;  /* 0x3f00000002027820 */ /* 0x000fc60000410000 */
[----:B------:R-:W-:-:S04]  /*0b90*/  FFMA R3, -R0, R0, R3 ;  /* 0x0000000000037223 */ /* 0x000fc80000000103 */
[----:B------:R-:W-:-:S07]  /*0ba0*/  FFMA R0, R3, R2, R0 ;  /* 0x0000000203007223 */ /* 0x000fce0000000000 */
.L_x_339:
[----:B------:R-:W-:Y:S05]  /*0bb0*/  BSYNC.RECONVERGENT B0 ;  /* 0x0000000000007941 */ /* 0x000fea0003800200 */
.L_x_337:
[----:B------:R-:W-:Y:S01]  /*0bc0*/  VIADD R2, R0, 0x1800000 ;  /* 0x0180000000027836 */ /* 0x000fe20000000000 */
[----:B------:R-:W-:Y:S04]  /*0bd0*/  BSSY.RECONVERGENT B0, `(.L_x_340) ;  /* 0x000000c000007945 */ /* 0x000fe80003800200 */
[----:B------:R-:W-:-:S04]  /*0be0*/  LOP3.LUT R2, R2, 0x7f800000, RZ, 0xc0, !PT ;  /* 0x7f80000002027812 */ /* 0x000fc800078ec0ff */
[----:B------:R-:W-:-:S13]  /*0bf0*/  ISETP.GT.U32.AND P0, PT, R2, 0x1ffffff, PT ;  /* 0x01ffffff0200780c */ /* 0x000fda0003f04070 */
[----:B------:R-:W-:Y:S05]  /*0c00*/  @P0 BRA `(.L_x_341) ;  /* 0x0000000000100947 */ /* 0x000fea0003800000 */
[----:B------:R-:W-:-:S07]  /*0c10*/  MOV R6, 0xc30 ;  /* 0x00000c3000067802 */ /* 0x000fce0000000f00 */
[----:B------:R-:W-:Y:S05]  /*0c20*/  CALL.REL.NOINC `($__internal_11_$__cuda_sm20_rcp_rn_f32_slowpath) ;  /* 0x0000000000807944 */ /* 0x000fea0003c00000 */
[----:B------:R-:W-:Y:S01]  /*0c30*/  MOV R2, R3 ;  /* 0x0000000300027202 */ /* 0x000fe20000000f00 */
[----:B------:R-:W-:Y:S06]  /*0c40*/  BRA `(.L_x_342) ;  /* 0x0000000000107947 */ /* 0x000fec0003800000 */
.L_x_341:
[----:B------:R-:W0:Y:S02]  /*0c50*/  MUFU.RCP R3, R0 ;  /* 0x0000000000037308 */ /* 0x000e240000001000 */
[----:B0-----:R-:W-:-:S04]  /*0c60*/  FFMA R2, R3, R0, -1 ;  /* 0xbf80000003027423 */ /* 0x001fc80000000000 */
[----:B------:R-:W-:-:S04]  /*0c70*/  FADD.FTZ R2, -R2, -RZ ;  /* 0x800000ff02027221 */ /* 0x000fc80000010100 */
[----:B------:R-:W-:-:S07]  /*0c80*/  FFMA R2, R3, R2, R3 ;  /* 0x0000000203027223 */ /* 0x000fce0000000003 */
.L_x_342:
[----:B------:R-:W-:Y:S05]  /*0c90*/  BSYNC.RECONVERGENT B0 ;  /* 0x0000000000007941 */ /* 0x000fea0003800200 */
.L_x_340:
[C---:B------:R-:W-:Y:S01]  /*0ca0*/  FMUL R27, R2.reuse, R27 ;  /* 0x0000001b021b7220 */ /* 0x040fe20000400000 */
[----:B------:R-:W-:Y:S02]  /*0cb0*/  HFMA2 R8, -RZ, RZ, 1.125, -9232 ;  /* 0x3c80f082ff087431 */ /* 0x000fe400000001ff */
[----:B------:R-:W-:Y:S02]  /*0cc0*/  IMAD.MOV.U32 R6, RZ, RZ, 0x3f800000 ;  /* 0x3f800000ff067424 */ /* 0x000fe400078e00ff */
[----:B------:R-:W-:Y:S01]  /*0cd0*/  FMUL R19, R2, R19 ;  /* 0x0000001302137220 */ /* 0x000fe20000400000 */
[C---:B------:R-:W-:Y:S01]  /*0ce0*/  FMUL R0, |R27|.reuse, 2.8853900432586669922 ;  /* 0x4038aa3b1b007820 */ /* 0x040fe20000400200 */
[C---:B------:R-:W-:Y:S01]  /*0cf0*/  FMUL R7, R27.reuse, R27 ;  /* 0x0000001b1b077220 */ /* 0x040fe20000400000 */
[C---:B------:R-:W-:Y:S01]  /*0d00*/  FSETP.GE.AND P1, PT, |R27|.reuse, 0.60000002384185791016, PT ;  /* 0x3f19999a1b00780b */ /* 0x040fe20003f26200 */
[----:B------:R-:W-:Y:S01]  /*0d10*/  STG.E desc[UR6][R4.64+0x38], R27 ;  /* 0x0000381b04007986 */ /* 0x000fe2000c101906 */
[----:B------:R-:W-:-:S02]  /*0d20*/  FSETP.GE.AND P0, PT, |R27|, 9.010913848876953125, PT ;  /* 0x41102cb41b00780b */ /* 0x000fc40003f06200 */
[----:B------:R-:W0:Y:S01]  /*0d30*/  MUFU.EX2 R0, R0 ;  /* 0x0000000000007308 */ /* 0x000e220000000800 */
[C---:B------:R-:W-:Y:S01]  /*0d40*/  FFMA R8, R7.reuse, R8, -0.052303962409496307373 ;  /* 0xbd563cae07087423 */ /* 0x040fe20000000008 */
[----:B------:R-:W-:Y:S03]  /*0d50*/  STG.E desc[UR6][R4.64+0x28], R19 ;  /* 0x0000281304007986 */ /* 0x000fe6000c101906 */
[----:B------:R-:W-:Y:S01]  /*0d60*/  FFMA R8, R7, R8, 0.1331529766321182251 ;  /* 0x3e08594107087423 */ /* 0x000fe20000000008 */
[----:B0-----:R-:W-:-:S03]  /*0d70*/  FADD R3, R0, 1 ;  /* 0x3f80000000037421 */ /* 0x001fc60000000000 */
[----:B------:R-:W-:-:S04]  /*0d80*/  FFMA R0, R7, R8, -0.33332768082618713379 ;  /* 0xbeaaa9ed07007423 */ /* 0x000fc80000000008 */
[----:B------:R-:W-:Y:S01]  /*0d90*/  FFMA R0, R7, R0, RZ ;  /* 0x0000000007007223 */ /* 0x000fe200000000ff */
[----:B------:R-:W0:Y:S01]  /*0da0*/  MUFU.RCP R3, R3 ;  /* 0x0000000300037308 */ /* 0x000e220000001000 */
[----:B------:R-:W-:-:S05]  /*0db0*/  FMUL R7, R2, R18 ;  /* 0x0000001202077220 */ /* 0x000fca0000400000 */
[----:B------:R-:W-:Y:S01]  /*0dc0*/  STG.E desc[UR6][R4.64+0x24], R7 ;  /* 0x0000240704007986 */ /* 0x000fe2000c101906 */
[----:B0-----:R-:W-:-:S05]  /*0dd0*/  FFMA R6, R3, -2, R6 ;  /* 0xc000000003067823 */ /* 0x001fca0000000006 */
[----:B------:R-:W-:-:S04]  /*0de0*/  FSEL R6, R6, 1, !P0 ;  /* 0x3f80000006067808 */ /* 0x000fc80004000000 */
[--C-:B------:R-:W-:Y:S01]  /*0df0*/  LOP3.LUT R3, R6, 0x80000000, R27.reuse, 0xb8, !PT ;  /* 0x8000000006037812 */ /* 0x100fe200078eb81b */
[----:B------:R-:W-:-:S05]  /*0e00*/  @!P1 FFMA R3, R27, R0, R27 ;  /* 0x000000001b039223 */ /* 0x000fca000000001b */
[----:B------:R-:W-:Y:S01]  /*0e10*/  STG.E desc[UR6][R4.64+0x30], R3 ;  /* 0x0000300304007986 */ /* 0x000fe2000c101906 */
[----:B------:R-:W-:Y:S05]  /*0e20*/  EXIT ;  /* 0x000000000000794d */ /* 0x000fea0003800000 */
        .weak           $__internal_11_$__cuda_sm20_rcp_rn_f32_slowpath
        .type           $__internal_11_$__cuda_sm20_rcp_rn_f32_slowpath,@function
        .size           $__internal_11_$__cuda_sm20_rcp_rn_f32_slowpath,($__internal_12_$__cuda_sm20_sqrt_rn_f32_slowpath - $__internal_11_$__cuda_sm20_rcp_rn_f32_slowpath)
$__internal_11_$__cuda_sm20_rcp_rn_f32_slowpath:
[----:B------:R-:W-:Y:S01]  /*0e30*/  SHF.L.U32 R2, R0, 0x1, RZ ;  /* 0x0000000100027819 */ /* 0x000fe200000006ff */
[----:B------:R-:W-:Y:S03]  /*0e40*/  BSSY.RECONVERGENT B1, `(.L_x_343) ;  /* 0x0000030000017945 */ /* 0x000fe60003800200 */
[----:B------:R-:W-:-:S04]  /*0e50*/  SHF.R.U32.HI R9, RZ, 0x18, R2 ;  /* 0x00000018ff097819 */ /* 0x000fc80000011602 */
[----:B------:R-:W-:-:S13]  /*0e60*/  ISETP.NE.U32.AND P0, PT, R9, RZ, PT ;  /* 0x000000ff0900720c */ /* 0x000fda0003f05070 */
[----:B------:R-:W-:Y:S05]  /*0e70*/  @P0 BRA `(.L_x_344) ;  /* 0x0000000000280947 */ /* 0x000fea0003800000 */
[----:B------:R-:W-:-:S04]  /*0e80*/  SHF.L.U32 R2, R0, 0x1, RZ ;  /* 0x0000000100027819 */ /* 0x000fc800000006ff */
[----:B------:R-:W-:-:S13]  /*0e90*/  ISETP.NE.AND P0, PT, R2, RZ, PT ;  /* 0x000000ff0200720c */ /* 0x000fda0003f05270 */
[----:B------:R-:W-:Y:S01]  /*0ea0*/  @P0 FFMA R7, R0, 1.84467440737095516160e+19, RZ ;  /* 0x5f80000000070823 */ /* 0x000fe200000000ff */
[----:B------:R-:W-:Y:S08]  /*0eb0*/  @!P0 MUFU.RCP R3, R0 ;  /* 0x0000000000038308 */ /* 0x000ff00000001000 */
[----:B------:R-:W0:Y:S02]  /*0ec0*/  @P0 MUFU.RCP R2, R7 ;  /* 0x0000000700020308 */ /* 0x000e240000001000 */
[----:B0-----:R-:W-:-:S04]  /*0ed0*/  @P0 FFMA R8, R7, R2, -1 ;  /* 0xbf80000007080423 */ /* 0x001fc80000000002 */
[----:B------:R-:W-:-:S04]  /*0ee0*/  @P0 FADD.FTZ R9, -R8, -RZ ;  /* 0x800000ff08090221 */ /* 0x000fc80000010100 */
[----:B------:R-:W-:-:S04]  /*0ef0*/  @P0 FFMA R2, R2, R9, R2 ;  /* 0x0000000902020223 */ /* 0x000fc80000000002 */
[----:B------:R-:W-:Y:S01]  /*0f00*/  @P0 FFMA R3, R2, 1.84467440737095516160e+19, RZ ;  /* 0x5f80000002030823 */ /* 0x000fe200000000ff */
[----:B------:R-:W-:Y:S06]  /*0f10*/  BRA `(.L_x_345) ;  /* 0x0000000000887947 */ /* 0x000fec0003800000 */
.L_x_344:
[----:B------:R-:W-:-:S05]  /*0f20*/  VIADD R11, R9, 0xffffff03 ;  /* 0xffffff03090b7836 */ /* 0x000fca0000000000 */
[----:B------:R-:W-:-:S13]  /*0f30*/  ISETP.GT.U32.AND P0, PT, R11, 0x1, PT ;  /* 0x000000010b00780c */ /* 0x000fda0003f04070 */
[----:B------:R-:W-:Y:S05]  /*0f40*/  @P0 BRA `(.L_x_346) ;  /* 0x0000000000780947 */ /* 0x000fea0003800000 */
[----:B------:R-:W-:Y:S02]  /*0f50*/  LOP3.LUT R2, R0, 0x7fffff, RZ, 0xc0, !PT ;  /* 0x007fffff00027812 */ /* 0x000fe400078ec0ff */
[----:B------:R-:W-:Y:S02]  /*0f60*/  MOV R10, 0x3 ;  /* 0x00000003000a7802 */ /* 0x000fe40000000f00 */
[----:B------:R-:W-:Y:S02]  /*0f70*/  LOP3.LUT R2, R2, 0x3f800000, RZ, 0xfc, !PT ;  /* 0x3f80000002027812 */ /* 0x000fe400078efcff */
[----:B------:R-:W-:Y:S02]  /*0f80*/  SHF.L.U32 R10, R10, R11, RZ ;  /* 0x0000000b0a0a7219 */ /* 0x000fe400000006ff */
[----:B------:R-:W0:Y:S02]  /*0f90*/  MUFU.RCP R3, R2 ;  /* 0x0000000200037308 */ /* 0x000e240000001000 */
[----:B0-----:R-:W-:-:S04]  /*0fa0*/  FFMA R7, R2, R3, -1 ;  /* 0xbf80000002077423 */ /* 0x001fc80000000003 */
[----:B------:R-:W-:-:S04]  /*0fb0*/  FADD.FTZ R8, -R7, -RZ ;  /* 0x800000ff07087221 */ /* 0x000fc80000010100 */
[CCC-:B------:R-:W-:Y:S01]  /*0fc0*/  FFMA.RM R7, R3.reuse, R8.reuse, R3.reuse ;  /* 0x0000000803077223 */ /* 0x1c0fe20000004003 */
[----:B------:R-:W-:-:S04]  /*0fd0*/  FFMA.RP R8, R3, R8, R3 ;  /* 0x0000000803087223 */ /* 0x000fc80000008003 */
[C---:B------:R-:W-:Y:S02]  /*0fe0*/  LOP3.LUT R3, R7.reuse, 0x7fffff, RZ, 0xc0, !PT ;  /* 0x007fffff07037812 */ /* 0x040fe400078ec0ff */
[----:B------:R-:W-:Y:S02]  /*0ff0*/  FSETP.NEU.FTZ.AND P0, PT, R7, R8, PT ;  /* 0x000000080700720b */ /* 0x000fe40003f1d000 */
[----:B------:R-:W-:Y:S02]  /*1000*/  LOP3.LUT R3, R3, 0x800000, RZ, 0xfc, !PT ;  /* 0x0080000003037812 */ /* 0x000fe400078efcff */
[----:B------:R-:W-:Y:S02]  /*1010*/  SEL R7, RZ, 0xffffffff, !P0 ;  /* 0xffffffffff077807 */ /* 0x000fe40004000000 */
[----:B------:R-:W-:Y:S02]  /*1020*/  LOP3.LUT R10, R10, R3, RZ, 0xc0, !PT ;  /* 0x000000030a0a7212 */ /* 0x000fe400078ec0ff */
[----:B------:R-:W-:-:S02]  /*1030*/  IADD3 R2, PT, PT, -R7, RZ, RZ ;  /* 0x000000ff07027210 */ /* 0x000fc40007ffe1ff */
[-C--:B------:R-:W-:Y:S02]  /*1040*/  SHF.R.U32.HI R10, RZ, R11.reuse, R10 ;  /* 0x0000000bff0a7219 */ /* 0x080fe4000001160a */
[----:B------:R-:W-:Y:S02]  /*1050*/  LOP3.LUT P1, RZ, R2, R11, R3, 0xf8, !PT ;  /* 0x0000000b02ff7212 */ /* 0x000fe4000782f803 */
[C---:B------:R-:W-:Y:S02]  /*1060*/  LOP3.LUT P0, RZ, R10.reuse, 0x1, RZ, 0xc0, !PT ;  /* 0x000000010aff7812 */ /* 0x040fe4000780c0ff */
[----:B------:R-:W-:-:S04]  /*1070*/  LOP3.LUT P2, RZ, R10, 0x2, RZ, 0xc0, !PT ;  /* 0x000000020aff7812 */ /* 0x000fc8000784c0ff */
[----:B------:R-:W-:Y:S02]  /*1080*/  PLOP3.LUT P0, PT, P0, P1, P2, 0xe0, 0x0 ;  /* 0x000000000000781c */ /* 0x000fe40000703c20 */
[----:B------:R-:W-:Y:S02]  /*1090*/  LOP3.LUT P1, RZ, R0, 0x7fffff, RZ, 0xc0, !PT ;  /* 0x007fffff00ff7812 */ /* 0x000fe4000782c0ff */
[----:B------:R-:W-:-:S05]  /*10a0*/  SEL R2, RZ, 0x1, !P0 ;  /* 0x00000001ff027807 */ /* 0x000fca0004000000 */
[----:B------:R-:W-:-:S05]  /*10b0*/  IMAD.MOV R2, RZ, RZ, -R2 ;  /* 0x000000ffff027224 */ /* 0x000fca00078e0a02 */
[----:B------:R-:W-:Y:S02]  /*10c0*/  ISETP.GE.AND P0, PT, R2, RZ, PT ;  /* 0x000000ff0200720c */ /* 0x000fe40003f06270 */
[----:B------:R-:W-:-:S04]  /*10d0*/  IADD3 R2, PT, PT, R9, -0xfc, RZ ;  /* 0xffffff0409027810 */ /* 0x000fc80007ffe0ff */
[----:B------:R-:W-:-:S07]  /*10e0*/  SHF.R.U32.HI R3, RZ, R2, R3 ;  /* 0x00000002ff037219 */ /* 0x000fce0000011603 */
[----:B------:R-:W-:-:S05]  /*10f0*/  @!P0 IADD3 R3, PT, PT, R3, 0x1, RZ ;  /* 0x0000000103038810 */ /* 0x000fca0007ffe0ff */
[----:B------:R-:W-:-:S05]  /*1100*/  @!P1 IMAD.SHL.U32 R3, R3, 0x2, RZ ;  /* 0x0000000203039824 */ /* 0x000fca00078e00ff */
[----:B------:R-:W-:Y:S01]  /*1110*/  LOP3.LUT R3, R3, 0x80000000, R0, 0xf8, !PT ;  /* 0x8000000003037812 */ /* 0x000fe200078ef800 */
[----:B------:R-:W-:Y:S06]  /*1120*/  BRA `(.L_x_345) ;  /* 0x0000000000047947 */ /* 0x000fec0003800000 */
.L_x_346:
[----:B------:R0:W1:Y:S02]  /*1130*/  MUFU.RCP R3, R0 ;  /* 0x0000000000037308 */ /* 0x0000640000001000 */
.L_x_345:
[----:B------:R-:W-:Y:S05]  /*1140*/  BSYNC.RECONVERGENT B1 ;  /* 0x0000000000017941 */ /* 0x000fea0003800200 */
.L_x_343:
[----:B------:R-:W-:-:S04]  /*1150*/  HFMA2 R7, -RZ, RZ, 0, 0 ;  /* 0x00000000ff077431 */ /* 0x000fc800000001ff */
[----:B01----:R-:W-:Y:S05]  /*1160*/  RET.REL.NODEC R6 `(_Z17forwardPassKernelP13OpticalNeuronP14OpticalSynapseiiPiiPKiS5_fP17curandStateXORWOWi) ;  /* 0xffffffec06a47950 */ /* 0x003fea0003c3ffff */
        .weak           $__internal_12_$__cuda_sm20_sqrt_rn_f32_slowpath
        .type           $__internal_12_$__cuda_sm20_sqrt_rn_f32_slowpath,@function
        .size           $__internal_12_$__cuda_sm20_sqrt_rn_f32_slowpath,(.L_x_375 - $__internal_12_$__cuda_sm20_sqrt_rn_f32_slowpath)
$__internal_12_$__cuda_sm20_sqrt_rn_f32_slowpath:
        /* <DEDUP_REMOVED lines=20> */
.L_x_347:
[----:B------:R-:W-:Y:S02]  /*12b0*/  HFMA2 R3, -RZ, RZ, 0, 0 ;  /* 0x00000000ff037431 */ /* 0x000fe400000001ff */
[----:B------:R-:W-:Y:S01]  /*12c0*/  IMAD.MOV.U32 R0, RZ, RZ, R2 ;  /* 0x000000ffff007224 */ /* 0x000fe200078e0002 */
[----:B------:R-:W-:-:S04]  /*12d0*/  MOV R2, R9 ;  /* 0x0000000900027202 */ /* 0x000fc80000000f00 */
[----:B------:R-:W-:Y:S05]  /*12e0*/  RET.REL.NODEC R2 `(_Z17forwardPassKernelP13OpticalNeuronP14OpticalSynapseiiPiiPKiS5_fP17curandStateXORWOWi) ;  /* 0xffffffec02447950 */ /* 0x000fea0003c3ffff */
.L_x_348:
        /* <DEDUP_REMOVED lines=9> */
.L_x_375:


//--------------------- .text._Z14setInputKernelP13OpticalNeuronPKfiii --------------------------
	.section	.text._Z14setInputKernelP13OpticalNeuronPKfiii,"ax",@progbits
	.align	128
        .global         _Z14setInputKernelP13OpticalNeuronPKfiii
        .type           _Z14setInputKernelP13OpticalNeuronPKfiii,@function
        .size           _Z14setInputKernelP13OpticalNeuronPKfiii,(.L_x_376 - _Z14setInputKernelP13OpticalNeuronPKfiii)
        .other          _Z14setInputKernelP13OpticalNeuronPKfiii,@"STO_CUDA_ENTRY STV_DEFAULT"
_Z14setInputKernelP13OpticalNeuronPKfiii:
.text._Z14setInputKernelP13OpticalNeuronPKfiii:
        /* <DEDUP_REMOVED lines=9> */
[----:B0-----:R-:W0:Y:S01]  /*0090*/  MUFU.RCP R4, R4 ;  /* 0x0000000400047308 */ /* 0x001e220000001000 */
[----:B------:R-:W-:Y:S02]  /*00a0*/  IABS R6, R5 ;  /* 0x0000000500067213 */ /* 0x000fe40000000000 */
[----:B0-----:R-:W-:-:S05]  /*00b0*/  IADD3 R2, PT, PT, R4, 0xffffffe, RZ ;  /* 0x0ffffffe04027810 */ /* 0x001fca0007ffe0ff */
[----:B------:R0:W2:Y:S02]  /*00c0*/  F2I.FTZ.U32.TRUNC.NTZ R3, R2 ;  /* 0x0000000200037305 */ /* 0x0000a4000021f000 */
[----:B0-----:R-:W-:Y:S01]  /*00d0*/  IMAD.MOV.U32 R2, RZ, RZ, RZ ;  /* 0x000000ffff027224 */ /* 0x001fe200078e00ff */
[----:B--2---:R-:W-:-:S05]  /*00e0*/  IADD3 R7, PT, PT, RZ, -R3, RZ ;  /* 0x80000003ff077210 */ /* 0x004fca0007ffe0ff */
[----:B------:R-:W-:-:S04]  /*00f0*/  IMAD R7, R7, R0, RZ ;  /* 0x0000000007077224 */ /* 0x000fc800078e02ff */
[----:B------:R-:W-:Y:S01]  /*0100*/  IMAD.HI.U32 R3, R3, R7, R2 ;  /* 0x0000000703037227 */ /* 0x000fe200078e0002 */
[----:B------:R-:W-:Y:S02]  /*0110*/  MOV R7, R6 ;  /* 0x0000000600077202 */ /* 0x000fe40000000f00 */
[-C--:B------:R-:W-:Y:S02]  /*0120*/  LOP3.LUT R2, R5, R8.reuse, RZ, 0x3c, !PT ;  /* 0x0000000805027212 */ /* 0x080fe400078e3cff */
[----:B------:R-:W-:Y:S01]  /*0130*/  LOP3.LUT R6, RZ, R8, RZ, 0x33, !PT ;  /* 0x00000008ff067212 */ /* 0x000fe200078e33ff */
[----:B------:R-:W-:Y:S01]  /*0140*/  IMAD.HI.U32 R3, R3, R7, RZ ;  /* 0x0000000703037227 */ /* 0x000fe200078e00ff */
[----:B------:R-:W-:-:S03]  /*0150*/  ISETP.GE.AND P0, PT, R2, RZ, PT ;  /* 0x000000ff0200720c */ /* 0x000fc60003f06270 */
[----:B------:R-:W-:-:S04]  /*0160*/  IMAD.MOV R4, RZ, RZ, -R3 ;  /* 0x000000ffff047224 */ /* 0x000fc800078e0a03 */
[----:B------:R-:W-:-:S05]  /*0170*/  IMAD R7, R0, R4, R7 ;  /* 0x0000000400077224 */ /* 0x000fca00078e0207 */
[----:B------:R-:W-:-:S13]  /*0180*/  ISETP.GT.U32.AND P2, PT, R0, R7, PT ;  /* 0x000000070000720c */ /* 0x000fda0003f44070 */
[----:B------:R-:W-:Y:S01]  /*0190*/  @!P2 IADD3 R7, PT, PT, R7, -R0, RZ ;  /* 0x800000000707a210 */ /* 0x000fe20007ffe0ff */
[----:B------:R-:W-:-:S03]  /*01a0*/  @!P2 VIADD R3, R3, 0x1 ;  /* 0x000000010303a836 */ /* 0x000fc60000000000 */
[----:B------:R-:W-:-:S13]  /*01b0*/  ISETP.GE.U32.AND P1, PT, R7, R0, PT ;  /* 0x000000000700720c */ /* 0x000fda0003f26070 */
[----:B------:R-:W-:Y:S02]  /*01c0*/  @P1 IADD3 R3, PT, PT, R3, 0x1, RZ ;  /* 0x0000000103031810 */ /* 0x000fe40007ffe0ff */
[----:B------:R-:W-:-:S03]  /*01d0*/  ISETP.NE.AND P1, PT, R8, RZ, PT ;  /* 0x000000ff0800720c */ /* 0x000fc60003f25270 */
[----:B------:R-:W-:-:S05]  /*01e0*/  @!P0 IMAD.MOV R3, RZ, RZ, -R3 ;  /* 0x000000ffff038224 */ /* 0x000fca00078e0a03 */
[----:B------:R-:W-:-:S04]  /*01f0*/  SEL R11, R6, R3, !P1 ;  /* 0x00000003060b7207 */ /* 0x000fc80004800000 */
[----:B-1----:R-:W-:-:S04]  /*0200*/  ISETP.GE.AND P0, PT, R11, UR4, PT ;  /* 0x000000040b007c0c */ /* 0x002fc8000bf06270 */
[----:B------:R-:W-:-:S13]  /*0210*/  ISETP.LT.OR P0, PT, R8, RZ, P0 ;  /* 0x000000ff0800720c */ /* 0x000fda0000701670 */
[----:B------:R-:W-:Y:S05]  /*0220*/  @P0 EXIT ;  /* 0x000000000000094d */ /* 0x000fea0003800000 */
[----:B------:R-:W0:Y:S01]  /*0230*/  LDC.64 R2, c[0x0][0x388] ;  /* 0x0000e200ff027b82 */ /* 0x000e220000000a00 */
[----:B------:R-:W1:Y:S01]  /*0240*/  LDCU.64 UR4, c[0x0][0x358] ;  /* 0x00006b00ff0477ac */ /* 0x000e620008000a00 */
[C---:B------:R-:W-:Y:S02]  /*0250*/  ISETP.GE.AND P2, PT, R5.reuse, RZ, PT ;  /* 0x000000ff0500720c */ /* 0x040fe40003f46270 */
[-C--:B------:R-:W-:Y:S01]  /*0260*/  ISETP.GT.U32.AND P0, PT, R0, R7.reuse, PT ;  /* 0x000000070000720c */ /* 0x080fe20003f04070 */
[----:B------:R-:W2:Y:S01]  /*0270*/  LDCU UR6, c[0x0][0x394] ;  /* 0x00007280ff0677ac */ /* 0x000ea20008000800 */
[----:B0-----:R-:W-:Y:S01]  /*0280*/  IMAD.WIDE R2, R5, 0x4, R2 ;  /* 0x0000000405027825 */ /* 0x001fe200078e0202 */
[----:B------:R-:W-:Y:S01]  /*0290*/  IADD3 R0, PT, PT, R7, -R0, RZ ;  /* 0x8000000007007210 */ /* 0x000fe20007ffe0ff */
[----:B------:R-:W0:Y:S03]  /*02a0*/  LDC.64 R4, c[0x0][0x380] ;  /* 0x0000e000ff047b82 */ /* 0x000e260000000a00 */
[----:B-1----:R0:W3:Y:S01]  /*02b0*/  LDG.E R9, desc[UR4][R2.64] ;  /* 0x0000000402097981 */ /* 0x0020e2000c1e1900 */
[----:B------:R-:W-:Y:S01]  /*02c0*/  SEL R7, R0, R7, !P0 ;  /* 0x0000000700077207 */ /* 0x000fe20004000000 */
[----:B------:R-:W-:Y:S04]  /*02d0*/  BSSY.RECONVERGENT B0, `(.L_x_349) ;  /* 0x0000015000007945 */ /* 0x000fe80003800200 */
[----:B------:R-:W-:-:S05]  /*02e0*/  @!P2 IMAD.MOV R7, RZ, RZ, -R7 ;  /* 0x000000ffff07a224 */ /* 0x000fca00078e0a07 */
[----:B------:R-:W-:-:S05]  /*02f0*/  SEL R6, R6, R7, !P1 ;  /* 0x0000000706067207 */ /* 0x000fca0004800000 */
[----:B--2---:R-:W-:-:S04]  /*0300*/  IMAD R7, R11, UR6, R6 ;  /* 0x000000060b077c24 */ /* 0x004fc8000f8e0206 */
[----:B0-----:R-:W-:-:S04]  /*0310*/  IMAD.WIDE R2, R7, 0x50, R4 ;  /* 0x0000005007027825 */ /* 0x001fc800078e0204 */
[C---:B---3--:R-:W-:Y:S01]  /*0320*/  FADD R11, R9.reuse, R9 ;  /* 0x00000009090b7221 */ /* 0x048fe20000000000 */
[----:B------:R-:W-:Y:S01]  /*0330*/  FADD R0, R9, 0.0099999997764825820923 ;  /* 0x3c23d70a09007421 */ /* 0x000fe20000000000 */
[----:B------:R0:W-:Y:S03]  /*0340*/  STG.E desc[UR4][R2.64+0x30], R9 ;  /* 0x0000300902007986 */ /* 0x0001e6000c101904 */
[----:B------:R0:W1:Y:S01]  /*0350*/  MUFU.RSQ R5, R0 ;  /* 0x0000000000057308 */ /* 0x0000620000001400 */
[----:B------:R0:W-:Y:S01]  /*0360*/  STG.E desc[UR4][R2.64+0x38], R11 ;  /* 0x0000380b02007986 */ /* 0x0001e2000c101904 */
[----:B------:R-:W-:-:S04]  /*0370*/  IADD3 R4, PT, PT, R0, -0xd000000, RZ ;  /* 0xf300000000047810 */ /* 0x000fc80007ffe0ff */
[----:B------:R-:W-:-:S13]  /*0380*/  ISETP.GT.U32.AND P0, PT, R4, 0x727fffff, PT ;  /* 0x727fffff0400780c */ /* 0x000fda0003f04070 */
[----:B01----:R-:W-:Y:S05]  /*0390*/  @!P0 BRA `(.L_x_350) ;  /* 0x0000000000108947 */ /* 0x003fea0003800000 */
[----:B------:R-:W-:-:S07]  /*03a0*/  MOV R9, 0x3c0 ;  /* 0x000003c000097802 */ /* 0x000fce0000000f00 */
[----:B------:R-:W-:Y:S05]  /*03b0*/  CALL.REL.NOINC `($__internal_13_$__cuda_sm20_sqrt_rn_f32_slowpath) ;  /* 0x0000000000287944 */ /* 0x000fea0003c00000 */
[----:B------:R-:W-:Y:S01]  /*03c0*/  IMAD.MOV.U32 R5, RZ, RZ, R0 ;  /* 0x000000ffff057224 */ /* 0x000fe200078e0000 */
[----:B------:R-:W-:Y:S06]  /*03d0*/  BRA `(.L_x_351) ;  /* 0x0000000000107947 */ /* 0x000fec0003800000 */
.L_x_350:
[----:B------:R-:W-:Y:S01]  /*03e0*/  FMUL.FTZ R7, R0, R5 ;  /* 0x0000000500077220 */ /* 0x000fe20000410000 */
[----:B------:R-:W-:-:S03]  /*03f0*/  FMUL.FTZ R5, R5, 0.5 ;  /* 0x3f00000005057820 */ /* 0x000fc60000410000 */
[----:B------:R-:W-:-:S04]  /*0400*/  FFMA R0, -R7, R7, R0 ;  /* 0x0000000707007223 */ /* 0x000fc80000000100 */
[----:B------:R-:W-:-:S07]  /*0410*/  FFMA R5, R0, R5, R7 ;  /* 0x0000000500057223 */ /* 0x000fce0000000007 */
.L_x_351:
[----:B------:R-:W-:Y:S05]  /*0420*/  BSYNC.RECONVERGENT B0 ;  /* 0x0000000000007941 */ /* 0x000fea0003800200 */
.L_x_349:
[----:B------:R-:W-:Y:S04]  /*0430*/  STG.E desc[UR4][R2.64+0x24], R5 ;  /* 0x0000240502007986 */ /* 0x000fe8000c101904 */
[----:B------:R-:W-:Y:S01]  /*0440*/  STG.E desc[UR4][R2.64+0x28], RZ ;  /* 0x000028ff02007986 */ /* 0x000fe2000c101904 */
[----:B------:R-:W-:Y:S05]  /*0450*/  EXIT ;  /* 0x000000000000794d */ /* 0x000fea0003800000 */
        .weak           $__internal_13_$__cuda_sm20_sqrt_rn_f32_slowpath
        .type           $__internal_13_$__cuda_sm20_sqrt_rn_f32_slowpath,@function
        .size           $__internal_13_$__cuda_sm20_sqrt_rn_f32_slowpath,(.L_x_376 - $__internal_13_$__cuda_sm20_sqrt_rn_f32_slowpath)
$__internal_13_$__cuda_sm20_sqrt_rn_f32_slowpath:
[----:B------:R-:W-:-:S13]  /*0460*/  LOP3.LUT P0, RZ, R0, 0x7fffffff, RZ, 0xc0, !PT ;  /* 0x7fffffff00ff7812 */ /* 0x000fda000780c0ff */
[----:B------:R-:W-:Y:S01]  /*0470*/  @!P0 MOV R4, R0 ;  /* 0x0000000000048202 */ /* 0x000fe20000000f00 */
[----:B------:R-:W-:Y:S06]  /*0480*/  @!P0 BRA `(.L_x_352) ;  /* 0x0000000000408947 */ /* 0x000fec0003800000 */
[----:B------:R-:W-:-:S13]  /*0490*/  FSETP.GEU.FTZ.AND P0, PT, R0, RZ, PT ;  /* 0x000000ff0000720b */ /* 0x000fda0003f1e000 */
        /* <DEDUP_REMOVED lines=15> */
.L_x_352:
[----:B------:R-:W-:Y:S01]  /*0590*/  IMAD.MOV.U32 R0, RZ, RZ, R4 ;  /* 0x000000ffff007224 */ /* 0x000fe200078e0004 */
[----:B------:R-:W-:Y:S01]  /*05a0*/  MOV R4, R9 ;  /* 0x0000000900047202 */ /* 0x000fe20000000f00 */
[----:B------:R-:W-:-:S04]  /*05b0*/  IMAD.MOV.U32 R5, RZ, RZ, 0x0 ;  /* 0x00000000ff057424 */ /* 0x000fc800078e00ff */
[----:B------:R-:W-:Y:S05]  /*05c0*/  RET.REL.NODEC R4 `(_Z14setInputKernelP13OpticalNeuronPKfiii) ;  /* 0xfffffff8048c7950 */ /* 0x000fea0003c3ffff */
.L_x_353:
        /* <DEDUP_REMOVED lines=11> */
.L_x_376:


//--------------------- .text._Z16initRandomStatesP17curandStateXORWOWmi --------------------------
	.section	.text._Z16initRandomStatesP17curandStateXORWOWmi,"ax",@progbits
	.align	128
        .global         _Z16initRandomStatesP17curandStateXORWOWmi
        .type           _Z16initRandomStatesP17curandStateXORWOWmi,@function
        .size           _Z16initRandomStatesP17curandStateXORWOWmi,(.L_x_393 - _Z16initRandomStatesP17curandStateXORWOWmi)
        .other          _Z16initRandomStatesP17curandStateXORWOWmi,@"STO_CUDA_ENTRY STV_DEFAULT"
_Z16initRandomStatesP17curandStateXORWOWmi:
.text._Z16initRandomStatesP17curandStateXORWOWmi:
        /* <DEDUP_REMOVED lines=9> */
[----:B------:R-:W1:Y:S01]  /*0090*/  LDCU.64 UR4, c[0x0][0x358] ;  /* 0x00006b00ff0477ac */ /* 0x000e620008000a00 */
[----:B------:R-:W-:Y:S01]  /*00a0*/  ISETP.NE.AND P0, PT, R13, RZ, PT ;  /* 0x000000ff0d00720c */ /* 0x000fe20003f05270 */
[----:B------:R-:W-:Y:S05]  /*00b0*/  BSSY.RECONVERGENT B0, `(.L_x_354) ;  /* 0x00000e1000007945 */ /* 0x000fea0003800200 */
[----:B------:R-:W2:Y:S01]  /*00c0*/  LDC.64 R6, c[0x0][0x380] ;  /* 0x0000e000ff067b82 */ /* 0x000ea20000000a00 */
[----:B0-----:R-:W-:Y:S02]  /*00d0*/  LOP3.LUT R0, R2, 0xaad26b49, RZ, 0x3c, !PT ;  /* 0xaad26b4902007812 */ /* 0x001fe400078e3cff */
[----:B------:R-:W-:-:S03]  /*00e0*/  LOP3.LUT R2, R3, 0xf7dcefdd, RZ, 0x3c, !PT ;  /* 0xf7dcefdd03027812 */ /* 0x000fc600078e3cff */
[----:B------:R-:W-:Y:S02]  /*00f0*/  IMAD R0, R0, 0x4182bed5, RZ ;  /* 0x4182bed500007824 */ /* 0x000fe400078e02ff */
[----:B------:R-:W-:Y:S02]  /*0100*/  IMAD R3, R2, -0x658354e5, RZ ;  /* 0x9a7cab1b02037824 */ /* 0x000fe400078e02ff */
[----:B--2---:R-:W-:Y:S01]  /*0110*/  IMAD.WIDE R6, R13, 0x30, R6 ;  /* 0x000000300d067825 */ /* 0x004fe200078e0206 */
[C---:B------:R-:W-:Y:S02]  /*0120*/  LOP3.LUT R8, R0.reuse, 0x159a55e5, RZ, 0x3c, !PT ;  /* 0x159a55e500087812 */ /* 0x040fe400078e3cff */
[C---:B------:R-:W-:Y:S01]  /*0130*/  IADD3 R4, PT, PT, R0.reuse, 0x64f0c9, R3 ;  /* 0x0064f0c900047810 */ /* 0x040fe20007ffe003 */
[C---:B------:R-:W-:Y:S01]  /*0140*/  VIADD R5, R0.reuse, 0x75bcd15 ;  /* 0x075bcd1500057836 */ /* 0x040fe20000000000 */
[----:B------:R-:W-:Y:S01]  /*0150*/  LOP3.LUT R10, R3, 0x5491333, RZ, 0x3c, !PT ;  /* 0x05491333030a7812 */ /* 0x000fe200078e3cff */
[----:B------:R-:W-:-:S02]  /*0160*/  VIADD R11, R0, 0x583f19 ;  /* 0x00583f19000b7836 */ /* 0x000fc40000000000 */
[----:B------:R-:W-:Y:S01]  /*0170*/  VIADD R9, R3, 0x1f123bb5 ;  /* 0x1f123bb503097836 */ /* 0x000fe20000000000 */
[----:B-1----:R0:W-:Y:S04]  /*0180*/  STG.E.64 desc[UR4][R6.64], R4 ;  /* 0x0000000406007986 */ /* 0x0021e8000c101b04 */
[----:B------:R0:W-:Y:S04]  /*0190*/  STG.E.64 desc[UR4][R6.64+0x8], R8 ;  /* 0x0000080806007986 */ /* 0x0001e8000c101b04 */
[----:B------:R0:W-:Y:S01]  /*01a0*/  STG.E.64 desc[UR4][R6.64+0x10], R10 ;  /* 0x0000100a06007986 */ /* 0x0001e2000c101b04 */
[----:B------:R-:W-:Y:S05]  /*01b0*/  @!P0 BRA `(.L_x_355) ;  /* 0x0000000c00408947 */ /* 0x000fea0003800000 */
[----:B------:R-:W-:Y:S01]  /*01c0*/  SHF.R.S32.HI R0, RZ, 0x1f, R13 ;  /* 0x0000001fff007819 */ /* 0x000fe2000001140d */
[----:B------:R-:W-:-:S07]  /*01d0*/  IMAD.MOV.U32 R12, RZ, RZ, RZ ;  /* 0x000000ffff0c7224 */ /* 0x000fce00078e00ff */
.L_x_361:
[----:B-1----:R-:W-:Y:S01]  /*01e0*/  LOP3.LUT R2, R13, 0x3, RZ, 0xc0, !PT ;  /* 0x000000030d027812 */ /* 0x002fe200078ec0ff */
[----:B------:R-:W-:Y:S03]  /*01f0*/  BSSY.RECONVERGENT B1, `(.L_x_356) ;  /* 0x00000c6000017945 */ /* 0x000fe60003800200 */
[----:B------:R-:W-:-:S04]  /*0200*/  ISETP.NE.U32.AND P0, PT, R2, RZ, PT ;  /* 0x000000ff0200720c */ /* 0x000fc80003f05070 */
[----:B------:R-:W-:-:S13]  /*0210*/  ISETP.NE.AND.EX P0, PT, RZ, RZ, PT, P0 ;  /* 0x000000ffff00720c */ /* 0x000fda0003f05300 */
[----:B------:R-:W-:Y:S05]  /*0220*/  @!P0 BRA `(.L_x_357) ;  /* 0x0000000c00088947 */ /* 0x000fea0003800000 */
[----:B0-----:R-:W0:Y:S01]  /*0230*/  LDC.64 R8, c[0x4][RZ] ;  /* 0x01000000ff087b82 */ /* 0x001e220000000a00 */
[----:B------:R-:W-:Y:S02]  /*0240*/  IMAD.MOV.U32 R14, RZ, RZ, RZ ;  /* 0x000000ffff0e7224 */ /* 0x000fe400078e00ff */
[----:B0-----:R-:W-:-:S07]  /*0250*/  IMAD.WIDE.U32 R8, R12, 0xc80, R8 ;  /* 0x00000c800c087825 */ /* 0x001fce00078e0008 */
.L_x_360:
[----:B-1----:R-:W-:Y:S01]  /*0260*/  IMAD.MOV.U32 R15, RZ, RZ, RZ ;  /* 0x000000ffff0f7224 */ /* 0x002fe200078e00ff */
[----:B------:R-:W-:Y:S01]  /*0270*/  CS2R R2, SRZ ;  /* 0x0000000000027805 */ /* 0x000fe2000001ff00 */
[----:B------:R-:W-:Y:S01]  /*0280*/  IMAD.MOV.U32 R17, RZ, RZ, RZ ;  /* 0x000000ffff117224 */ /* 0x000fe200078e00ff */
[----:B------:R-:W-:-:S07]  /*0290*/  CS2R R4, SRZ ;  /* 0x0000000000047805 */ /* 0x000fce000001ff00 */
.L_x_359:
[----:B------:R-:W-:-:S05]  /*02a0*/  IMAD.WIDE.U32 R10, R17, 0x4, R6 ;  /* 0x00000004110a7825 */ /* 0x000fca00078e0006 */
[----:B------:R0:W5:Y:S01]  /*02b0*/  LDG.E R16, desc[UR4][R10.64+0x4] ;  /* 0x000004040a107981 */ /* 0x000162000c1e1900 */
[----:B------:R-:W-:-:S07]  /*02c0*/  IMAD.MOV.U32 R19, RZ, RZ, RZ ;  /* 0x000000ffff137224 */ /* 0x000fce00078e00ff */
.L_x_358:
[----:B-----5:R-:W-:Y:S01]  /*02d0*/  SHF.R.U32.HI R24, RZ, R19, R16 ;  /* 0x00000013ff187219 */ /* 0x020fe20000011610 */
[----:B0-----:R-:W-:-:S03]  /*02e0*/  IMAD.SHL.U32 R10, R17, 0x20, RZ ;  /* 0x00000020110a7824 */ /* 0x001fc600078e00ff */
[----:B------:R-:W-:Y:S01]  /*02f0*/  LOP3.LUT R11, R24, 0x1, RZ, 0xc0, !PT ;  /* 0x00000001180b7812 */ /* 0x000fe200078ec0ff */
[----:B------:R-:W-:-:S03]  /*0300*/  IMAD.IADD R10, R10, 0x1, R19 ;  /* 0x000000010a0a7824 */ /* 0x000fc600078e0213 */
[----:B------:R-:W-:Y:S01]  /*0310*/  ISETP.NE.U32.AND P0, PT, R11, 0x1, PT ;  /* 0x000000010b00780c */ /* 0x000fe20003f05070 */
[----:B------:R-:W-:-:S03]  /*0320*/  IMAD R11, R10, 0x5, RZ ;  /* 0x000000050a0b7824 */ /* 0x000fc600078e02ff */
[----:B------:R-:W-:Y:S01]  /*0330*/  R2P PR, R24, 0x7e ;  /* 0x0000007e18007804 */ /* 0x000fe20000000000 */
[----:B------:R-:W-:-:S08]  /*0340*/  IMAD.WIDE.U32 R10, R11, 0x4, R8 ;  /* 0x000000040b0a7825 */ /* 0x000fd000078e0008 */
[----:B------:R-:W2:Y:S04]  /*0350*/  @!P0 LDG.E R18, desc[UR4][R10.64] ;  /* 0x000000040a128981 */ /* 0x000ea8000c1e1900 */
[----:B------:R-:W3:Y:S04]  /*0360*/  @!P0 LDG.E R20, desc[UR4][R10.64+0x10] ;  /* 0x000010040a148981 */ /* 0x000ee8000c1e1900 */
[----:B------:R-:W4:Y:S04]  /*0370*/  @P1 LDG.E R22, desc[UR4][R10.64+0x14] ;  /* 0x000014040a161981 */ /* 0x000f28000c1e1900 */
[----:B------:R-:W4:Y:S04]  /*0380*/  @P2 LDG.E R26, desc[UR4][R10.64+0x28] ;  /* 0x000028040a1a2981 */ /* 0x000f28000c1e1900 */
[----:B------:R-:W4:Y:S04]  /*0390*/  @!P0 LDG.E R21, desc[UR4][R10.64+0x4] ;  /* 0x000004040a158981 */ /* 0x000f28000c1e1900 */
[----:B------:R-:W4:Y:S04]  /*03a0*/  @!P0 LDG.E R23, desc[UR4][R10.64+0xc] ;  /* 0x00000c040a178981 */ /* 0x000f28000c1e1900 */
[----:B------:R-:W4:Y:S04]  /*03b0*/  @P1 LDG.E R25, desc[UR4][R10.64+0x18] ;  /* 0x000018040a191981 */ /* 0x000f28000c1e1900 */
[----:B------:R-:W4:Y:S04]  /*03c0*/  @P3 LDG.E R28, desc[UR4][R10.64+0x3c] ;  /* 0x00003c040a1c3981 */ /* 0x000f28000c1e1900 */
[----:B------:R-:W4:Y:S01]  /*03d0*/  @P6 LDG.E R27, desc[UR4][R10.64+0x7c] ;  /* 0x00007c040a1b6981 */ /* 0x000f22000c1e1900 */
[----:B--2---:R-:W-:-:S03]  /*03e0*/  @!P0 LOP3.LUT R15, R15, R18, RZ, 0x3c, !PT ;  /* 0x000000120f0f8212 */ /* 0x004fc600078e3cff */
[----:B------:R-:W2:Y:S01]  /*03f0*/  @!P0 LDG.E R18, desc[UR4][R10.64+0x8] ;  /* 0x000008040a128981 */ /* 0x000ea2000c1e1900 */
[----:B---3--:R-:W-:-:S03]  /*0400*/  @!P0 LOP3.LUT R3, R3, R20, RZ, 0x3c, !PT ;  /* 0x0000001403038212 */ /* 0x008fc600078e3cff */
[----:B------:R-:W3:Y:S01]  /*0410*/  @P1 LDG.E R20, desc[UR4][R10.64+0x24] ;  /* 0x000024040a141981 */ /* 0x000ee2000c1e1900 */
[----:B----4-:R-:W-:-:S03]  /*0420*/  @P1 LOP3.LUT R15, R15, R22, RZ, 0x3c, !PT ;  /* 0x000000160f0f1212 */ /* 0x010fc600078e3cff */
[----:B------:R-:W4:Y:S01]  /*0430*/  @P2 LDG.E R22, desc[UR4][R10.64+0x38] ;  /* 0x000038040a162981 */ /* 0x000f22000c1e1900 */
[----:B------:R-:W-:-:S03]  /*0440*/  @P2 LOP3.LUT R15, R15, R26, RZ, 0x3c, !PT ;  /* 0x0000001a0f0f2212 */ /* 0x000fc600078e3cff */
[----:B------:R-:W4:Y:S01]  /*0450*/  @P4 LDG.E R26, desc[UR4][R10.64+0x50] ;  /* 0x000050040a1a4981 */ /* 0x000f22000c1e1900 */
[----:B------:R-:W-:-:S03]  /*0460*/  @!P0 LOP3.LUT R4, R4, R21, RZ, 0x3c, !PT ;  /* 0x0000001504048212 */ /* 0x000fc600078e3cff */
[----:B------:R-:W4:Y:S01]  /*0470*/  @P1 LDG.E R21, desc[UR4][R10.64+0x20] ;  /* 0x000020040a151981 */ /* 0x000f22000c1e1900 */
[----:B------:R-:W-:-:S03]  /*0480*/  @!P0 LOP3.LUT R2, R2, R23, RZ, 0x3c, !PT ;  /* 0x0000001702028212 */ /* 0x000fc600078e3cff */
[----:B------:R-:W4:Y:S01]  /*0490*/  @P2 LDG.E R23, desc[UR4][R10.64+0x2c] ;  /* 0x00002c040a172981 */ /* 0x000f22000c1e1900 */
[----:B------:R-:W-:-:S03]  /*04a0*/  @P1 LOP3.LUT R4, R4, R25, RZ, 0x3c, !PT ;  /* 0x0000001904041212 */ /* 0x000fc600078e3cff */
[----:B------:R-:W4:Y:S01]  /*04b0*/  @P2 LDG.E R25, desc[UR4][R10.64+0x34] ;  /* 0x000034040a192981 */ /* 0x000f22000c1e1900 */
[----:B--2---:R-:W-:-:S03]  /*04c0*/  @!P0 LOP3.LUT R5, R5, R18, RZ, 0x3c, !PT ;  /* 0x0000001205058212 */ /* 0x004fc600078e3cff */
[----:B------:R-:W2:Y:S01]  /*04d0*/  @P1 LDG.E R18, desc[UR4][R10.64+0x1c] ;  /* 0x00001c040a121981 */ /* 0x000ea2000c1e1900 */
[----:B---3--:R-:W-:-:S03]  /*04e0*/  @P1 LOP3.LUT R3, R3, R20, RZ, 0x3c, !PT ;  /* 0x0000001403031212 */ /* 0x008fc600078e3cff */
[----:B------:R-:W3:Y:S01]  /*04f0*/  @P2 LDG.E R20, desc[UR4][R10.64+0x30] ;  /* 0x000030040a142981 */ /* 0x000ee2000c1e1900 */
[----:B----4-:R-:W-:-:S03]  /*0500*/  @P2 LOP3.LUT R3, R3, R22, RZ, 0x3c, !PT ;  /* 0x0000001603032212 */ /* 0x010fc600078e3cff */
[----:B------:R-:W4:Y:S01]  /*0510*/  @P3 LDG.E R22, desc[UR4][R10.64+0x4c] ;  /* 0x00004c040a163981 */ /* 0x000f22000c1e1900 */
[----:B------:R-:W-:-:S04]  /*0520*/  @P3 LOP3.LUT R15, R15, R28, RZ, 0x3c, !PT ;  /* 0x0000001c0f0f3212 */ /* 0x000fc800078e3cff */
[----:B------:R-:W-:Y:S02]  /*0530*/  @P4 LOP3.LUT R15, R15, R26, RZ, 0x3c, !PT ;  /* 0x0000001a0f0f4212 */ /* 0x000fe400078e3cff */
[----:B------:R-:W-:Y:S01]  /*0540*/  @P1 LOP3.LUT R2, R2, R21, RZ, 0x3c, !PT ;  /* 0x0000001502021212 */ /* 0x000fe200078e3cff */
[----:B------:R-:W4:Y:S04]  /*0550*/  @P5 LDG.E R26, desc[UR4][R10.64+0x64] ;  /* 0x000064040a1a5981 */ /* 0x000f28000c1e1900 */
[----:B------:R-:W4:Y:S01]  /*0560*/  @P3 LDG.E R21, desc[UR4][R10.64+0x40] ;  /* 0x000040040a153981 */ /* 0x000f22000c1e1900 */
[----:B------:R-:W-:Y:S02]  /*0570*/  @P2 LOP3.LUT R4, R4, R23, RZ, 0x3c, !PT ;  /* 0x0000001704042212 */ /* 0x000fe400078e3cff */
[----:B------:R-:W-:Y:S01]  /*0580*/  @P2 LOP3.LUT R2, R2, R25, RZ, 0x3c, !PT ;  /* 0x0000001902022212 */ /* 0x000fe200078e3cff */
[----:B------:R-:W4:Y:S04]  /*0590*/  @P3 LDG.E R23, desc[UR4][R10.64+0x48] ;  /* 0x000048040a173981 */ /* 0x000f28000c1e1900 */
[----:B------:R-:W4:Y:S01]  /*05a0*/  @P4 LDG.E R25, desc[UR4][R10.64+0x54] ;  /* 0x000054040a194981 */ /* 0x000f22000c1e1900 */
[----:B--2---:R-:W-:-:S03]  /*05b0*/  @P1 LOP3.LUT R5, R5, R18, RZ, 0x3c, !PT ;  /* 0x0000001205051212 */ /* 0x004fc600078e3cff */
[----:B------:R-:W2:Y:S01]  /*05c0*/  @P3 LDG.E R18, desc[UR4][R10.64+0x44] ;  /* 0x000044040a123981 */ /* 0x000ea2000c1e1900 */
[----:B---3--:R-:W-:-:S03]  /*05d0*/  @P2 LOP3.LUT R5, R5, R20, RZ, 0x3c, !PT ;  /* 0x0000001405052212 */ /* 0x008fc600078e3cff */
[----:B------:R-:W3:Y:S01]  /*05e0*/  @P4 LDG.E R20, desc[UR4][R10.64+0x58] ;  /* 0x000058040a144981 */ /* 0x000ee2000c1e1900 */
[----:B----4-:R-:W-:-:S03]  /*05f0*/  @P3 LOP3.LUT R3, R3, R22, RZ, 0x3c, !PT ;  /* 0x0000001603033212 */ /* 0x010fc600078e3cff */
[----:B------:R-:W4:Y:S01]  /*0600*/  @P4 LDG.E R22, desc[UR4][R10.64+0x60] ;  /* 0x000060040a164981 */ /* 0x000f22000c1e1900 */
[----:B------:R-:W-:Y:S02]  /*0610*/  LOP3.LUT P0, RZ, R24, 0x80, RZ, 0xc0, !PT ;  /* 0x0000008018ff7812 */ /* 0x000fe4000780c0ff */
[----:B------:R-:W-:Y:S02]  /*0620*/  @P5 LOP3.LUT R15, R15, R26, RZ, 0x3c, !PT ;  /* 0x0000001a0f0f5212 */ /* 0x000fe400078e3cff */
[----:B------:R-:W4:Y:S01]  /*0630*/  @P6 LDG.E R26, desc[UR4][R10.64+0x78] ;  /* 0x000078040a1a6981 */ /* 0x000f22000c1e1900 */
[----:B------:R-:W-:-:S03]  /*0640*/  @P3 LOP3.LUT R4, R4, R21, RZ, 0x3c, !PT ;  /* 0x0000001504043212 */ /* 0x000fc600078e3cff */
[----:B------:R-:W4:Y:S01]  /*0650*/  @P4 LDG.E R21, desc[UR4][R10.64+0x5c] ;  /* 0x00005c040a154981 */ /* 0x000f22000c1e1900 */
[----:B------:R-:W-:-:S03]  /*0660*/  @P3 LOP3.LUT R2, R2, R23, RZ, 0x3c, !PT ;  /* 0x0000001702023212 */ /* 0x000fc600078e3cff */
[----:B------:R-:W4:Y:S01]  /*0670*/  @P5 LDG.E R23, desc[UR4][R10.64+0x68] ;  /* 0x000068040a175981 */ /* 0x000f22000c1e1900 */
[----:B------:R-:W-:-:S03]  /*0680*/  @P4 LOP3.LUT R4, R4, R25, RZ, 0x3c, !PT ;  /* 0x0000001904044212 */ /* 0x000fc600078e3cff */
[----:B------:R-:W4:Y:S01]  /*0690*/  @P5 LDG.E R25, desc[UR4][R10.64+0x70] ;  /* 0x000070040a195981 */ /* 0x000f22000c1e1900 */
[----:B--2---:R-:W-:-:S03]  /*06a0*/  @P3 LOP3.LUT R5, R5, R18, RZ, 0x3c, !PT ;  /* 0x0000001205053212 */ /* 0x004fc600078e3cff */
[----:B------:R-:W2:Y:S01]  /*06b0*/  @P5 LDG.E R18, desc[UR4][R10.64+0x6c] ;  /* 0x00006c040a125981 */ /* 0x000ea2000c1e1900 */
[----:B---3--:R-:W-:-:S03]  /*06c0*/  @P4 LOP3.LUT R5, R5, R20, RZ, 0x3c, !PT ;  /* 0x0000001405054212 */ /* 0x008fc600078e3cff */
[----:B------:R-:W3:Y:S01]  /*06d0*/  @P5 LDG.E R20, desc[UR4][R10.64+0x74] ;  /* 0x000074040a145981 */ /* 0x000ee2000c1e1900 */
[----:B----4-:R-:W-:-:S03]  /*06e0*/  @P4 LOP3.LUT R3, R3, R22, RZ, 0x3c, !PT ;  /* 0x0000001603034212 */ /* 0x010fc600078e3cff */
[----:B------:R-:W4:Y:S01]  /*06f0*/  @P0 LDG.E R22, desc[UR4][R10.64+0x8c] ;  /* 0x00008c040a160981 */ /* 0x000f22000c1e1900 */
[----:B------:R-:W-:-:S03]  /*0700*/  @P6 LOP3.LUT R15, R15, R26, RZ, 0x3c, !PT ;  /* 0x0000001a0f0f6212 */ /* 0x000fc600078e3cff */
        /* <DEDUP_REMOVED lines=13> */
[----:B------:R-:W-:Y:S02]  /*07e0*/  @P6 LOP3.LUT R4, R4, R27, RZ, 0x3c, !PT ;  /* 0x0000001b04046212 */ /* 0x000fe400078e3cff */
[----:B------:R-:W-:Y:S02]  /*07f0*/  @P6 LOP3.LUT R2, R2, R21, RZ, 0x3c, !PT ;  /* 0x0000001502026212 */ /* 0x000fe400078e3cff */
[----:B------:R-:W-:Y:S02]  /*0800*/  @P0 LOP3.LUT R4, R4, R23, RZ, 0x3c, !PT ;  /* 0x0000001704040212 */ /* 0x000fe400078e3cff */
[----:B------:R-:W-:Y:S02]  /*0810*/  @P0 LOP3.LUT R2, R2, R25, RZ, 0x3c, !PT ;  /* 0x0000001902020212 */ /* 0x000fe400078e3cff */
[----:B--2---:R-:W-:Y:S02]  /*0820*/  @P6 LOP3.LUT R5, R5, R18, RZ, 0x3c, !PT ;  /* 0x0000001205056212 */ /* 0x004fe400078e3cff */
[----:B---3--:R-:W-:-:S02]  /*0830*/  @P6 LOP3.LUT R3, R3, R20, RZ, 0x3c, !PT ;  /* 0x0000001403036212 */ /* 0x008fc400078e3cff */
[----:B----4-:R-:W-:Y:S02]  /*0840*/  @P0 LOP3.LUT R5, R5, R22, RZ, 0x3c, !PT ;  /* 0x0000001605050212 */ /* 0x010fe400078e3cff */
[----:B------:R-:W-:Y:S02]  /*0850*/  @P0 LOP3.LUT R3, R3, R26, RZ, 0x3c, !PT ;  /* 0x0000001a03030212 */ /* 0x000fe400078e3cff */
[----:B------:R-:W-:-:S13]  /*0860*/  R2P PR, R24.B1, 0x7f ;  /* 0x0000007f18007804 */ /* 0x000fda0000001000 */
[----:B------:R-:W2:Y:S04]  /*0870*/  @P0 LDG.E R18, desc[UR4][R10.64+0xa0] ;  /* 0x0000a0040a120981 */ /* 0x000ea8000c1e1900 */
[----:B------:R-:W3:Y:S04]  /*0880*/  @P1 LDG.E R22, desc[UR4][R10.64+0xb4] ;  /* 0x0000b4040a161981 */ /* 0x000ee8000c1e1900 */
[----:B------:R-:W4:Y:S04]  /*0890*/  @P2 LDG.E R26, desc[UR4][R10.64+0xc8] ;  /* 0x0000c8040a1a2981 */ /* 0x000f28000c1e1900 */
[----:B------:R-:W4:Y:S04]  /*08a0*/  @P3 LDG.E R28, desc[UR4][R10.64+0xdc] ;  /* 0x0000dc040a1c3981 */ /* 0x000f28000c1e1900 */
[----:B------:R-:W4:Y:S04]  /*08b0*/  @P0 LDG.E R23, desc[UR4][R10.64+0xa4] ;  /* 0x0000a4040a170981 */ /* 0x000f28000c1e1900 */
[----:B------:R-:W4:Y:S04]  /*08c0*/  @P0 LDG.E R20, desc[UR4][R10.64+0xa8] ;  /* 0x0000a8040a140981 */ /* 0x000f28000c1e1900 */
[----:B------:R-:W4:Y:S04]  /*08d0*/  @P4 LDG.E R25, desc[UR4][R10.64+0xf0] ;  /* 0x0000f0040a194981 */ /* 0x000f28000c1e1900 */
        /* <DEDUP_REMOVED lines=21> */
[----:B------:R-:W-:Y:S02]  /*0a30*/  LOP3.LUT P0, RZ, R24, 0x8000, RZ, 0xc0, !PT ;  /* 0x0000800018ff7812 */ /* 0x000fe4000780c0ff */
[----:B----4-:R-:W-:Y:S01]  /*0a40*/  @P5 LOP3.LUT R15, R15, R26, RZ, 0x3c, !PT ;  /* 0x0000001a0f0f5212 */ /* 0x010fe200078e3cff */
[----:B------:R-:W4:Y:S04]  /*0a50*/  @P3 LDG.E R24, desc[UR4][R10.64+0xe4] ;  /* 0x0000e4040a183981 */ /* 0x000f28000c1e1900 */
[----:B------:R-:W2:Y:S01]  /*0a60*/  @P6 LDG.E R26, desc[UR4][R10.64+0x118] ;  /* 0x000118040a1a6981 */ /* 0x000ea2000c1e1900 */
        /* <DEDUP_REMOVED lines=8> */
[----:B---3--:R-:W-:-:S03]  /*0af0*/  @P2 LOP3.LUT R3, R3, R22, RZ, 0x3c, !PT ;  /* 0x0000001603032212 */ /* 0x008fc600078e3cff */
[----:B------:R-:W3:Y:S01]  /*0b00*/  @P4 LDG.E R22, desc[UR4][R10.64+0x100] ;  /* 0x000100040a164981 */ /* 0x000ee2000c1e1900 */
[----:B--2---:R-:W-:-:S03]  /*0b10*/  @P6 LOP3.LUT R15, R15, R26, RZ, 0x3c, !PT ;  /* 0x0000001a0f0f6212 */ /* 0x004fc600078e3cff */
[----:B------:R-:W2:Y:S01]  /*0b20*/  @P0 LDG.E R26, desc[UR4][R10.64+0x12c] ;  /* 0x00012c040a1a0981 */ /* 0x000ea2000c1e1900 */
[----:B----4-:R-:W-:-:S03]  /*0b30*/  @P2 LOP3.LUT R2, R2, R23, RZ, 0x3c, !PT ;  /* 0x0000001702022212 */ /* 0x010fc600078e3cff */
[----:B------:R-:W4:Y:S01]  /*0b40*/  @P4 LDG.E R23, desc[UR4][R10.64+0xfc] ;  /* 0x0000fc040a174981 */ /* 0x000f22000c1e1900 */
[----:B------:R-:W-:-:S03]  /*0b50*/  @P2 LOP3.LUT R5, R5, R20, RZ, 0x3c, !PT ;  /* 0x0000001405052212 */ /* 0x000fc600078e3cff */
[----:B------:R-:W4:Y:S01]  /*0b60*/  @P4 LDG.E R20, desc[UR4][R10.64+0xf8] ;  /* 0x0000f8040a144981 */ /* 0x000f22000c1e1900 */
[----:B------:R-:W-:Y:S02]  /*0b70*/  @P3 LOP3.LUT R2, R2, R27, RZ, 0x3c, !PT ;  /* 0x0000001b02023212 */ /* 0x000fe400078e3cff */
[----:B------:R-:W-:Y:S01]  /*0b80*/  @P3 LOP3.LUT R4, R4, R25, RZ, 0x3c, !PT ;  /* 0x0000001904043212 */ /* 0x000fe200078e3cff */
[----:B------:R-:W4:Y:S01]  /*0b90*/  @P5 LDG.E R27, desc[UR4][R10.64+0x110] ;  /* 0x000110040a1b5981 */ /* 0x000f22000c1e1900 */
[----:B------:R-:W-:-:S03]  /*0ba0*/  @P3 LOP3.LUT R5, R5, R24, RZ, 0x3c, !PT ;  /* 0x0000001805053212 */ /* 0x000fc600078e3cff */
[----:B------:R-:W4:Y:S04]  /*0bb0*/  @P5 LDG.E R25, desc[UR4][R10.64+0x108] ;  /* 0x000108040a195981 */ /* 0x000f28000c1e1900 */
        /* <DEDUP_REMOVED lines=19> */
[----:B------:R-:W-:-:S05]  /*0cf0*/  VIADD R19, R19, 0x10 ;  /* 0x0000001013137836 */ /* 0x000fca0000000000 */
[----:B------:R-:W-:Y:S02]  /*0d00*/  ISETP.NE.AND P1, PT, R19, 0x20, PT ;  /* 0x000000201300780c */ /* 0x000fe40003f25270 */
[----:B------:R-:W-:Y:S02]  /*0d10*/  @P5 LOP3.LUT R3, R3, R18, RZ, 0x3c, !PT ;  /* 0x0000001203035212 */ /* 0x000fe400078e3cff */
[----:B------:R-:W-:Y:S02]  /*0d20*/  @P6 LOP3.LUT R4, R4, R21, RZ, 0x3c, !PT ;  /* 0x0000001504046212 */ /* 0x000fe400078e3cff */
[----:B---3--:R-:W-:-:S04]  /*0d30*/  @P6 LOP3.LUT R3, R3, R22, RZ, 0x3c, !PT ;  /* 0x0000001603036212 */ /* 0x008fc800078e3cff */
[----:B--2---:R-:W-:Y:S02]  /*0d40*/  @P0 LOP3.LUT R3, R3, R26, RZ, 0x3c, !PT ;  /* 0x0000001a03030212 */ /* 0x004fe400078e3cff */
[----:B----4-:R-:W-:Y:S02]  /*0d50*/  @P6 LOP3.LUT R2, R2, R23, RZ, 0x3c, !PT ;  /* 0x0000001702026212 */ /* 0x010fe400078e3cff */
[----:B------:R-:W-:Y:S02]  /*0d60*/  @P6 LOP3.LUT R5, R5, R20, RZ, 0x3c, !PT ;  /* 0x0000001405056212 */ /* 0x000fe400078e3cff */
[----:B------:R-:W-:Y:S02]  /*0d70*/  @P0 LOP3.LUT R2, R2, R27, RZ, 0x3c, !PT ;  /* 0x0000001b02020212 */ /* 0x000fe400078e3cff */
[----:B------:R-:W-:Y:S02]  /*0d80*/  @P0 LOP3.LUT R4, R4, R25, RZ, 0x3c, !PT ;  /* 0x0000001904040212 */ /* 0x000fe400078e3cff */
[----:B------:R-:W-:Y:S01]  /*0d90*/  @P0 LOP3.LUT R5, R5, R24, RZ, 0x3c, !PT ;  /* 0x0000001805050212 */ /* 0x000fe200078e3cff */
[----:B------:R-:W-:Y:S06]  /*0da0*/  @P1 BRA `(.L_x_358) ;  /* 0xfffffff400481947 */ /* 0x000fec000383ffff */
[----:B------:R-:W-:-:S05]  /*0db0*/  VIADD R17, R17, 0x1 ;  /* 0x0000000111117836 */ /* 0x000fca0000000000 */
[----:B------:R-:W-:-:S13]  /*0dc0*/  ISETP.NE.AND P0, PT, R17, 0x5, PT ;  /* 0x000000051100780c */ /* 0x000fda0003f05270 */
[----:B------:R-:W-:Y:S05]  /*0dd0*/  @P0 BRA `(.L_x_359) ;  /* 0xfffffff400300947 */ /* 0x000fea000383ffff */
[----:B------:R1:W-:Y:S01]  /*0de0*/  STG.E.64 desc[UR4][R6.64+0x8], R4 ;  /* 0x0000080406007986 */ /* 0x0003e2000c101b04 */
[----:B------:R-:W-:Y:S01]  /*0df0*/  VIADD R14, R14, 0x1 ;  /* 0x000000010e0e7836 */ /* 0x000fe20000000000 */
[----:B------:R-:W-:Y:S02]  /*0e00*/  LOP3.LUT R11, R13, 0x3, RZ, 0xc0, !PT ;  /* 0x000000030d0b7812 */ /* 0x000fe400078ec0ff */
[----:B------:R1:W-:Y:S02]  /*0e10*/  STG.E.64 desc[UR4][R6.64+0x10], R2 ;  /* 0x0000100206007986 */ /* 0x0003e4000c101b04 */
[----:B------:R-:W-:Y:S02]  /*0e20*/  ISETP.GE.U32.AND P0, PT, R14, R11, PT ;  /* 0x0000000b0e00720c */ /* 0x000fe40003f06070 */
[----:B------:R1:W-:Y:S11]  /*0e30*/  STG.E desc[UR4][R6.64+0x4], R15 ;  /* 0x0000040f06007986 */ /* 0x0003f6000c101904 */
[----:B------:R-:W-:Y:S05]  /*0e40*/  @!P0 BRA `(.L_x_360) ;  /* 0xfffffff400048947 */ /* 0x000fea000383ffff */
.L_x_357:
[----:B------:R-:W-:Y:S05]  /*0e50*/  BSYNC.RECONVERGENT B1 ;  /* 0x0000000000017941 */ /* 0x000fea0003800200 */
.L_x_356:
[C---:B------:R-:W-:Y:S01]  /*0e60*/  ISETP.GT.U32.AND P0, PT, R13.reuse, 0x3, PT ;  /* 0x000000030d00780c */ /* 0x040fe20003f04070 */
[----:B------:R-:W-:Y:S01]  /*0e70*/  VIADD R12, R12, 0x1 ;  /* 0x000000010c0c7836 */ /* 0x000fe20000000000 */
[--C-:B------:R-:W-:Y:S02]  /*0e80*/  SHF.R.U64 R13, R13, 0x2, R0.reuse ;  /* 0x000000020d0d7819 */ /* 0x100fe40000001200 */
[----:B------:R-:W-:Y:S02]  /*0e90*/  ISETP.GT.U32.AND.EX P0, PT, R0, RZ, PT, P0 ;  /* 0x000000ff0000720c */ /* 0x000fe40003f04100 */
[----:B------:R-:W-:-:S11]  /*0ea0*/  SHF.R.U32.HI R0, RZ, 0x2, R0 ;  /* 0x00000002ff007819 */ /* 0x000fd60000011600 */
[----:B------:R-:W-:Y:S05]  /*0eb0*/  @P0 BRA `(.L_x_361) ;  /* 0xfffffff000c80947 */ /* 0x000fea000383ffff */
.L_x_355:
[----:B------:R-:W-:Y:S05]  /*0ec0*/  BSYNC.RECONVERGENT B0 ;  /* 0x0000000000007941 */ /* 0x000fea0003800200 */
.L_x_354:
[----:B------:R-:W-:Y:S04]  /*0ed0*/  STG.E.64 desc[UR4][R6.64+0x18], RZ ;  /* 0x000018ff06007986 */ /* 0x000fe8000c101b04 */
[----:B------:R-:W-:Y:S04]  /*0ee0*/  STG.E desc[UR4][R6.64+0x20], RZ ;  /* 0x000020ff06007986 */ /* 0x000fe8000c101904 */
[----:B------:R-:W-:Y:S01]  /*0ef0*/  STG.E.64 desc[UR4][R6.64+0x28], RZ ;  /* 0x000028ff06007986 */ /* 0x000fe2000c101b04 */
[----:B------:R-:W-:Y:S05]  /*0f00*/  EXIT ;  /* 0x000000000000794d */ /* 0x000fea0003800000 */
.L_x_362:
        /* <DEDUP_REMOVED lines=15> */
.L_x_393:


//--------------------- .nv.global.init           --------------------------
	.section	.nv.global.init,"aw",@progbits
	.align	4
.nv.global.init:
	.type		__cudart_i2opi_f,@object
	.size		__cudart_i2opi_f,(mrg32k3aM1SubSeq - __cudart_i2opi_f)
__cudart_i2opi_f:
        /*0000*/ 	.byte	0x41, 0x90, 0x43, 0x3c, 0x99, 0x95, 0x62, 0xdb, 0xc0, 0xdd, 0x34, 0xf5, 0xd1, 0x57, 0x27, 0xfc
        /*0010*/ 	.byte	0x29, 0x15, 0x44, 0x4e, 0x6e, 0x83, 0xf9, 0xa2
	.type		mrg32k3aM1SubSeq,@object
	.size		mrg32k3aM1SubSeq,(mrg32k3aM2SubSeq - mrg32k3aM1SubSeq)
mrg32k3aM1SubSeq:
        /*0018*/ 	.byte	0x0b, 0xcc, 0xee, 0x04, 0x73, 0x29, 0x8b, 0x6f, 0xf6, 0x53, 0x03, 0xf6, 0x23, 0xf6, 0xea, 0xda
        /* <DEDUP_REMOVED lines=125> */
	.type		mrg32k3aM2SubSeq,@object
	.size		mrg32k3aM2SubSeq,(mrg32k3aM1 - mrg32k3aM2SubSeq)
mrg32k3aM2SubSeq:
        /* <DEDUP_REMOVED lines=126> */
	.type		mrg32k3aM1,@object
	.size		mrg32k3aM1,(mrg32k3aM1Seq - mrg32k3aM1)
mrg32k3aM1:
        /* <DEDUP_REMOVED lines=144> */
	.type		mrg32k3aM1Seq,@object
	.size		mrg32k3aM1Seq,(mrg32k3aM2 - mrg32k3aM1Seq)
mrg32k3aM1Seq:
        /* <DEDUP_REMOVED lines=144> */
	.type		mrg32k3aM2,@object
	.size		mrg32k3aM2,(mrg32k3aM2Seq - mrg32k3aM2)
mrg32k3aM2:
        /* <DEDUP_REMOVED lines=144> */
	.type		mrg32k3aM2Seq,@object
	.size		mrg32k3aM2Seq,(precalc_xorwow_matrix - mrg32k3aM2Seq)
mrg32k3aM2Seq:
        /* <DEDUP_REMOVED lines=144> */
	.type		precalc_xorwow_matrix,@object
	.size		precalc_xorwow_matrix,(precalc_xorwow_offset_matrix - precalc_xorwow_matrix)
precalc_xorwow_matrix:
        /* <DEDUP_REMOVED lines=6400> */
	.type		precalc_xorwow_offset_matrix,@object
	.size		precalc_xorwow_offset_matrix,($str$3 - precalc_xorwow_offset_matrix)
precalc_xorwow_offset_matrix:
        /* <DEDUP_REMOVED lines=6400> */
	.type		$str$3,@object
	.size		$str$3,($str - $str$3)
$str$3:
        /*353d8*/ 	.byte	0x49, 0x4e, 0x50, 0x55, 0x54, 0x20, 0x42, 0x55, 0x46, 0x46, 0x45, 0x52, 0x3a, 0x20, 0x73, 0x75
        /*353e8*/ 	.byte	0x6d, 0x3d, 0x25, 0x2e, 0x32, 0x66, 0x2c, 0x20, 0x6e, 0x6f, 0x6e, 0x5f, 0x7a, 0x65, 0x72, 0x6f
        /*353f8*/ 	.byte	0x3d, 0x25, 0x64, 0x2f, 0x31, 0x30, 0x30, 0x30, 0x0a, 0x00
	.type		$str,@object
	.size		$str,($str$1 - $str)
$str:
        /*35402*/ 	.byte	0x25, 0x73, 0x5b, 0x25, 0x64, 0x5d, 0x3a, 0x20, 0x61, 0x63, 0x74, 0x3d, 0x25, 0x2e, 0x36, 0x66
        /*35412*/ 	.byte	0x2c, 0x20, 0x70, 0x6f, 0x74, 0x3d, 0x25, 0x2e, 0x36, 0x66, 0x2c, 0x20, 0x74, 0x65, 0x6d, 0x70
        /*35422*/ 	.byte	0x3d, 0x25, 0x2e, 0x32, 0x66, 0x2c, 0x20, 0x66, 0x69, 0x65, 0x6c, 0x64, 0x5f, 0x6d, 0x61, 0x67
        /*35432*/ 	.byte	0x3d, 0x25, 0x2e, 0x36, 0x66, 0x0a, 0x00
	.type		$str$1,@object
	.size		$str$1,($str$2 - $str$1)
$str$1:
        /*35439*/ 	.byte	0x25, 0x73, 0x20, 0x53, 0x75, 0x6d, 0x6d, 0x61, 0x72, 0x79, 0x3a, 0x20, 0x6d, 0x69, 0x6e, 0x3d
        /*35449*/ 	.byte	0x25, 0x2e, 0x36, 0x66, 0x2c, 0x20, 0x6d, 0x61, 0x78, 0x3d, 0x25, 0x2e, 0x36, 0x66, 0x2c, 0x20
        /*35459*/ 	.byte	0x6d, 0x65, 0x61, 0x6e, 0x3d, 0x25, 0x2e, 0x36, 0x66, 0x2c, 0x20, 0x7a, 0x65, 0x72, 0x6f, 0x73
        /*35469*/ 	.byte	0x3d, 0x25, 0x64, 0x2f, 0x25, 0x64, 0x0a, 0x00
	.type		$str$2,@object
	.size		$str$2,(.L_11 - $str$2)
$str$2:
        /*35471*/ 	.byte	0x25, 0x73, 0x20, 0x53, 0x79, 0x6e, 0x61, 0x70, 0x73, 0x65, 0x73, 0x3a, 0x20, 0x6d, 0x69, 0x6e
        /*35481*/ 	.byte	0x5f, 0x77, 0x65, 0x69, 0x67, 0x68, 0x74, 0x3d, 0x25, 0x2e, 0x36, 0x66, 0x2c, 0x20, 0x6d, 0x61
        /*35491*/ 	.byte	0x78, 0x5f, 0x77, 0x65, 0x69, 0x67, 0x68, 0x74, 0x3d, 0x25, 0x2e, 0x36, 0x66, 0x2c, 0x20, 0x6d
        /*354a1*/ 	.byte	0x65, 0x61, 0x6e, 0x3d, 0x25, 0x2e, 0x36, 0x66, 0x2c, 0x20, 0x7a, 0x65, 0x72, 0x6f, 0x73, 0x3d
        /*354b1*/ 	.byte	0x25, 0x64, 0x0a, 0x00
.L_11:


//--------------------- .nv.shared.reserved.0     --------------------------
	.section	.nv.shared.reserved.0,"aw",@nobits
	.weak		__nv_reservedSMEM_offset_0_alias
	.size		__nv_reservedSMEM_offset_0_alias, 0, 64
	.other		__nv_reservedSMEM_offset_0_alias,@"STO_CUDA_RESERVED_SHARED STV_DEFAULT"
__nv_reservedSMEM_offset_0_alias:
	.zero		0
	.zero		64


//--------------------- .nv.constant0._Z26updateMZIPhasesFromTargetsPK13OpticalNeuroniiiiPKiS3_iPff --------------------------
	.section	.nv.constant0._Z26updateMZIPhasesFromTargetsPK13OpticalNeuroniiiiPKiS3_iPff,"a",@progbits
	.sectionflags	@""
	.align	4
.nv.constant0._Z26updateMZIPhasesFromTargetsPK13OpticalNeuroniiiiPKiS3_iPff:
	.zero		956


//--------------------- .nv.constant0._Z19computeOutputEnergyPK13OpticalNeuroniiiiPf --------------------------
	.section	.nv.constant0._Z19computeOutputEnergyPK13OpticalNeuroniiiiPf,"a",@progbits
	.sectionflags	@""
	.align	4
.nv.constant0._Z19computeOutputEnergyPK13OpticalNeuroniiiiPf:
	.zero		928


//--------------------- .nv.constant0._Z18applyOutputMZIMeshP13OpticalNeuroniiiiPKfS2_S2_S2_S2_S2_PKiiP17curandStateXORWOWf --------------------------
	.section	.nv.constant0._Z18applyOutputMZIMeshP13OpticalNeuroniiiiPKfS2_S2_S2_S2_S2_PKiiP17curandStateXORWOWf,"a",@progbits
	.sectionflags	@""
	.align	4
.nv.constant0._Z18applyOutputMZIMeshP13OpticalNeuroniiiiPKfS2_S2_S2_S2_S2_PKiiP17curandStateXORWOWf:
	.zero		996


//--------------------- .nv.constant0._Z26getOutputActivationsKernelPK13OpticalNeuronPfiiii --------------------------
	.section	.nv.constant0._Z26getOutputActivationsKernelPK13OpticalNeuronPfiiii,"a",@progbits
	.sectionflags	@""
	.align	4
.nv.constant0._Z26getOutputActivationsKernelPK13OpticalNeuronPfiiii:
	.zero		928


//--------------------- .nv.constant0._Z22rewardPunishmentKernelP13OpticalNeuronPKiiiiif --------------------------
	.section	.nv.constant0._Z22rewardPunishmentKernelP13OpticalNeuronPKiiiiif,"a",@progbits
	.sectionflags	@""
	.align	4
.nv.constant0._Z22rewardPunishmentKernelP13OpticalNeuronPKiiiiif:
	.zero		932


//--------------------- .nv.constant0._Z17verifyInputLoadedPfii --------------------------
	.section	.nv.constant0._Z17verifyInputLoadedPfii,"a",@progbits
	.sectionflags	@""
	.align	4
.nv.constant0._Z17verifyInputLoadedPfii:
	.zero		912


//--------------------- .nv.constant0._Z19debugSynapseWeightsP14OpticalSynapseiiPKc --------------------------
	.section	.nv.constant0._Z19debugSynapseWeightsP14OpticalSynapseiiPKc,"a",@progbits
	.sectionflags	@""
	.align	4
.nv.constant0._Z19debugSynapseWeightsP14OpticalSynapseiiPKc:
	.zero		920


//--------------------- .nv.constant0._Z17debugNeuronValuesP13OpticalNeuroniiPKc --------------------------
	.section	.nv.constant0._Z17debugNeuronValuesP13OpticalNeuroniiPKc,"a",@progbits
	.sectionflags	@""
	.align	4
.nv.constant0._Z17debugNeuronValuesP13OpticalNeuroniiPKc:
	.zero		920


//--------------------- .nv.constant0._Z26temperatureAnnealingKernelP13OpticalNeuroniffii --------------------------
	.section	.nv.constant0._Z26temperatureAnnealingKernelP13OpticalNeuroniffii,"a",@progbits
	.sectionflags	@""
	.align	4
.nv.constant0._Z26temperatureAnnealingKernelP13OpticalNeuroniffii:
	.zero		924


//--------------------- .nv.constant0._Z20clusterNeuronsKernelP13OpticalNeuroniffi --------------------------
	.section	.nv.constant0._Z20clusterNeuronsKernelP13OpticalNeuroniffi,"a",@progbits
	.sectionflags	@""
	.align	4
.nv.constant0._Z20clusterNeuronsKernelP13OpticalNeuroniffi:
	.zero		920


//--------------------- .nv.constant0._Z20applyOutputGradientsP13OpticalNeuronPKfiiiif --------------------------
	.section	.nv.constant0._Z20applyOutputGradientsP13OpticalNeuronPKfiiiif,"a",@progbits
	.sectionflags	@""
	.align	4
.nv.constant0._Z20applyOutputGradientsP13OpticalNeuronPKfiiiif:
	.zero		932


//--------------------- .nv.constant0._Z24applyWeightUpdatesKernelP14OpticalSynapsePfS1_if --------------------------
	.section	.nv.constant0._Z24applyWeightUpdatesKernelP14OpticalSynapsePfS1_if,"a",@progbits
	.sectionflags	@""
	.align	4
.nv.constant0._Z24applyWeightUpdatesKernelP14OpticalSynapsePfS1_if:
	.zero		928


//--------------------- .nv.constant0._Z27calculateWeightDeltasKernelPK14OpticalSynapsePK13OpticalNeuroniiffPfi --------------------------
	.section	.nv.constant0._Z27calculateWeightDeltasKernelPK14OpticalSynapsePK13OpticalNeuroniiffPfi,"a",@progbits
	.sectionflags	@""
	.align	4
.nv.constant0._Z27calculateWeightDeltasKernelPK14OpticalSynapsePK13OpticalNeuroniiffPfi:
	.zero		940


//--------------------- .nv.constant0._Z22forwardPassLayerKernelP13OpticalNeuronPK14OpticalSynapseiPKiS5_iifi --------------------------
	.section	.nv.constant0._Z22forwardPassLayerKernelP13OpticalNeuronPK14OpticalSynapseiPKiS5_iifi,"a",@progbits
	.sectionflags	@""
	.align	4
.nv.constant0._Z22forwardPassLayerKernelP13OpticalNeuronPK14OpticalSynapseiPKiS5_iifi:
	.zero		952


//--------------------- .nv.constant0._Z17forwardPassKernelP13OpticalNeuronP14OpticalSynapseiiPiiPKiS5_fP17curandStateXORWOWi --------------------------
	.section	.nv.constant0._Z17forwardPassKernelP13OpticalNeuronP14OpticalSynapseiiPiiPKiS5_fP17curandStateXORWOWi,"a",@progbits
	.sectionflags	@""
	.align	4
.nv.constant0._Z17forwardPassKernelP13OpticalNeuronP14OpticalSynapseiiPiiPKiS5_fP17curandStateXORWOWi:
	.zero		972


//--------------------- .nv.constant0._Z14setInputKernelP13OpticalNeuronPKfiii --------------------------
	.section	.nv.constant0._Z14setInputKernelP13OpticalNeuronPKfiii,"a",@progbits
	.sectionflags	@""
	.align	4
.nv.constant0._Z14setInputKernelP13OpticalNeuronPKfiii:
	.zero		924


//--------------------- .nv.constant0._Z16initRandomStatesP17curandStateXORWOWmi --------------------------
	.section	.nv.constant0._Z16initRandomStatesP17curandStateXORWOWmi,"a",@progbits
	.sectionflags	@""
	.align	4
.nv.constant0._Z16initRandomStatesP17curandStateXORWOWmi:
	.zero		916


//--------------------- SYMBOLS --------------------------

	.type		.nv.reservedSmem.offset0,@object
	.size		.nv.reservedSmem.offset0,0x4
	.type		vprintf,@function
